def matmul_kernel(
    a_ptr,
    b_ptr,
    c_ptr,
    M,
    N,
    K,
    stride_am,
    stride_ak,
    stride_bk,
    stride_bn,
    stride_cm,
    stride_cn,
    BLOCK_M: tl.constexpr,
    BLOCK_N: tl.constexpr,
    BLOCK_K: tl.constexpr,
    GROUP_M: tl.constexpr,
):
    pid = tl.program_id(axis=0)
    num_pid_m = tl.cdiv(M, BLOCK_M)
    num_pid_n = tl.cdiv(N, BLOCK_N)
    num_pid_in_group = GROUP_M * num_pid_n
    group_id = pid // num_pid_in_group
    first_pid_m = group_id * GROUP_M
    group_size_m = min(num_pid_m - first_pid_m, GROUP_M)
    pid_m = first_pid_m + ((pid % num_pid_in_group) % group_size_m)
    pid_n = (pid % num_pid_in_group) // group_size_m

    offs_am = (pid_m * BLOCK_M + tl.arange(0, BLOCK_M)) % M
    offs_bn = (pid_n * BLOCK_N + tl.arange(0, BLOCK_N)) % N
    offs_k = tl.arange(0, BLOCK_K)
    a_ptrs = a_ptr + offs_am[:, None] * stride_am + offs_k[None, :] * stride_ak
    b_ptrs = b_ptr + offs_k[:, None] * stride_bk + offs_bn[None, :] * stride_bn

    acc = tl.zeros((BLOCK_M, BLOCK_N), dtype=tl.float32)
    for kk in range(0, tl.cdiv(K, BLOCK_K)):
        a = tl.load(a_ptrs, mask=offs_k[None, :] < K - kk * BLOCK_K, other=0.0)
        b = tl.load(b_ptrs, mask=offs_k[:, None] < K - kk * BLOCK_K, other=0.0)
        acc = tl.dot(a, b, acc)
        a_ptrs += BLOCK_K * stride_ak
        b_ptrs += BLOCK_K * stride_bk

    c = acc.to(c_ptr.dtype.element_ty)
    offs_cm = pid_m * BLOCK_M + tl.arange(0, BLOCK_M)
    offs_cn = pid_n * BLOCK_N + tl.arange(0, BLOCK_N)
    c_ptrs = c_ptr + offs_cm[:, None] * stride_cm + offs_cn[None, :] * stride_cn
    mask = (offs_cm[:, None] < M) & (offs_cn[None, :] < N)
    tl.store(c_ptrs, c, mask=mask)

# config = {"BLOCK_K": 128, "BLOCK_M": 256, "BLOCK_N": 128, "GROUP_M": 8, "arch": "sm_80", "dtype": "fp32", "num_ctas": 1, "num_stages": 3, "num_warps": 4}
# arch = sm_80


// ===== COMPILED SASS (sm_80) =====

	.target	sm_80

	.elftype	@"ET_EXEC"


//--------------------- .note.nv.tkinfo           --------------------------
	.section	.note.nv.tkinfo,"",@"SHT_NOTE"
	.sectionflags	@"SHF_NOTE_NV_TKINFO"
	.tkinfo
        /*0018*/ 	.word	0x00000002
        /*0030*/ 	.string	""
        /*0030*/ 	.string	"ptxas"
        /*0030*/ 	.string	"Cuda compilation tools, release 13.0, V13.0.88"
        /*0030*/ 	.string	"Build cuda_13.0.r13.0/compiler.36424714_0"
        /*0030*/ 	.string	"-v  -suppress-debug-info  -lineinfo  -arch sm_80 "



//--------------------- .note.nv.cuinfo           --------------------------
	.section	.note.nv.cuinfo,"",@"SHT_NOTE"
	.sectionflags	@"SHF_NOTE_NV_CUINFO"
        /*0018*/ 	.short	0x0002
        /*001a*/ 	.short	0x0050
        /*001c*/ 	.short	0x0082
	.zero		2


//--------------------- .nv.info                  --------------------------
	.section	.nv.info,"",@"SHT_CUDA_INFO"
	.align	4


	//----- nvinfo : EIATTR_REGCOUNT
	.align		4
        /*0000*/ 	.byte	0x04, 0x2f
        /*0002*/ 	.short	(.L_1 - .L_0)
	.align		4
.L_0:
        /*0004*/ 	.word	index@(matmul_kernel)
        /*0008*/ 	.word	0x000000ff


	//----- nvinfo : EIATTR_FRAME_SIZE
	.align		4
.L_1:
        /*000c*/ 	.byte	0x04, 0x11
        /*000e*/ 	.short	(.L_3 - .L_2)
	.align		4
.L_2:
        /*0010*/ 	.word	index@(matmul_kernel)
        /*0014*/ 	.word	0x00002128


	//----- nvinfo : EIATTR_MIN_STACK_SIZE
	.align		4
.L_3:
        /*0018*/ 	.byte	0x04, 0x12
        /*001a*/ 	.short	(.L_5 - .L_4)
	.align		4
.L_4:
        /*001c*/ 	.word	index@(matmul_kernel)
        /*0020*/ 	.word	0x00002128
.L_5:


//--------------------- .nv.info.matmul_kernel    --------------------------
	.section	.nv.info.matmul_kernel,"",@"SHT_CUDA_INFO"
	.sectionflags	@""
	.align	4


	//----- nvinfo : EIATTR_CUDA_API_VERSION
	.align		4
        /*0000*/ 	.byte	0x04, 0x37
        /*0002*/ 	.short	(.L_7 - .L_6)
.L_6:
        /*0004*/ 	.word	0x00000082


	//----- nvinfo : EIATTR_SW2861232_WAR
	.align		4
.L_7:
        /*0008*/ 	.byte	0x01, 0x35
	.zero		2


	//----- nvinfo : EIATTR_PARAM_CBANK
	.align		4
        /*000c*/ 	.byte	0x04, 0x0a
        /*000e*/ 	.short	(.L_9 - .L_8)
	.align		4
.L_8:
        /*0010*/ 	.word	index@(.nv.constant0.matmul_kernel)
        /*0014*/ 	.short	0x0160
        /*0016*/ 	.short	0x0050


	//----- nvinfo : EIATTR_CBANK_PARAM_SIZE
	.align		4
.L_9:
        /*0018*/ 	.byte	0x03, 0x19
        /*001a*/ 	.short	0x0050


	//----- nvinfo : EIATTR_KPARAM_INFO
	.align		4
        /*001c*/ 	.byte	0x04, 0x17
        /*001e*/ 	.short	(.L_11 - .L_10)
.L_10:
        /*0020*/ 	.word	0x00000000
        /*0024*/ 	.short	0x000d
        /*0026*/ 	.short	0x0048
        /*0028*/ 	.byte	0x00, 0xf4, 0x21, 0x00


	//----- nvinfo : EIATTR_KPARAM_INFO
	.align		4
.L_11:
        /*002c*/ 	.byte	0x04, 0x17
        /*002e*/ 	.short	(.L_13 - .L_12)
.L_12:
        /*0030*/ 	.word	0x00000000
        /*0034*/ 	.short	0x000c
        /*0036*/ 	.short	0x0040
        /*0038*/ 	.byte	0x00, 0xf4, 0x21, 0x00


	//----- nvinfo : EIATTR_KPARAM_INFO
	.align		4
.L_13:
        /*003c*/ 	.byte	0x04, 0x17
        /*003e*/ 	.short	(.L_15 - .L_14)
.L_14:
        /*0040*/ 	.word	0x00000000
        /*0044*/ 	.short	0x000b
        /*0046*/ 	.short	0x0038
        /*0048*/ 	.byte	0x00, 0xf0, 0x11, 0x00


	//----- nvinfo : EIATTR_KPARAM_INFO
	.align		4
.L_15:
        /*004c*/ 	.byte	0x04, 0x17
        /*004e*/ 	.short	(.L_17 - .L_16)
.L_16:
        /*0050*/ 	.word	0x00000000
        /*0054*/ 	.short	0x000a
        /*0056*/ 	.short	0x0034
        /*0058*/ 	.byte	0x00, 0xf0, 0x11, 0x00


	//----- nvinfo : EIATTR_KPARAM_INFO
	.align		4
.L_17:
        /*005c*/ 	.byte	0x04, 0x17
        /*005e*/ 	.short	(.L_19 - .L_18)
.L_18:
        /*0060*/ 	.word	0x00000000
        /*0064*/ 	.short	0x0009
        /*0066*/ 	.short	0x0030
        /*0068*/ 	.byte	0x00, 0xf0, 0x11, 0x00


	//----- nvinfo : EIATTR_KPARAM_INFO
	.align		4
.L_19:
        /*006c*/ 	.byte	0x04, 0x17
        /*006e*/ 	.short	(.L_21 - .L_20)
.L_20:
        /*0070*/ 	.word	0x00000000
        /*0074*/ 	.short	0x0008
        /*0076*/ 	.short	0x002c
        /*0078*/ 	.byte	0x00, 0xf0, 0x11, 0x00


	//----- nvinfo : EIATTR_KPARAM_INFO
	.align		4
.L_21:
        /*007c*/ 	.byte	0x04, 0x17
        /*007e*/ 	.short	(.L_23 - .L_22)
.L_22:
        /*0080*/ 	.word	0x00000000
        /*0084*/ 	.short	0x0007
        /*0086*/ 	.short	0x0028
        /*0088*/ 	.byte	0x00, 0xf0, 0x11, 0x00


	//----- nvinfo : EIATTR_KPARAM_INFO
	.align		4
.L_23:
        /*008c*/ 	.byte	0x04, 0x17
        /*008e*/ 	.short	(.L_25 - .L_24)
.L_24:
        /*0090*/ 	.word	0x00000000
        /*0094*/ 	.short	0x0006
        /*0096*/ 	.short	0x0024
        /*0098*/ 	.byte	0x00, 0xf0, 0x11, 0x00


	//----- nvinfo : EIATTR_KPARAM_INFO
	.align		4
.L_25:
        /*009c*/ 	.byte	0x04, 0x17
        /*009e*/ 	.short	(.L_27 - .L_26)
.L_26:
        /*00a0*/ 	.word	0x00000000
        /*00a4*/ 	.short	0x0005
        /*00a6*/ 	.short	0x0020
        /*00a8*/ 	.byte	0x00, 0xf0, 0x11, 0x00


	//----- nvinfo : EIATTR_KPARAM_INFO
	.align		4
.L_27:
        /*00ac*/ 	.byte	0x04, 0x17
        /*00ae*/ 	.short	(.L_29 - .L_28)
.L_28:
        /*00b0*/ 	.word	0x00000000
        /*00b4*/ 	.short	0x0004
        /*00b6*/ 	.short	0x001c
        /*00b8*/ 	.byte	0x00, 0xf0, 0x11, 0x00


	//----- nvinfo : EIATTR_KPARAM_INFO
	.align		4
.L_29:
        /*00bc*/ 	.byte	0x04, 0x17
        /*00be*/ 	.short	(.L_31 - .L_30)
.L_30:
        /*00c0*/ 	.word	0x00000000
        /*00c4*/ 	.short	0x0003
        /*00c6*/ 	.short	0x0018
        /*00c8*/ 	.byte	0x00, 0xf0, 0x11, 0x00


	//----- nvinfo : EIATTR_KPARAM_INFO
	.align		4
.L_31:
        /*00cc*/ 	.byte	0x04, 0x17
        /*00ce*/ 	.short	(.L_33 - .L_32)
.L_32:
        /*00d0*/ 	.word	0x00000000
        /*00d4*/ 	.short	0x0002
        /*00d6*/ 	.short	0x0010
        /*00d8*/ 	.byte	0x00, 0xf4, 0x21, 0x00


	//----- nvinfo : EIATTR_KPARAM_INFO
	.align		4
.L_33:
        /*00dc*/ 	.byte	0x04, 0x17
        /*00de*/ 	.short	(.L_35 - .L_34)
.L_34:
        /*00e0*/ 	.word	0x00000000
        /*00e4*/ 	.short	0x0001
        /*00e6*/ 	.short	0x0008
        /*00e8*/ 	.byte	0x00, 0xf4, 0x21, 0x00


	//----- nvinfo : EIATTR_KPARAM_INFO
	.align		4
.L_35:
        /*00ec*/ 	.byte	0x04, 0x17
        /*00ee*/ 	.short	(.L_37 - .L_36)
.L_36:
        /*00f0*/ 	.word	0x00000000
        /*00f4*/ 	.short	0x0000
        /*00f6*/ 	.short	0x0000
        /*00f8*/ 	.byte	0x00, 0xf4, 0x21, 0x00


	//----- nvinfo : EIATTR_MAXREG_COUNT
	.align		4
.L_37:
        /*00fc*/ 	.byte	0x03, 0x1b
        /*00fe*/ 	.short	0x00ff


	//----- nvinfo : EIATTR_NUM_BARRIERS
	.align		4
        /*0100*/ 	.byte	0x02, 0x4c
        /*0102*/ 	.byte	0x01
	.zero		1


	//----- nvinfo : EIATTR_ANNOTATIONS
	.align		4
        /*0104*/ 	.byte	0x04, 0x55
        /*0106*/ 	.short	(.L_39 - .L_38)


	//   ....[0]....
.L_38:
        /*0108*/ 	.word	0x00000001
        /*010c*/ 	.byte	0x10, 0x06, 0x00, 0x00, 0x01, 0x00, 0x00, 0x00, 0x50, 0x06, 0x00, 0x00, 0x01, 0x00, 0x00, 0x00
        /* <DEDUP_REMOVED lines=3412> */
        /*d65c*/ 	.byte	0x50, 0xa0, 0x04, 0x00


	//----- nvinfo : EIATTR_MERCURY_ISA_VERSION
	.align		4
.L_39:
        /*d660*/ 	.byte	0x03, 0x5f
        /*d662*/ 	.short	0x0000


	//----- nvinfo : EIATTR_EXIT_INSTR_OFFSETS
	.align		4
        /*d664*/ 	.byte	0x04, 0x1c
        /*d666*/ 	.short	(.L_41 - .L_40)


	//   ....[0]....
.L_40:
        /*d668*/ 	.word	0x0004a520


	//   ....[1]....
        /*d66c*/ 	.word	0x0004a540


	//----- nvinfo : EIATTR_REQNTID
	.align		4
.L_41:
        /*d670*/ 	.byte	0x04, 0x10
        /*d672*/ 	.short	(.L_43 - .L_42)
.L_42:
        /*d674*/ 	.word	0x00000080
        /*d678*/ 	.word	0x00000001
        /*d67c*/ 	.word	0x00000001
.L_43:


//--------------------- .nv.callgraph             --------------------------
	.section	.nv.callgraph,"",@"SHT_CUDA_CALLGRAPH"
	.align	4
	.sectionentsize	8
	.align		4
        /*0000*/ 	.word	0x00000000
	.align		4
        /*0004*/ 	.word	0xffffffff
	.align		4
        /*0008*/ 	.word	0x00000000
	.align		4
        /*000c*/ 	.word	0xfffffffe
	.align		4
        /*0010*/ 	.word	0x00000000
	.align		4
        /*0014*/ 	.word	0xfffffffd
	.align		4
        /*0018*/ 	.word	0x00000000
	.align		4
        /*001c*/ 	.word	0xfffffffc


//--------------------- .nv.rel.action            --------------------------
	.section	.nv.rel.action,"",@"SHT_CUDA_RELOCINFO"
	.align	8
	.sectionentsize	8
        /*0000*/ 	.byte	0x73, 0x00, 0x00, 0x00, 0x00, 0x00, 0x00, 0x00, 0x00, 0x00, 0x00, 0x11, 0x25, 0x00, 0x05, 0x36


//--------------------- .nv.constant0.matmul_kernel --------------------------
	.section	.nv.constant0.matmul_kernel,"a",@progbits
	.sectionflags	@""
	.align	4
.nv.constant0.matmul_kernel:
	.zero		432


//--------------------- .text.matmul_kernel       --------------------------
	.section	.text.matmul_kernel,"ax",@progbits
	.sectioninfo	@"SHI_REGISTERS=255"
	.align	128
        .global         matmul_kernel
        .type           matmul_kernel,@function
        .size           matmul_kernel,(.L_x_3 - matmul_kernel)
        .other          matmul_kernel,@"STO_CUDA_ENTRY STV_DEFAULT"
matmul_kernel:
.text.matmul_kernel:
[----:B------:R-:W-:Y:S02]  /*0000*/  IMAD.MOV.U32 R1, RZ, RZ, c[0x0][0x28] ;  /* 0x00000a00ff017624 */ /* 0x000fe400078e00ff */
[----:B------:R-:W-:Y:S01]  /*0010*/  IMAD.MOV.U32 R0, RZ, RZ, c[0x0][0x17c] ;  /* 0x00005f00ff007624 */ /* 0x000fe200078e00ff */
[----:B------:R-:W1:Y:S01]  /*0020*/  S2R R7, SR_CTAID.X ;  /* 0x0000000000077919 */ /* 0x000e620000002500 */
[----:B------:R-:W-:Y:S02]  /*0030*/  IABS R18, c[0x0][0x178] ;  /* 0x00005e0000127a13 */ /* 0x000fe40000000000 */
[----:B------:R-:W-:Y:S01]  /*0040*/  IADD3 R1, R1, -0x2128, RZ ;  /* 0xffffded801017810 */ /* 0x000fe20007ffe0ff */
[----:B------:R-:W2:Y:S01]  /*0050*/  S2R R30, SR_TID.X ;  /* 0x00000000001e7919 */ /* 0x000ea20000002100 */
[----:B------:R-:W-:-:S04]  /*0060*/  IADD3 R0, R0, 0x7f, RZ ;  /* 0x0000007f00007810 */ /* 0x000fc80007ffe0ff */
[----:B------:R-:W-:-:S04]  /*0070*/  SHF.R.S32.HI R3, RZ, 0x1f, R0 ;  /* 0x0000001fff037819 */ /* 0x000fc80000011400 */
[----:B------:R-:W-:-:S04]  /*0080*/  LEA.HI R3, R3, R0, RZ, 0x7 ;  /* 0x0000000003037211 */ /* 0x000fc800078f38ff */
[----:B------:R-:W-:-:S05]  /*0090*/  SHF.R.S32.HI R3, RZ, 0x7, R3 ;  /* 0x00000007ff037819 */ /* 0x000fca0000011403 */
[----:B------:R-:W-:Y:S01]  /*00a0*/  IMAD.SHL.U32 R4, R3, 0x8, RZ ;  /* 0x0000000803047824 */ /* 0x000fe200078e00ff */
[----:B-1----:R-:W-:-:S04]  /*00b0*/  IABS R8, R7 ;  /* 0x0000000700087213 */ /* 0x002fc80000000000 */
[-C--:B------:R-:W-:Y:S02]  /*00c0*/  IABS R5, R4.reuse ;  /* 0x0000000400057213 */ /* 0x080fe40000000000 */
[----:B------:R-:W-:Y:S02]  /*00d0*/  IABS R10, R4 ;  /* 0x00000004000a7213 */ /* 0x000fe40000000000 */
[----:B------:R-:W1:Y:S01]  /*00e0*/  I2F.RP R0, R5 ;  /* 0x0000000500007306 */ /* 0x000e620000209400 */
[----:B--2---:R-:W-:-:S07]  /*00f0*/  LOP3.LUT R30, R30, 0x7f, RZ, 0xc0, !PT ;  /* 0x0000007f1e1e7812 */ /* 0x004fce00078ec0ff */
[----:B-1----:R-:W1:Y:S02]  /*0100*/  MUFU.RCP R0, R0 ;  /* 0x0000000000007308 */ /* 0x002e640000001000 */
[----:B-1----:R-:W-:Y:S01]  /*0110*/  IADD3 R2, R0, 0xffffffe, RZ ;  /* 0x0ffffffe00027810 */ /* 0x002fe20007ffe0ff */
[----:B------:R-:W-:-:S05]  /*0120*/  IMAD.MOV R0, RZ, RZ, -R10 ;  /* 0x000000ffff007224 */ /* 0x000fca00078e0a0a */
[----:B------:R1:W2:Y:S02]  /*0130*/  F2I.FTZ.U32.TRUNC.NTZ R3, R2 ;  /* 0x0000000200037305 */ /* 0x0002a4000021f000 */
[----:B-1----:R-:W-:Y:S01]  /*0140*/  IMAD.MOV.U32 R2, RZ, RZ, RZ ;  /* 0x000000ffff027224 */ /* 0x002fe200078e00ff */
[----:B--2---:R-:W-:-:S05]  /*0150*/  IADD3 R6, RZ, -R3, RZ ;  /* 0x80000003ff067210 */ /* 0x004fca0007ffe0ff */
[----:B------:R-:W-:Y:S02]  /*0160*/  IMAD R9, R6, R5, RZ ;  /* 0x0000000506097224 */ /* 0x000fe400078e02ff */
[----:B------:R-:W-:Y:S02]  /*0170*/  IMAD.MOV.U32 R6, RZ, RZ, R8 ;  /* 0x000000ffff067224 */ /* 0x000fe400078e0008 */
[----:B------:R-:W-:-:S06]  /*0180*/  IMAD.HI.U32 R3, R3, R9, R2 ;  /* 0x0000000903037227 */ /* 0x000fcc00078e0002 */
[----:B------:R-:W-:-:S04]  /*0190*/  IMAD.HI.U32 R3, R3, R6, RZ ;  /* 0x0000000603037227 */ /* 0x000fc800078e00ff */
[----:B------:R-:W-:-:S05]  /*01a0*/  IMAD R0, R3, R0, R6 ;  /* 0x0000000003007224 */ /* 0x000fca00078e0206 */
[----:B------:R-:W-:-:S13]  /*01b0*/  ISETP.GT.U32.AND P1, PT, R5, R0, PT ;  /* 0x000000000500720c */ /* 0x000fda0003f24070 */
[-C--:B------:R-:W-:Y:S02]  /*01c0*/  @!P1 IADD3 R0, R0, -R5.reuse, RZ ;  /* 0x8000000500009210 */ /* 0x080fe40007ffe0ff */
[----:B------:R-:W-:Y:S02]  /*01d0*/  @!P1 IADD3 R3, R3, 0x1, RZ ;  /* 0x0000000103039810 */ /* 0x000fe40007ffe0ff */
[----:B------:R-:W-:Y:S02]  /*01e0*/  ISETP.GE.U32.AND P0, PT, R0, R5, PT ;  /* 0x000000050000720c */ /* 0x000fe40003f06070 */
[----:B------:R-:W-:Y:S02]  /*01f0*/  LOP3.LUT R0, R7, R4, RZ, 0x3c, !PT ;  /* 0x0000000407007212 */ /* 0x000fe400078e3cff */
[----:B------:R-:W-:Y:S02]  /*0200*/  ISETP.NE.AND P1, PT, R4, RZ, PT ;  /* 0x000000ff0400720c */ /* 0x000fe40003f25270 */
[----:B------:R-:W-:Y:S01]  /*0210*/  ISETP.GE.AND P2, PT, R0, RZ, PT ;  /* 0x000000ff0000720c */ /* 0x000fe20003f46270 */
[----:B------:R-:W-:-:S05]  /*0220*/  IMAD.MOV.U32 R0, RZ, RZ, c[0x0][0x178] ;  /* 0x00005e00ff007624 */ /* 0x000fca00078e00ff */
[----:B------:R-:W-:Y:S02]  /*0230*/  IADD3 R0, R0, 0xff, RZ ;  /* 0x000000ff00007810 */ /* 0x000fe40007ffe0ff */
[----:B------:R-:W-:-:S05]  /*0240*/  @P0 IADD3 R3, R3, 0x1, RZ ;  /* 0x0000000103030810 */ /* 0x000fca0007ffe0ff */
[----:B------:R-:W-:Y:S01]  /*0250*/  IMAD.MOV.U32 R2, RZ, RZ, R3 ;  /* 0x000000ffff027224 */ /* 0x000fe200078e0003 */
[----:B------:R-:W-:-:S03]  /*0260*/  SHF.R.S32.HI R3, RZ, 0x1f, R0 ;  /* 0x0000001fff037819 */ /* 0x000fc60000011400 */
[----:B------:R-:W-:Y:S01]  /*0270*/  @!P2 IMAD.MOV R2, RZ, RZ, -R2 ;  /* 0x000000ffff02a224 */ /* 0x000fe200078e0a02 */
[----:B------:R-:W-:Y:S02]  /*0280*/  @!P1 LOP3.LUT R2, RZ, R4, RZ, 0x33, !PT ;  /* 0x00000004ff029212 */ /* 0x000fe400078e33ff */
[----:B------:R-:W-:Y:S02]  /*0290*/  LEA.HI R3, R3, R0, RZ, 0x8 ;  /* 0x0000000003037211 */ /* 0x000fe400078f40ff */
[----:B------:R-:W-:Y:S01]  /*02a0*/  SHF.L.U32 R8, R2, 0x3, RZ ;  /* 0x0000000302087819 */ /* 0x000fe200000006ff */
[----:B------:R-:W-:Y:S01]  /*02b0*/  IMAD.MOV R2, RZ, RZ, -R2 ;  /* 0x000000ffff027224 */ /* 0x000fe200078e0a02 */
[----:B------:R-:W-:Y:S02]  /*02c0*/  IABS R0, c[0x0][0x17c] ;  /* 0x00005f0000007a13 */ /* 0x000fe40000000000 */
[----:B------:R-:W-:Y:S01]  /*02d0*/  LEA.HI.SX32 R3, R3, -R8, 0x18 ;  /* 0x8000000803037211 */ /* 0x000fe200078fc2ff */
[----:B------:R-:W-:Y:S01]  /*02e0*/  IMAD R10, R4, R2, R7 ;  /* 0x00000002040a7224 */ /* 0x000fe200078e0207 */
[----:B------:R-:W1:Y:S01]  /*02f0*/  I2F.RP R6, R0 ;  /* 0x0000000000067306 */ /* 0x000e620000209400 */
[----:B------:R-:W-:Y:S01]  /*0300*/  IMAD.MOV.U32 R2, RZ, RZ, RZ ;  /* 0x000000ffff027224 */ /* 0x000fe200078e00ff */
[----:B------:R-:W-:-:S02]  /*0310*/  IMNMX R13, R3, 0x8, PT ;  /* 0x00000008030d7817 */ /* 0x000fc40003800200 */
[----:B------:R-:W-:Y:S02]  /*0320*/  IABS R4, R10 ;  /* 0x0000000a00047213 */ /* 0x000fe40000000000 */
[-C--:B------:R-:W-:Y:S02]  /*0330*/  IABS R9, R13.reuse ;  /* 0x0000000d00097213 */ /* 0x080fe40000000000 */
[----:B------:R-:W-:Y:S02]  /*0340*/  IABS R7, R13 ;  /* 0x0000000d00077213 */ /* 0x000fe40000000000 */
[----:B------:R-:W2:Y:S08]  /*0350*/  I2F.RP R5, R9 ;  /* 0x0000000900057306 */ /* 0x000eb00000209400 */
[----:B-1----:R-:W-:Y:S08]  /*0360*/  MUFU.RCP R6, R6 ;  /* 0x0000000600067308 */ /* 0x002ff00000001000 */
[----:B--2---:R-:W1:Y:S02]  /*0370*/  MUFU.RCP R5, R5 ;  /* 0x0000000500057308 */ /* 0x004e640000001000 */
[----:B-1----:R-:W-:-:S06]  /*0380*/  IADD3 R3, R5, 0xffffffe, RZ ;  /* 0x0ffffffe05037810 */ /* 0x002fcc0007ffe0ff */
[----:B------:R-:W1:Y:S02]  /*0390*/  F2I.FTZ.U32.TRUNC.NTZ R3, R3 ;  /* 0x0000000300037305 */ /* 0x000e64000021f000 */
[----:B-1----:R-:W-:-:S04]  /*03a0*/  IMAD.MOV R12, RZ, RZ, -R3 ;  /* 0x000000ffff0c7224 */ /* 0x002fc800078e0a03 */
[----:B------:R-:W-:-:S04]  /*03b0*/  IMAD R5, R12, R9, RZ ;  /* 0x000000090c057224 */ /* 0x000fc800078e02ff */
[----:B------:R-:W-:Y:S01]  /*03c0*/  IMAD.HI.U32 R2, R3, R5, R2 ;  /* 0x0000000503027227 */ /* 0x000fe200078e0002 */
[----:B------:R-:W-:Y:S01]  /*03d0*/  MOV R3, R4 ;  /* 0x0000000400037202 */ /* 0x000fe20000000f00 */
[----:B------:R-:W1:Y:S02]  /*03e0*/  I2F.RP R5, R18 ;  /* 0x0000001200057306 */ /* 0x000e640000209400 */
[----:B------:R-:W-:Y:S02]  /*03f0*/  IMAD.MOV R4, RZ, RZ, -R7 ;  /* 0x000000ffff047224 */ /* 0x000fe400078e0a07 */
[----:B------:R-:W-:-:S04]  /*0400*/  IMAD.HI.U32 R2, R2, R3, RZ ;  /* 0x0000000302027227 */ /* 0x000fc800078e00ff */
[----:B------:R-:W-:Y:S01]  /*0410*/  IMAD R4, R2, R4, R3 ;  /* 0x0000000402047224 */ /* 0x000fe200078e0203 */
[----:B------:R-:W-:-:S04]  /*0420*/  IADD3 R3, R6, 0xffffffe, RZ ;  /* 0x0ffffffe06037810 */ /* 0x000fc80007ffe0ff */
[----:B------:R-:W-:Y:S02]  /*0430*/  ISETP.GT.U32.AND P1, PT, R9, R4, PT ;  /* 0x000000040900720c */ /* 0x000fe40003f24070 */
[----:B------:R-:W-:Y:S08]  /*0440*/  F2I.FTZ.U32.TRUNC.NTZ R3, R3 ;  /* 0x0000000300037305 */ /* 0x000ff0000021f000 */
[----:B-1----:R-:W1:Y:S03]  /*0450*/  MUFU.RCP R5, R5 ;  /* 0x0000000500057308 */ /* 0x002e660000001000 */
[----:B------:R-:W-:Y:S01]  /*0460*/  @!P1 IMAD.IADD R4, R4, 0x1, -R9 ;  /* 0x0000000104049824 */ /* 0x000fe200078e0a09 */
[----:B------:R-:W-:-:S02]  /*0470*/  @!P1 IADD3 R2, R2, 0x1, RZ ;  /* 0x0000000102029810 */ /* 0x000fc40007ffe0ff */
[----:B------:R-:W-:Y:S02]  /*0480*/  ISETP.NE.AND P1, PT, R13, RZ, PT ;  /* 0x000000ff0d00720c */ /* 0x000fe40003f25270 */
[----:B------:R-:W-:Y:S02]  /*0490*/  ISETP.GE.U32.AND P0, PT, R4, R9, PT ;  /* 0x000000090400720c */ /* 0x000fe40003f06070 */
[----:B------:R-:W-:-:S04]  /*04a0*/  LOP3.LUT R4, R10, R13, RZ, 0x3c, !PT ;  /* 0x0000000d0a047212 */ /* 0x000fc800078e3cff */
[----:B------:R-:W-:Y:S02]  /*04b0*/  ISETP.GE.AND P2, PT, R4, RZ, PT ;  /* 0x000000ff0400720c */ /* 0x000fe40003f46270 */
[----:B-1----:R-:W-:Y:S01]  /*04c0*/  IADD3 R16, R5, 0xffffffe, RZ ;  /* 0x0ffffffe05107810 */ /* 0x002fe20007ffe0ff */
[----:B------:R-:W-:-:S03]  /*04d0*/  IMAD.MOV R5, RZ, RZ, -R3 ;  /* 0x000000ffff057224 */ /* 0x000fc600078e0a03 */
[----:B------:R1:W2:Y:S01]  /*04e0*/  F2I.FTZ.U32.TRUNC.NTZ R17, R16 ;  /* 0x0000001000117305 */ /* 0x0002a2000021f000 */
[----:B------:R-:W-:Y:S01]  /*04f0*/  @P0 IADD3 R2, R2, 0x1, RZ ;  /* 0x0000000102020810 */ /* 0x000fe20007ffe0ff */
[----:B------:R-:W-:-:S03]  /*0500*/  IMAD R5, R5, R0, RZ ;  /* 0x0000000005057224 */ /* 0x000fc600078e02ff */
[----:B------:R-:W-:Y:S01]  /*0510*/  MOV R20, R2 ;  /* 0x0000000200147202 */ /* 0x000fe20000000f00 */
[----:B------:R-:W-:Y:S02]  /*0520*/  IMAD.MOV.U32 R2, RZ, RZ, RZ ;  /* 0x000000ffff027224 */ /* 0x000fe400078e00ff */
[----:B-1----:R-:W-:Y:S02]  /*0530*/  IMAD.MOV.U32 R16, RZ, RZ, RZ ;  /* 0x000000ffff107224 */ /* 0x002fe400078e00ff */
[----:B------:R-:W-:Y:S01]  /*0540*/  @!P2 IMAD.MOV R20, RZ, RZ, -R20 ;  /* 0x000000ffff14a224 */ /* 0x000fe200078e0a14 */
[----:B------:R-:W-:Y:S01]  /*0550*/  @!P1 LOP3.LUT R20, RZ, R13, RZ, 0x33, !PT ;  /* 0x0000000dff149212 */ /* 0x000fe200078e33ff */
[----:B------:R-:W-:-:S03]  /*0560*/  IMAD.HI.U32 R2, R3, R5, R2 ;  /* 0x0000000503027227 */ /* 0x000fc600078e0002 */
[----:B------:R-:W-:Y:S01]  /*0570*/  SHF.L.U32 R108, R20, 0x7, RZ ;  /* 0x00000007146c7819 */ /* 0x000fe200000006ff */
[--C-:B--2---:R-:W-:Y:S02]  /*0580*/  IMAD.MOV R7, RZ, RZ, -R17.reuse ;  /* 0x000000ffff077224 */ /* 0x104fe400078e0a11 */
[----:B------:R-:W-:Y:S01]  /*0590*/  IMAD.MOV R20, RZ, RZ, -R20 ;  /* 0x000000ffff147224 */ /* 0x000fe200078e0a14 */
[C---:B------:R-:W-:Y:S01]  /*05a0*/  IADD3 R34, R108.reuse, 0x7f, RZ ;  /* 0x0000007f6c227810 */ /* 0x040fe20007ffe0ff */
[----:B------:R-:W-:Y:S01]  /*05b0*/  IMAD R3, R7, R18, RZ ;  /* 0x0000001207037224 */ /* 0x000fe200078e02ff */
[----:B------:R-:W-:Y:S01]  /*05c0*/  IABS R7, R108 ;  /* 0x0000006c00077213 */ /* 0x000fe20000000000 */
[----:B------:R-:W-:Y:S01]  /*05d0*/  IMAD R20, R13, R20, R10 ;  /* 0x000000140d147224 */ /* 0x000fe200078e020a */
[C---:B------:R-:W-:Y:S01]  /*05e0*/  IADD3 R14, R108.reuse, 0x1, RZ ;  /* 0x000000016c0e7810 */ /* 0x040fe20007ffe0ff */
[----:B------:R-:W-:Y:S01]  /*05f0*/  IMAD.HI.U32 R16, R17, R3, R16 ;  /* 0x0000000311107227 */ /* 0x000fe200078e0010 */
[----:B------:R-:W-:Y:S01]  /*0600*/  IABS R11, R34 ;  /* 0x00000022000b7213 */ /* 0x000fe20000000000 */
[----:B------:R-:W-:Y:S01]  /*0610*/  STL [R1+0x39c], R108 ;  /* 0x00039c6c01007387 */ /* 0x000fe20000100800 */
[----:B------:R-:W-:Y:S01]  /*0620*/  IADD3 R4, R108, 0x2, RZ ;  /* 0x000000026c047810 */ /* 0x000fe20007ffe0ff */
[----:B------:R-:W-:Y:S01]  /*0630*/  IMAD.HI.U32 R3, R2, R7, RZ ;  /* 0x0000000702037227 */ /* 0x000fe200078e00ff */
[----:B------:R-:W-:Y:S01]  /*0640*/  IABS R9, R14 ;  /* 0x0000000e00097213 */ /* 0x000fe20000000000 */
[----:B------:R-:W-:Y:S01]  /*0650*/  STL [R1+0x12cc], R34 ;  /* 0x0012cc2201007387 */ /* 0x000fe20000100800 */
[----:B------:R-:W-:Y:S01]  /*0660*/  IADD3 R10, R108, 0x3, RZ ;  /* 0x000000036c0a7810 */ /* 0x000fe20007ffe0ff */
[----:B------:R-:W-:Y:S01]  /*0670*/  IMAD.IADD R20, R8, 0x1, R20 ;  /* 0x0000000108147824 */ /* 0x000fe200078e0214 */
[----:B------:R-:W-:Y:S01]  /*0680*/  IABS R8, R4 ;  /* 0x0000000400087213 */ /* 0x000fe20000000000 */
[----:B------:R-:W-:Y:S01]  /*0690*/  IMAD.HI.U32 R5, R2, R11, RZ ;  /* 0x0000000b02057227 */ /* 0x000fe200078e00ff */
[----:B------:R1:W-:Y:S01]  /*06a0*/  STL [R1+0x12c8], R14 ;  /* 0x0012c80e01007387 */ /* 0x0003e20000100800 */
[----:B------:R-:W-:-:S02]  /*06b0*/  IADD3 R3, -R3, RZ, RZ ;  /* 0x000000ff03037210 */ /* 0x000fc40007ffe1ff */
[----:B------:R-:W-:Y:S01]  /*06c0*/  IMAD.MOV R6, RZ, RZ, -R5 ;  /* 0x000000ffff067224 */ /* 0x000fe200078e0a05 */
[----:B------:R2:W-:Y:S01]  /*06d0*/  STL [R1+0x12c4], R4 ;  /* 0x0012c40401007387 */ /* 0x0005e20000100800 */
[----:B------:R-:W-:Y:S01]  /*06e0*/  IMAD.MOV.U32 R5, RZ, RZ, R8 ;  /* 0x000000ffff057224 */ /* 0x000fe200078e0008 */
[C---:B------:R-:W-:Y:S02]  /*06f0*/  IADD3 R8, R108.reuse, 0x4, RZ ;  /* 0x000000046c087810 */ /* 0x040fe40007ffe0ff */
[----:B------:R3:W-:Y:S01]  /*0700*/  STL [R1+0x12c0], R10 ;  /* 0x0012c00a01007387 */ /* 0x0007e20000100800 */
[----:B------:R-:W-:Y:S01]  /*0710*/  IADD3 R252, R108, 0x6, RZ ;  /* 0x000000066cfc7810 */ /* 0x000fe20007ffe0ff */
[C---:B-1----:R-:W-:Y:S01]  /*0720*/  IMAD R14, R0.reuse, R3, R7 ;  /* 0x00000003000e7224 */ /* 0x042fe200078e0207 */
[----:B------:R-:W-:Y:S01]  /*0730*/  IABS R7, R10 ;  /* 0x0000000a00077213 */ /* 0x000fe20000000000 */
[----:B------:R-:W-:Y:S01]  /*0740*/  IMAD R3, R0, R6, R11 ;  /* 0x0000000600037224 */ /* 0x000fe200078e020b */
[----:B------:R-:W-:Y:S01]  /*0750*/  IADD3 R6, R108, 0x5, RZ ;  /* 0x000000056c067810 */ /* 0x000fe20007ffe0ff */
[----:B--2---:R-:W-:Y:S01]  /*0760*/  IMAD.HI.U32 R4, R2, R9, RZ ;  /* 0x0000000902047227 */ /* 0x004fe200078e00ff */
[----:B------:R-:W-:Y:S01]  /*0770*/  IADD3 R251, R108, 0x7, RZ ;  /* 0x000000076cfb7810 */ /* 0x000fe20007ffe0ff */
[----:B------:R1:W-:Y:S01]  /*0780*/  STL [R1+0x12bc], R8 ;  /* 0x0012bc0801007387 */ /* 0x0003e20000100800 */
[----:B------:R-:W-:Y:S01]  /*0790*/  IABS R11, R6 ;  /* 0x00000006000b7213 */ /* 0x000fe20000000000 */
[----:B------:R-:W-:Y:S01]  /*07a0*/  IMAD.MOV R12, RZ, RZ, -R4 ;  /* 0x000000ffff0c7224 */ /* 0x000fe200078e0a04 */
[----:B------:R-:W-:Y:S01]  /*07b0*/  IABS R13, R252 ;  /* 0x000000fc000d7213 */ /* 0x000fe20000000000 */
[----:B------:R-:W-:Y:S01]  /*07c0*/  IMAD.HI.U32 R4, R2, R5, RZ ;  /* 0x0000000502047227 */ /* 0x000fe200078e00ff */
[----:B------:R-:W-:Y:S01]  /*07d0*/  IABS R17, R251 ;  /* 0x000000fb00117213 */ /* 0x000fe20000000000 */
[----:B------:R2:W-:Y:S01]  /*07e0*/  STL [R1+0x12d8], R6 ;  /* 0x0012d80601007387 */ /* 0x0005e20000100800 */
[----:B------:R-:W-:Y:S01]  /*07f0*/  IADD3 R249, R108, 0x9, RZ ;  /* 0x000000096cf97810 */ /* 0x000fe20007ffe0ff */
[----:B------:R-:W-:Y:S01]  /*0800*/  IMAD R12, R0, R12, R9 ;  /* 0x0000000c000c7224 */ /* 0x000fe200078e0209 */
[----:B---3--:R-:W-:Y:S01]  /*0810*/  IADD3 R10, -R4, RZ, RZ ;  /* 0x000000ff040a7210 */ /* 0x008fe20007ffe1ff */
[----:B------:R-:W-:Y:S01]  /*0820*/  IMAD.HI.U32 R4, R2, R7, RZ ;  /* 0x0000000702047227 */ /* 0x000fe200078e00ff */
[----:B------:R-:W-:Y:S01]  /*0830*/  IABS R9, R8 ;  /* 0x0000000800097213 */ /* 0x000fe20000000000 */
[----:B------:R-:W-:Y:S01]  /*0840*/  STL [R1+0x12e4], R252 ;  /* 0x0012e4fc01007387 */ /* 0x000fe20000100800 */
[----:B------:R-:W-:Y:S01]  /*0850*/  IADD3 R250, R108, 0x8, RZ ;  /* 0x000000086cfa7810 */ /* 0x000fe20007ffe0ff */
[----:B------:R-:W-:Y:S01]  /*0860*/  IMAD R10, R0, R10, R5 ;  /* 0x0000000a000a7224 */ /* 0x000fe200078e0205 */
[C---:B------:R-:W-:Y:S01]  /*0870*/  IADD3 R248, R108.reuse, 0xa, RZ ;  /* 0x0000000a6cf87810 */ /* 0x040fe20007ffe0ff */
[----:B-1----:R-:W-:Y:S01]  /*0880*/  IMAD.MOV R8, RZ, RZ, -R4 ;  /* 0x000000ffff087224 */ /* 0x002fe200078e0a04 */
[----:B------:R-:W-:Y:S01]  /*0890*/  IADD3 R32, R108, 0xc, RZ ;  /* 0x0000000c6c207810 */ /* 0x000fe20007ffe0ff */
[----:B------:R-:W-:Y:S01]  /*08a0*/  IMAD.HI.U32 R5, R2, R11, RZ ;  /* 0x0000000b02057227 */ /* 0x000fe200078e00ff */
[----:B------:R-:W-:Y:S01]  /*08b0*/  IABS R19, R248 ;  /* 0x000000f800137213 */ /* 0x000fe20000000000 */
[----:B------:R-:W-:Y:S01]  /*08c0*/  STL [R1+0x12f0], R251 ;  /* 0x0012f0fb01007387 */ /* 0x000fe20000100800 */
[----:B------:R-:W-:Y:S01]  /*08d0*/  IADD3 R247, R108, 0xb, RZ ;  /* 0x0000000b6cf77810 */ /* 0x000fe20007ffe0ff */
[----:B------:R-:W-:Y:S01]  /*08e0*/  IMAD.HI.U32 R4, R2, R9, RZ ;  /* 0x0000000902047227 */ /* 0x000fe200078e00ff */
[----:B------:R-:W-:Y:S01]  /*08f0*/  IABS R23, R32 ;  /* 0x0000002000177213 */ /* 0x000fe20000000000 */
[----:B------:R-:W-:Y:S01]  /*0900*/  STL [R1+0x12f4], R250 ;  /* 0x0012f4fa01007387 */ /* 0x000fe20000100800 */
[----:B------:R-:W-:Y:S01]  /*0910*/  IADD3 R246, R108, 0xd, RZ ;  /* 0x0000000d6cf67810 */ /* 0x000fe20007ffe0ff */
[----:B--2---:R-:W-:Y:S01]  /*0920*/  IMAD.HI.U32 R6, R2, R13, RZ ;  /* 0x0000000d02067227 */ /* 0x004fe200078e00ff */
[----:B------:R-:W-:Y:S01]  /*0930*/  IABS R21, R247 ;  /* 0x000000f700157213 */ /* 0x000fe20000000000 */
[----:B------:R-:W-:Y:S01]  /*0940*/  STL [R1+0x1300], R249 ;  /* 0x001300f901007387 */ /* 0x000fe20000100800 */
[----:B------:R-:W-:Y:S01]  /*0950*/  IADD3 R244, R108, 0xf, RZ ;  /* 0x0000000f6cf47810 */ /* 0x000fe20007ffe0ff */
[----:B------:R-:W-:Y:S01]  /*0960*/  IMAD R8, R0, R8, R7 ;  /* 0x0000000800087224 */ /* 0x000fe200078e0207 */
[----:B------:R-:W-:Y:S01]  /*0970*/  IADD3 R15, -R6, RZ, RZ ;  /* 0x000000ff060f7210 */ /* 0x000fe20007ffe1ff */
[----:B------:R-:W-:Y:S01]  /*0980*/  IMAD.MOV R5, RZ, RZ, -R5 ;  /* 0x000000ffff057224 */ /* 0x000fe200078e0a05 */
[----:B------:R-:W-:Y:S01]  /*0990*/  IABS R25, R246 ;  /* 0x000000f600197213 */ /* 0x000fe20000000000 */
[----:B------:R-:W-:Y:S01]  /*09a0*/  IMAD.HI.U32 R7, R2, R17, RZ ;  /* 0x0000001102077227 */ /* 0x000fe200078e00ff */
[C---:B------:R-:W-:Y:S01]  /*09b0*/  IADD3 R243, R108.reuse, 0x10, RZ ;  /* 0x000000106cf37810 */ /* 0x040fe20007ffe0ff */
[----:B------:R-:W-:Y:S01]  /*09c0*/  STL [R1+0x12fc], R248 ;  /* 0x0012fcf801007387 */ /* 0x000fe20000100800 */
[----:B------:R-:W-:Y:S01]  /*09d0*/  IADD3 R245, R108, 0xe, RZ ;  /* 0x0000000e6cf57810 */ /* 0x000fe20007ffe0ff */
[----:B------:R-:W-:Y:S01]  /*09e0*/  IMAD.MOV R4, RZ, RZ, -R4 ;  /* 0x000000ffff047224 */ /* 0x000fe200078e0a04 */
[----:B------:R-:W-:Y:S01]  /*09f0*/  IABS R29, R244 ;  /* 0x000000f4001d7213 */ /* 0x000fe20000000000 */
[C---:B------:R-:W-:Y:S01]  /*0a00*/  IMAD R6, R0.reuse, R5, R11 ;  /* 0x0000000500067224 */ /* 0x040fe200078e020b */
[----:B------:R-:W-:Y:S01]  /*0a10*/  IABS R11, R249 ;  /* 0x000000f9000b7213 */ /* 0x000fe20000000000 */
[----:B------:R-:W-:Y:S01]  /*0a20*/  IMAD.MOV R7, RZ, RZ, -R7 ;  /* 0x000000ffff077224 */ /* 0x000fe200078e0a07 */
[----:B------:R-:W-:Y:S01]  /*0a30*/  IABS R31, R243 ;  /* 0x000000f3001f7213 */ /* 0x000fe20000000000 */
[C---:B------:R-:W-:Y:S01]  /*0a40*/  IMAD R4, R0.reuse, R4, R9 ;  /* 0x0000000400047224 */ /* 0x040fe200078e0209 */
[----:B------:R-:W-:Y:S01]  /*0a50*/  IABS R9, R250 ;  /* 0x000000fa00097213 */ /* 0x000fe20000000000 */
[----:B------:R-:W-:Y:S01]  /*0a60*/  IMAD R7, R0, R7, R17 ;  /* 0x0000000700077224 */ /* 0x000fe200078e0211 */
[----:B------:R-:W-:Y:S01]  /*0a70*/  IABS R27, R245 ;  /* 0x000000f5001b7213 */ /* 0x000fe20000000000 */
[----:B------:R-:W-:Y:S01]  /*0a80*/  IMAD.MOV.U32 R17, RZ, RZ, R11 ;  /* 0x000000ffff117224 */ /* 0x000fe200078e000b */
[----:B------:R-:W-:Y:S01]  /*0a90*/  IADD3 R242, R108, 0x11, RZ ;  /* 0x000000116cf27810 */ /* 0x000fe20007ffe0ff */
[----:B------:R-:W-:Y:S01]  /*0aa0*/  IMAD R5, R0, R15, R13 ;  /* 0x0000000f00057224 */ /* 0x000fe200078e020d */
[----:B------:R-:W-:Y:S01]  /*0ab0*/  IADD3 R241, R108, 0x12, RZ ;  /* 0x000000126cf17810 */ /* 0x000fe20007ffe0ff */
[----:B------:R-:W-:Y:S01]  /*0ac0*/  IMAD.MOV.U32 R15, RZ, RZ, R9 ;  /* 0x000000ffff0f7224 */ /* 0x000fe200078e0009 */
[----:B------:R-:W-:Y:S01]  /*0ad0*/  IABS R33, R242 ;  /* 0x000000f200217213 */ /* 0x000fe20000000000 */
[----:B------:R-:W-:Y:S01]  /*0ae0*/  IMAD.HI.U32 R11, R2, R17, RZ ;  /* 0x00000011020b7227 */ /* 0x000fe200078e00ff */
[C---:B------:R-:W-:Y:S01]  /*0af0*/  IADD3 R240, R108.reuse, 0x13, RZ ;  /* 0x000000136cf07810 */ /* 0x040fe20007ffe0ff */
[----:B------:R-:W-:Y:S01]  /*0b00*/  STL [R1+0x1310], R247 ;  /* 0x001310f701007387 */ /* 0x000fe20000100800 */
[----:B------:R-:W-:Y:S01]  /*0b10*/  IADD3 R239, R108, 0x14, RZ ;  /* 0x000000146cef7810 */ /* 0x000fe20007ffe0ff */
[----:B------:R-:W-:Y:S01]  /*0b20*/  IMAD.HI.U32 R9, R2, R15, RZ ;  /* 0x0000000f02097227 */ /* 0x000fe200078e00ff */
[----:B------:R-:W-:Y:S01]  /*0b30*/  IADD3 R237, R108, 0x16, RZ ;  /* 0x000000166ced7810 */ /* 0x000fe20007ffe0ff */
[----:B------:R-:W-:Y:S01]  /*0b40*/  STL [R1+0x1314], R32 ;  /* 0x0013142001007387 */ /* 0x000fe20000100800 */
[----:B------:R-:W-:Y:S01]  /*0b50*/  IABS R24, R239 ;  /* 0x000000ef00187213 */ /* 0x000fe20000000000 */
[----:B------:R-:W-:Y:S01]  /*0b60*/  IMAD.MOV R11, RZ, RZ, -R11 ;  /* 0x000000ffff0b7224 */ /* 0x000fe200078e0a0b */
[----:B------:R-:W-:Y:S01]  /*0b70*/  IADD3 R9, -R9, RZ, RZ ;  /* 0x000000ff09097210 */ /* 0x000fe20007ffe1ff */
[----:B------:R-:W-:Y:S01]  /*0b80*/  IMAD.HI.U32 R13, R2, R19, RZ ;  /* 0x00000013020d7227 */ /* 0x000fe200078e00ff */
[----:B------:R-:W-:Y:S01]  /*0b90*/  IADD3 R238, R108, 0x15, RZ ;  /* 0x000000156cee7810 */ /* 0x000fe20007ffe0ff */
[----:B------:R-:W-:Y:S01]  /*0ba0*/  STL [R1+0x131c], R246 ;  /* 0x00131cf601007387 */ /* 0x000fe20000100800 */
[----:B------:R-:W-:Y:S01]  /*0bb0*/  IABS R37, R237 ;  /* 0x000000ed00257213 */ /* 0x000fe20000000000 */
[----:B------:R-:W-:Y:S01]  /*0bc0*/  IMAD R11, R0, R11, R17 ;  /* 0x0000000b000b7224 */ /* 0x000fe200078e0211 */
[----:B------:R-:W-:Y:S01]  /*0bd0*/  IABS R35, R238 ;  /* 0x000000ee00237213 */ /* 0x000fe20000000000 */
[----:B------:R-:W-:Y:S01]  /*0be0*/  IMAD.HI.U32 R17, R2, R23, RZ ;  /* 0x0000001702117227 */ /* 0x000fe200078e00ff */
[C---:B------:R-:W-:Y:S01]  /*0bf0*/  IADD3 R235, R108.reuse, 0x17, RZ ;  /* 0x000000176ceb7810 */ /* 0x040fe20007ffe0ff */
[----:B------:R-:W-:Y:S01]  /*0c00*/  STL [R1+0x1328], R245 ;  /* 0x001328f501007387 */ /* 0x000fe20000100800 */
[----:B------:R-:W-:Y:S01]  /*0c10*/  IADD3 R234, R108, 0x18, RZ ;  /* 0x000000186cea7810 */ /* 0x000fe20007ffe0ff */
[----:B------:R-:W-:Y:S01]  /*0c20*/  IMAD.MOV R13, RZ, RZ, -R13 ;  /* 0x000000ffff0d7224 */ /* 0x000fe200078e0a0d */
[----:B------:R-:W-:Y:S01]  /*0c30*/  IADD3 R17, -R17, RZ, RZ ;  /* 0x000000ff11117210 */ /* 0x000fe20007ffe1ff */
[----:B------:R-:W-:Y:S01]  /*0c40*/  IMAD R9, R0, R9, R15 ;  /* 0x0000000900097224 */ /* 0x000fe200078e020f */
[----:B------:R-:W-:Y:S01]  /*0c50*/  IABS R39, R235 ;  /* 0x000000eb00277213 */ /* 0x000fe20000000000 */
[----:B------:R-:W-:Y:S01]  /*0c60*/  IMAD.HI.U32 R15, R2, R21, RZ ;  /* 0x00000015020f7227 */ /* 0x000fe200078e00ff */
[----:B------:R-:W-:Y:S01]  /*0c70*/  IABS R41, R234 ;  /* 0x000000ea00297213 */ /* 0x000fe20000000000 */
[----:B------:R-:W-:Y:S01]  /*0c80*/  STL [R1+0x1324], R244 ;  /* 0x001324f401007387 */ /* 0x000fe20000100800 */
[----:B------:R-:W-:Y:S01]  /*0c90*/  IADD3 R231, R108, 0x19, RZ ;  /* 0x000000196ce77810 */ /* 0x000fe20007ffe0ff */
[----:B------:R-:W-:Y:S01]  /*0ca0*/  IMAD R13, R0, R13, R19 ;  /* 0x0000000d000d7224 */ /* 0x000fe200078e0213 */
[----:B------:R-:W-:Y:S01]  /*0cb0*/  IADD3 R228, R108, 0x1b, RZ ;  /* 0x0000001b6ce47810 */ /* 0x000fe20007ffe0ff */
[----:B------:R-:W-:Y:S01]  /*0cc0*/  IMAD.HI.U32 R19, R2, R25, RZ ;  /* 0x0000001902137227 */ /* 0x000fe200078e00ff */
[----:B------:R-:W-:Y:S01]  /*0cd0*/  IABS R43, R231 ;  /* 0x000000e7002b7213 */ /* 0x000fe20000000000 */
[----:B------:R-:W-:Y:S01]  /*0ce0*/  STL [R1+0x1334], R243 ;  /* 0x001334f301007387 */ /* 0x000fe20000100800 */
[----:B------:R-:W-:Y:S01]  /*0cf0*/  IADD3 R230, R108, 0x1a, RZ ;  /* 0x0000001a6ce67810 */ /* 0x000fe20007ffe0ff */
[----:B------:R-:W-:Y:S01]  /*0d00*/  IMAD.MOV R15, RZ, RZ, -R15 ;  /* 0x000000ffff0f7224 */ /* 0x000fe200078e0a0f */
[----:B------:R-:W-:Y:S01]  /*0d10*/  IABS R47, R228 ;  /* 0x000000e4002f7213 */ /* 0x000fe20000000000 */
[----:B------:R-:W-:Y:S01]  /*0d20*/  IMAD.HI.U32 R22, R2, R29, RZ ;  /* 0x0000001d02167227 */ /* 0x000fe200078e00ff */
[----:B------:R-:W-:Y:S01]  /*0d30*/  IABS R45, R230 ;  /* 0x000000e6002d7213 */ /* 0x000fe20000000000 */
[----:B------:R-:W-:Y:S01]  /*0d40*/  STL [R1+0x1340], R242 ;  /* 0x001340f201007387 */ /* 0x000fe20000100800 */
[----:B------:R-:W-:Y:S01]  /*0d50*/  IADD3 R227, R108, 0x1c, RZ ;  /* 0x0000001c6ce37810 */ /* 0x000fe20007ffe0ff */
[----:B------:R-:W-:Y:S01]  /*0d60*/  IMAD R17, R0, R17, R23 ;  /* 0x0000001100117224 */ /* 0x000fe200078e0217 */
[----:B------:R-:W-:Y:S01]  /*0d70*/  IADD3 R224, R108, 0x1d, RZ ;  /* 0x0000001d6ce07810 */ /* 0x000fe20007ffe0ff */
[----:B------:R-:W-:Y:S01]  /*0d80*/  IMAD.MOV R19, RZ, RZ, -R19 ;  /* 0x000000ffff137224 */ /* 0x000fe200078e0a13 */
[----:B------:R-:W-:Y:S01]  /*0d90*/  IABS R49, R227 ;  /* 0x000000e300317213 */ /* 0x000fe20000000000 */
[----:B------:R-:W-:Y:S01]  /*0da0*/  IMAD.HI.U32 R23, R2, R31, RZ ;  /* 0x0000001f02177227 */ /* 0x000fe200078e00ff */
[----:B------:R-:W-:Y:S01]  /*0db0*/  IADD3 R220, R108, 0x1e, RZ ;  /* 0x0000001e6cdc7810 */ /* 0x000fe20007ffe0ff */
[----:B------:R-:W-:Y:S01]  /*0dc0*/  STL [R1+0x1344], R241 ;  /* 0x001344f101007387 */ /* 0x000fe20000100800 */
[----:B------:R-:W-:Y:S01]  /*0dd0*/  IABS R51, R224 ;  /* 0x000000e000337213 */ /* 0x000fe20000000000 */
        /* <DEDUP_REMOVED lines=8> */
[C---:B------:R-:W-:Y:S01]  /*0e60*/  IMAD R19, R0.reuse, R19, R25 ;  /* 0x0000001300137224 */ /* 0x040fe200078e0219 */
[----:B------:R-:W-:Y:S01]  /*0e70*/  IADD3 R25, -R23, RZ, RZ ;  /* 0x000000ff17197210 */ /* 0x000fe20007ffe1ff */
[----:B------:R-:W-:Y:S01]  /*0e80*/  IMAD.MOV R21, RZ, RZ, -R21 ;  /* 0x000000ffff157224 */ /* 0x000fe200078e0a15 */
[----:B------:R-:W-:Y:S01]  /*0e90*/  IABS R57, R214 ;  /* 0x000000d600397213 */ /* 0x000fe20000000000 */
[----:B------:R-:W-:Y:S01]  /*0ea0*/  IMAD R23, R0, R22, R29 ;  /* 0x0000001600177224 */ /* 0x000fe200078e021d */
[----:B------:R-:W-:Y:S01]  /*0eb0*/  IABS R29, R241 ;  /* 0x000000f1001d7213 */ /* 0x000fe20000000000 */
[----:B------:R-:W-:Y:S01]  /*0ec0*/  IMAD.HI.U32 R22, R2, R33, RZ ;  /* 0x0000002102167227 */ /* 0x000fe200078e00ff */
[C---:B------:R-:W-:Y:S01]  /*0ed0*/  IADD3 R212, R108.reuse, 0x21, RZ ;  /* 0x000000216cd47810 */ /* 0x040fe20007ffe0ff */
[----:B------:R-:W-:Y:S01]  /*0ee0*/  STL [R1+0x134c], R239 ;  /* 0x00134cef01007387 */ /* 0x000fe20000100800 */
[----:B------:R-:W-:Y:S01]  /*0ef0*/  IADD3 R210, R108, 0x22, RZ ;  /* 0x000000226cd27810 */ /* 0x000fe20007ffe0ff */
[C---:B------:R-:W-:Y:S01]  /*0f00*/  IMAD R21, R0.reuse, R21, R27 ;  /* 0x0000001500157224 */ /* 0x040fe200078e021b */
[----:B------:R-:W-:Y:S01]  /*0f10*/  IABS R59, R212 ;  /* 0x000000d4003b7213 */ /* 0x000fe20000000000 */
[----:B------:R-:W-:Y:S01]  /*0f20*/  IMAD R25, R0, R25, R31 ;  /* 0x0000001900197224 */ /* 0x000fe200078e021f */
[----:B------:R-:W-:Y:S01]  /*0f30*/  IABS R31, R240 ;  /* 0x000000f0001f7213 */ /* 0x000fe20000000000 */
[----:B------:R-:W-:Y:S01]  /*0f40*/  IMAD.MOV R27, RZ, RZ, -R22 ;  /* 0x000000ffff1b7224 */ /* 0x000fe200078e0a16 */
[----:B------:R-:W-:Y:S01]  /*0f50*/  IADD3 R208, R108, 0x23, RZ ;  /* 0x000000236cd07810 */ /* 0x000fe20007ffe0ff */
[----:B------:R-:W-:Y:S01]  /*0f60*/  IMAD.HI.U32 R22, R2, R29, RZ ;  /* 0x0000001d02167227 */ /* 0x000fe200078e00ff */
[----:B------:R-:W-:Y:S01]  /*0f70*/  IABS R61, R210 ;  /* 0x000000d2003d7213 */ /* 0x000fe20000000000 */
[----:B------:R-:W-:Y:S01]  /*0f80*/  STL [R1+0x1360], R238 ;  /* 0x001360ee01007387 */ /* 0x000fe20000100800 */
[----:B------:R-:W-:Y:S01]  /*0f90*/  IABS R63, R208 ;  /* 0x000000d0003f7213 */ /* 0x000fe20000000000 */
[----:B------:R-:W-:Y:S01]  /*0fa0*/  IMAD.MOV R26, RZ, RZ, -R22 ;  /* 0x000000ffff1a7224 */ /* 0x000fe200078e0a16 */
[----:B------:R-:W-:Y:S01]  /*0fb0*/  IADD3 R206, R108, 0x24, RZ ;  /* 0x000000246cce7810 */ /* 0x000fe20007ffe0ff */
[----:B------:R-:W-:Y:S01]  /*0fc0*/  IMAD.HI.U32 R22, R2, R31, RZ ;  /* 0x0000001f02167227 */ /* 0x000fe200078e00ff */
[----:B------:R-:W-:Y:S01]  /*0fd0*/  IADD3 R204, R108, 0x25, RZ ;  /* 0x000000256ccc7810 */ /* 0x000fe20007ffe0ff */
[----:B------:R-:W-:Y:S01]  /*0fe0*/  STL [R1+0x1364], R237 ;  /* 0x001364ed01007387 */ /* 0x000fe20000100800 */
[----:B------:R-:W-:Y:S01]  /*0ff0*/  IABS R65, R206 ;  /* 0x000000ce00417213 */ /* 0x000fe20000000000 */
[----:B------:R-:W-:Y:S01]  /*1000*/  IMAD R27, R0, R27, R33 ;  /* 0x0000001b001b7224 */ /* 0x000fe200078e0221 */
[----:B------:R-:W-:Y:S01]  /*1010*/  IADD3 R22, -R22, RZ, RZ ;  /* 0x000000ff16167210 */ /* 0x000fe20007ffe1ff */
[----:B------:R-:W-:Y:S01]  /*1020*/  IMAD.MOV.U32 R33, RZ, RZ, R24 ;  /* 0x000000ffff217224 */ /* 0x000fe200078e0018 */
[----:B------:R-:W-:Y:S01]  /*1030*/  IABS R67, R204 ;  /* 0x000000cc00437213 */ /* 0x000fe20000000000 */
[----:B------:R-:W-:Y:S01]  /*1040*/  IMAD R29, R0, R26, R29 ;  /* 0x0000001a001d7224 */ /* 0x000fe200078e021d */
[----:B------:R-:W-:Y:S01]  /*1050*/  IADD3 R202, R108, 0x26, RZ ;  /* 0x000000266cca7810 */ /* 0x000fe20007ffe0ff */
[----:B------:R-:W-:Y:S01]  /*1060*/  IMAD.HI.U32 R24, R2, R33, RZ ;  /* 0x0000002102187227 */ /* 0x000fe200078e00ff */
[----:B------:R-:W-:Y:S01]  /*1070*/  IADD3 R200, R108, 0x27, RZ ;  /* 0x000000276cc87810 */ /* 0x000fe20007ffe0ff */
[----:B------:R-:W-:Y:S01]  /*1080*/  STL [R1+0x136c], R235 ;  /* 0x00136ceb01007387 */ /* 0x000fe20000100800 */
[----:B------:R-:W-:Y:S01]  /*1090*/  IABS R69, R202 ;  /* 0x000000ca00457213 */ /* 0x000fe20000000000 */
[----:B------:R-:W-:Y:S01]  /*10a0*/  IMAD.MOV R24, RZ, RZ, -R24 ;  /* 0x000000ffff187224 */ /* 0x000fe200078e0a18 */
[----:B------:R-:W-:Y:S01]  /*10b0*/  IABS R71, R200 ;  /* 0x000000c800477213 */ /* 0x000fe20000000000 */
[----:B------:R-:W-:Y:S01]  /*10c0*/  IMAD R31, R0, R22, R31 ;  /* 0x00000016001f7224 */ /* 0x000fe200078e021f */
[----:B------:R-:W-:Y:S01]  /*10d0*/  IADD3 R198, R108, 0x28, RZ ;  /* 0x000000286cc67810 */ /* 0x000fe20007ffe0ff */
[----:B------:R-:W-:Y:S01]  /*10e0*/  IMAD.HI.U32 R22, R2, R37, RZ ;  /* 0x0000002502167227 */ /* 0x000fe200078e00ff */
[----:B------:R-:W-:Y:S01]  /*10f0*/  IADD3 R194, R108, 0x2a, RZ ;  /* 0x0000002a6cc27810 */ /* 0x000fe20007ffe0ff */
[----:B------:R-:W-:Y:S01]  /*1100*/  STL [R1+0x1378], R234 ;  /* 0x001378ea01007387 */ /* 0x000fe20000100800 */
[----:B------:R-:W-:Y:S01]  /*1110*/  IABS R73, R198 ;  /* 0x000000c600497213 */ /* 0x000fe20000000000 */
[----:B------:R-:W-:Y:S01]  /*1120*/  IMAD.HI.U32 R26, R2, R35, RZ ;  /* 0x00000023021a7227 */ /* 0x000fe200078e00ff */
[----:B------:R-:W-:Y:S01]  /*1130*/  IADD3 R196, R108, 0x29, RZ ;  /* 0x000000296cc47810 */ /* 0x000fe20007ffe0ff */
[----:B------:R-:W-:Y:S01]  /*1140*/  STL [R1+0x1374], R231 ;  /* 0x001374e701007387 */ /* 0x000fe20000100800 */
[----:B------:R-:W-:Y:S01]  /*1150*/  IABS R77, R194 ;  /* 0x000000c2004d7213 */ /* 0x000fe20000000000 */
[----:B------:R-:W-:Y:S01]  /*1160*/  IMAD R33, R0, R24, R33 ;  /* 0x0000001800217224 */ /* 0x000fe200078e0221 */
[----:B------:R-:W-:Y:S01]  /*1170*/  IABS R75, R196 ;  /* 0x000000c4004b7213 */ /* 0x000fe20000000000 */
[----:B------:R-:W-:Y:S01]  /*1180*/  IMAD.MOV R24, RZ, RZ, -R22 ;  /* 0x000000ffff187224 */ /* 0x000fe200078e0a16 */
[C---:B------:R-:W-:Y:S01]  /*1190*/  IADD3 R192, R108.reuse, 0x2b, RZ ;  /* 0x0000002b6cc07810 */ /* 0x040fe20007ffe0ff */
[----:B------:R-:W-:Y:S01]  /*11a0*/  IMAD.MOV R26, RZ, RZ, -R26 ;  /* 0x000000ffff1a7224 */ /* 0x000fe200078e0a1a */
[----:B------:R-:W-:Y:S01]  /*11b0*/  IADD3 R190, R108, 0x2c, RZ ;  /* 0x0000002c6cbe7810 */ /* 0x000fe20007ffe0ff */
[----:B------:R-:W-:Y:S01]  /*11c0*/  IMAD.HI.U32 R22, R2, R39, RZ ;  /* 0x0000002702167227 */ /* 0x000fe200078e00ff */
[----:B------:R-:W-:Y:S01]  /*11d0*/  IABS R79, R192 ;  /* 0x000000c0004f7213 */ /* 0x000fe20000000000 */
[----:B------:R-:W-:Y:S01]  /*11e0*/  STL [R1+0x1384], R230 ;  /* 0x001384e601007387 */ /* 0x000fe20000100800 */
[----:B------:R-:W-:Y:S01]  /*11f0*/  IABS R81, R190 ;  /* 0x000000be00517213 */ /* 0x000fe20000000000 */
[----:B------:R-:W-:Y:S01]  /*1200*/  IMAD R35, R0, R26, R35 ;  /* 0x0000001a00237224 */ /* 0x000fe200078e0223 */
[----:B------:R-:W-:Y:S01]  /*1210*/  IADD3 R26, -R22, RZ, RZ ;  /* 0x000000ff161a7210 */ /* 0x000fe20007ffe1ff */
[----:B------:R-:W-:Y:S01]  /*1220*/  IMAD.HI.U32 R22, R2, R41, RZ ;  /* 0x0000002902167227 */ /* 0x000fe200078e00ff */
[C---:B------:R-:W-:Y:S01]  /*1230*/  IADD3 R188, R108.reuse, 0x2d, RZ ;  /* 0x0000002d6cbc7810 */ /* 0x040fe20007ffe0ff */
[----:B------:R-:W-:Y:S01]  /*1240*/  STL [R1+0x1390], R228 ;  /* 0x001390e401007387 */ /* 0x000fe20000100800 */
[----:B------:R-:W-:Y:S01]  /*1250*/  IADD3 R184, R108, 0x2f, RZ ;  /* 0x0000002f6cb87810 */ /* 0x000fe20007ffe0ff */
        /* <DEDUP_REMOVED lines=8> */
[----:B------:R-:W-:Y:S01]  /*12e0*/  IMAD R41, R0, R22, R41 ;  /* 0x0000001600297224 */ /* 0x000fe200078e0229 */
        /* <DEDUP_REMOVED lines=14> */
[----:B------:R-:W-:Y:S01]  /*13d0*/  IADD3 R24, -R22, RZ, RZ ;  /* 0x000000ff16187210 */ /* 0x000fe20007ffe1ff */
[----:B------:R-:W-:Y:S01]  /*13e0*/  IMAD.MOV R26, RZ, RZ, -R26 ;  /* 0x000000ffff1a7224 */ /* 0x000fe200078e0a1a */
[----:B------:R-:W-:Y:S01]  /*13f0*/  IADD3 R174, R108, 0x34, RZ ;  /* 0x000000346cae7810 */ /* 0x000fe20007ffe0ff */
[----:B------:R-:W-:Y:S01]  /*1400*/  IMAD.HI.U32 R22, R2, R49, RZ ;  /* 0x0000003102167227 */ /* 0x000fe200078e00ff */
[----:B------:R-:W-:Y:S01]  /*1410*/  IABS R95, R176 ;  /* 0x000000b0005f7213 */ /* 0x000fe20000000000 */
[----:B------:R-:W-:Y:S01]  /*1420*/  STL [R1+0x13b0], R216 ;  /* 0x0013b0d801007387 */ /* 0x000fe20000100800 */
[----:B------:R-:W-:Y:S01]  /*1430*/  IABS R97, R174 ;  /* 0x000000ae00617213 */ /* 0x000fe20000000000 */
[----:B------:R-:W-:Y:S01]  /*1440*/  IMAD R45, R0, R26, R45 ;  /* 0x0000001a002d7224 */ /* 0x000fe200078e022d */
[C---:B------:R-:W-:Y:S01]  /*1450*/  IADD3 R172, R108.reuse, 0x35, RZ ;  /* 0x000000356cac7810 */ /* 0x040fe20007ffe0ff */
[----:B------:R-:W-:Y:S01]  /*1460*/  IMAD.MOV R26, RZ, RZ, -R22 ;  /* 0x000000ffff1a7224 */ /* 0x000fe200078e0a16 */
[----:B------:R-:W-:Y:S01]  /*1470*/  IADD3 R170, R108, 0x36, RZ ;  /* 0x000000366caa7810 */ /* 0x000fe20007ffe0ff */
[----:B------:R-:W-:Y:S01]  /*1480*/  IMAD.HI.U32 R22, R2, R51, RZ ;  /* 0x0000003302167227 */ /* 0x000fe200078e00ff */
[----:B------:R-:W-:Y:S01]  /*1490*/  IABS R99, R172 ;  /* 0x000000ac00637213 */ /* 0x000fe20000000000 */
[----:B------:R-:W-:Y:S01]  /*14a0*/  STL [R1+0x13b4], R214 ;  /* 0x0013b4d601007387 */ /* 0x000fe20000100800 */
[----:B------:R-:W-:Y:S01]  /*14b0*/  IADD3 R168, R108, 0x37, RZ ;  /* 0x000000376ca87810 */ /* 0x000fe20007ffe0ff */
[----:B------:R-:W-:Y:S01]  /*14c0*/  IMAD R47, R0, R24, R47 ;  /* 0x00000018002f7224 */ /* 0x000fe200078e022f */
[----:B------:R-:W-:Y:S01]  /*14d0*/  IABS R101, R170 ;  /* 0x000000aa00657213 */ /* 0x000fe20000000000 */
[----:B------:R-:W-:Y:S01]  /*14e0*/  IMAD.HI.U32 R24, R2, R53, RZ ;  /* 0x0000003502187227 */ /* 0x000fe200078e00ff */
[----:B------:R-:W-:Y:S01]  /*14f0*/  IABS R103, R168 ;  /* 0x000000a800677213 */ /* 0x000fe20000000000 */
[----:B------:R-:W-:Y:S01]  /*1500*/  STL [R1+0x13bc], R212 ;  /* 0x0013bcd401007387 */ /* 0x000fe20000100800 */
[C---:B------:R-:W-:Y:S01]  /*1510*/  IADD3 R166, R108.reuse, 0x38, RZ ;  /* 0x000000386ca67810 */ /* 0x040fe20007ffe0ff */
[----:B------:R-:W-:Y:S01]  /*1520*/  IMAD.MOV R22, RZ, RZ, -R22 ;  /* 0x000000ffff167224 */ /* 0x000fe200078e0a16 */
[----:B------:R-:W-:Y:S01]  /*1530*/  IADD3 R164, R108, 0x39, RZ ;  /* 0x000000396ca47810 */ /* 0x000fe20007ffe0ff */
[----:B------:R-:W-:Y:S01]  /*1540*/  IMAD R49, R0, R26, R49 ;  /* 0x0000001a00317224 */ /* 0x000fe200078e0231 */
[----:B------:R-:W-:Y:S01]  /*1550*/  IABS R105, R166 ;  /* 0x000000a600697213 */ /* 0x000fe20000000000 */
[----:B------:R-:W-:Y:S01]  /*1560*/  IMAD.HI.U32 R26, R2, R55, RZ ;  /* 0x00000037021a7227 */ /* 0x000fe200078e00ff */
[----:B------:R-:W-:Y:S01]  /*1570*/  IABS R107, R164 ;  /* 0x000000a4006b7213 */ /* 0x000fe20000000000 */
[----:B------:R-:W-:Y:S01]  /*1580*/  STL [R1+0x13c8], R210 ;  /* 0x0013c8d201007387 */ /* 0x000fe20000100800 */
[----:B------:R-:W-:Y:S01]  /*1590*/  IADD3 R162, R108, 0x3a, RZ ;  /* 0x0000003a6ca27810 */ /* 0x000fe20007ffe0ff */
[----:B------:R-:W-:Y:S01]  /*15a0*/  IMAD.MOV R24, RZ, RZ, -R24 ;  /* 0x000000ffff187224 */ /* 0x000fe200078e0a18 */
[----:B------:R-:W-:Y:S01]  /*15b0*/  IADD3 R26, -R26, RZ, RZ ;  /* 0x000000ff1a1a7210 */ /* 0x000fe20007ffe1ff */
[----:B------:R-:W-:Y:S01]  /*15c0*/  IMAD R51, R0, R22, R51 ;  /* 0x0000001600337224 */ /* 0x000fe200078e0233 */
[----:B------:R-:W-:Y:S01]  /*15d0*/  IABS R109, R162 ;  /* 0x000000a2006d7213 */ /* 0x000fe20000000000 */
[----:B------:R-:W-:Y:S01]  /*15e0*/  IMAD.HI.U32 R22, R2, R57, RZ ;  /* 0x0000003902167227 */ /* 0x000fe200078e00ff */
[C---:B------:R-:W-:Y:S01]  /*15f0*/  IADD3 R160, R108.reuse, 0x3b, RZ ;  /* 0x0000003b6ca07810 */ /* 0x040fe20007ffe0ff */
[----:B------:R-:W-:Y:S01]  /*1600*/  STL [R1+0x13c4], R208 ;  /* 0x0013c4d001007387 */ /* 0x000fe20000100800 */
[----:B------:R-:W-:Y:S01]  /*1610*/  IADD3 R158, R108, 0x3c, RZ ;  /* 0x0000003c6c9e7810 */ /* 0x000fe20007ffe0ff */
[----:B------:R-:W-:Y:S01]  /*1620*/  IMAD R53, R0, R24, R53 ;  /* 0x0000001800357224 */ /* 0x000fe200078e0235 */
[----:B------:R-:W-:Y:S01]  /*1630*/  IABS R111, R160 ;  /* 0x000000a0006f7213 */ /* 0x000fe20000000000 */
[----:B------:R-:W-:Y:S01]  /*1640*/  IMAD.MOV R24, RZ, RZ, -R22 ;  /* 0x000000ffff187224 */ /* 0x000fe200078e0a16 */
        /* <DEDUP_REMOVED lines=21> */
[C---:B------:R-:W-:Y:S01]  /*17a0*/  IMAD R59, R0.reuse, R26, R59 ;  /* 0x0000001a003b7224 */ /* 0x040fe200078e023b */
        /* <DEDUP_REMOVED lines=8> */
[----:B------:R-:W-:Y:S01]  /*1830*/  IABS R125, R146 ;  /* 0x00000092007d7213 */ /* 0x000fe20000000000 */
[----:B------:R-:W-:Y:S01]  /*1840*/  STL [R1+0x13ec], R198 ;  /* 0x0013ecc601007387 */ /* 0x000fe20000100800 */
[----:B------:R-:W-:Y:S01]  /*1850*/  IADD3 R142, R108, 0x44, RZ ;  /* 0x000000446c8e7810 */ /* 0x000fe20007ffe0ff */
[----:B------:R-:W-:Y:S01]  /*1860*/  IMAD R63, R0, R24, R63 ;  /* 0x00000018003f7224 */ /* 0x000fe200078e023f */
[C---:B------:R-:W-:Y:S01]  /*1870*/  IADD3 R140, R108.reuse, 0x45, RZ ;  /* 0x000000456c8c7810 */ /* 0x040fe20007ffe0ff */
[----:B------:R-:W-:Y:S01]  /*1880*/  IMAD.MOV R26, RZ, RZ, -R26 ;  /* 0x000000ffff1a7224 */ /* 0x000fe200078e0a1a */
[----:B------:R-:W-:Y:S01]  /*1890*/  IABS R129, R142 ;  /* 0x0000008e00817213 */ /* 0x000fe20000000000 */
        /* <DEDUP_REMOVED lines=20> */
[----:B------:R-:W-:Y:S01]  /*19e0*/  IMAD.MOV R24, RZ, RZ, -R24 ;  /* 0x000000ffff187224 */ /* 0x000fe200078e0a18 */
[----:B------:R-:W-:Y:S01]  /*19f0*/  IABS R139, R132 ;  /* 0x00000084008b7213 */ /* 0x000fe20000000000 */
[----:B------:R-:W-:Y:S01]  /*1a00*/  IMAD R71, R0, R22, R71 ;  /* 0x0000001600477224 */ /* 0x000fe200078e0247 */
[----:B------:R-:W-:Y:S01]  /*1a10*/  IADD3 R128, R108, 0x4b, RZ ;  /* 0x0000004b6c807810 */ /* 0x000fe20007ffe0ff */
[----:B------:R-:W-:Y:S01]  /*1a20*/  IMAD R69, R0, R26, R69 ;  /* 0x0000001a00457224 */ /* 0x000fe200078e0245 */
[----:B------:R-:W-:Y:S01]  /*1a30*/  IABS R141, R130 ;  /* 0x00000082008d7213 */ /* 0x000fe20000000000 */
[----:B------:R-:W-:Y:S01]  /*1a40*/  IMAD.HI.U32 R22, R2, R77, RZ ;  /* 0x0000004d02167227 */ /* 0x000fe200078e00ff */
[----:B------:R-:W-:Y:S01]  /*1a50*/  IABS R143, R128 ;  /* 0x00000080008f7213 */ /* 0x000fe20000000000 */
[----:B------:R-:W-:Y:S01]  /*1a60*/  STL [R1+0x1418], R190 ;  /* 0x001418be01007387 */ /* 0x000fe20000100800 */
[----:B------:R-:W-:Y:S01]  /*1a70*/  IADD3 R126, R108, 0x4c, RZ ;  /* 0x0000004c6c7e7810 */ /* 0x000fe20007ffe0ff */
        /* <DEDUP_REMOVED lines=61> */
[C---:B------:R-:W-:Y:S01]  /*1e50*/  IADD3 R94, R108.reuse, 0x5b, RZ ;  /* 0x0000005b6c5e7810 */ /* 0x040fe20007ffe0ff */
[----:B------:R-:W-:Y:S01]  /*1e60*/  STL [R1+0x145c], R172 ;  /* 0x00145cac01007387 */ /* 0x000fe20000100800 */
[----:B------:R-:W-:Y:S01]  /*1e70*/  IABS R173, R96 ;  /* 0x0000006000ad7213 */ /* 0x000fe20000000000 */
        /* <DEDUP_REMOVED lines=56> */
[----:B------:R-:W-:Y:S01]  /*2200*/  IMAD.MOV R24, RZ, RZ, -R22 ;  /* 0x000000ffff187224 */ /* 0x000fe200078e0a16 */
[----:B------:R-:W-:Y:S01]  /*2210*/  STL [R1+0x14a0], R156 ;  /* 0x0014a09c01007387 */ /* 0x000fe20000100800 */
[----:B------:R-:W-:Y:S01]  /*2220*/  IMAD.HI.U32 R22, R2, R109, RZ ;  /* 0x0000006d02167227 */ /* 0x000fe200078e00ff */
[----:B------:R-:W-:-:S02]  /*2230*/  IABS R201, R68 ;  /* 0x0000004400c97213 */ /* 0x000fc40000000000 */
[----:B------:R-:W-:Y:S01]  /*2240*/  STL [R1+0x14a4], R154 ;  /* 0x0014a49a01007387 */ /* 0x000fe20000100800 */
[----:B------:R-:W-:Y:S01]  /*2250*/  IMAD R105, R0, R26, R105 ;  /* 0x0000001a00697224 */ /* 0x000fe200078e0269 */
[----:B------:R-:W-:Y:S01]  /*2260*/  IADD3 R66, R108, 0x69, RZ ;  /* 0x000000696c427810 */ /* 0x000fe20007ffe0ff */
[----:B------:R-:W-:Y:S01]  /*2270*/  IMAD.MOV R26, RZ, RZ, -R22 ;  /* 0x000000ffff1a7224 */ /* 0x000fe200078e0a16 */
[----:B------:R-:W-:Y:S01]  /*2280*/  STL [R1+0x14ac], R152 ;  /* 0x0014ac9801007387 */ /* 0x000fe20000100800 */
[----:B------:R-:W-:Y:S01]  /*2290*/  IMAD.HI.U32 R22, R2, R111, RZ ;  /* 0x0000006f02167227 */ /* 0x000fe200078e00ff */
[----:B------:R-:W-:Y:S02]  /*22a0*/  IADD3 R64, R108, 0x6a, RZ ;  /* 0x0000006a6c407810 */ /* 0x000fe40007ffe0ff */
[----:B------:R-:W-:Y:S01]  /*22b0*/  STL [R1+0x14b4], R150 ;  /* 0x0014b49601007387 */ /* 0x000fe20000100800 */
[----:B------:R-:W-:Y:S01]  /*22c0*/  IMAD R107, R0, R24, R107 ;  /* 0x00000018006b7224 */ /* 0x000fe200078e026b */
[----:B------:R-:W-:Y:S01]  /*22d0*/  IADD3 R22, -R22, RZ, RZ ;  /* 0x000000ff16167210 */ /* 0x000fe20007ffe1ff */
[----:B------:R-:W-:Y:S01]  /*22e0*/  IMAD.HI.U32 R24, R2, R113, RZ ;  /* 0x0000007102187227 */ /* 0x000fe200078e00ff */
[----:B------:R-:W-:Y:S01]  /*22f0*/  STL [R1+0x14b0], R148 ;  /* 0x0014b09401007387 */ /* 0x000fe20000100800 */
[----:B------:R-:W-:-:S02]  /*2300*/  IABS R203, R66 ;  /* 0x0000004200cb7213 */ /* 0x000fc40000000000 */
[----:B------:R-:W-:Y:S01]  /*2310*/  IMAD.MOV R24, RZ, RZ, -R24 ;  /* 0x000000ffff187224 */ /* 0x000fe200078e0a18 */
[----:B------:R-:W-:Y:S01]  /*2320*/  STL [R1+0x14a8], R146 ;  /* 0x0014a89201007387 */ /* 0x000fe20000100800 */
[----:B------:R-:W-:Y:S01]  /*2330*/  IMAD R111, R0, R22, R111 ;  /* 0x00000016006f7224 */ /* 0x000fe200078e026f */
[----:B------:R-:W-:Y:S01]  /*2340*/  IADD3 R62, R108, 0x6b, RZ ;  /* 0x0000006b6c3e7810 */ /* 0x000fe20007ffe0ff */
[----:B------:R-:W-:Y:S01]  /*2350*/  IMAD R109, R0, R26, R109 ;  /* 0x0000001a006d7224 */ /* 0x000fe200078e026d */
[----:B------:R-:W-:Y:S01]  /*2360*/  STL [R1+0x149c], R144 ;  /* 0x00149c9001007387 */ /* 0x000fe20000100800 */
[C---:B------:R-:W-:Y:S01]  /*2370*/  IMAD.HI.U32 R22, R2.reuse, R117, RZ ;  /* 0x0000007502167227 */ /* 0x040fe200078e00ff */
[----:B------:R-:W-:Y:S02]  /*2380*/  IABS R205, R64 ;  /* 0x0000004000cd7213 */ /* 0x000fe40000000000 */
[----:B------:R-:W-:Y:S01]  /*2390*/  STL [R1+0x1498], R142 ;  /* 0x0014988e01007387 */ /* 0x000fe20000100800 */
[----:B------:R-:W-:Y:S01]  /*23a0*/  IMAD.HI.U32 R26, R2, R115, RZ ;  /* 0x00000073021a7227 */ /* 0x000fe200078e00ff */
[----:B------:R-:W-:-:S02]  /*23b0*/  IABS R207, R62 ;  /* 0x0000003e00cf7213 */ /* 0x000fc40000000000 */
[----:B------:R-:W-:Y:S01]  /*23c0*/  STL [R1+0x1494], R140 ;  /* 0x0014948c01007387 */ /* 0x000fe20000100800 */
[----:B------:R-:W-:Y:S01]  /*23d0*/  IMAD R113, R0, R24, R113 ;  /* 0x0000001800717224 */ /* 0x000fe200078e0271 */
[C---:B------:R-:W-:Y:S01]  /*23e0*/  IADD3 R54, R108.reuse, 0x6f, RZ ;  /* 0x0000006f6c367810 */ /* 0x040fe20007ffe0ff */
[----:B------:R-:W-:Y:S01]  /*23f0*/  IMAD.MOV R24, RZ, RZ, -R22 ;  /* 0x000000ffff187224 */ /* 0x000fe200078e0a16 */
[----:B------:R-:W-:Y:S01]  /*2400*/  STL [R1+0x1488], R138 ;  /* 0x0014888a01007387 */ /* 0x000fe20000100800 */
[----:B------:R-:W-:Y:S01]  /*2410*/  IMAD.MOV R26, RZ, RZ, -R26 ;  /* 0x000000ffff1a7224 */ /* 0x000fe200078e0a1a */
[----:B------:R-:W-:Y:S01]  /*2420*/  IADD3 R60, R108, 0x6c, RZ ;  /* 0x0000006c6c3c7810 */ /* 0x000fe20007ffe0ff */
[----:B------:R-:W-:Y:S01]  /*2430*/  IMAD.HI.U32 R22, R2, R119, RZ ;  /* 0x0000007702167227 */ /* 0x000fe200078e00ff */
[----:B------:R-:W-:Y:S01]  /*2440*/  STL [R1+0x147c], R136 ;  /* 0x00147c8801007387 */ /* 0x000fe20000100800 */
[----:B------:R-:W-:Y:S02]  /*2450*/  IABS R215, R54 ;  /* 0x0000003600d77213 */ /* 0x000fe40000000000 */
[----:B------:R-:W-:Y:S01]  /*2460*/  IMAD R115, R0, R26, R115 ;  /* 0x0000001a00737224 */ /* 0x000fe200078e0273 */
[----:B------:R-:W-:Y:S01]  /*2470*/  IADD3 R26, -R22, RZ, RZ ;  /* 0x000000ff161a7210 */ /* 0x000fe20007ffe1ff */
[----:B------:R-:W-:Y:S01]  /*2480*/  IMAD.HI.U32 R22, R2, R121, RZ ;  /* 0x0000007902167227 */ /* 0x000fe200078e00ff */
[----:B------:R-:W-:Y:S01]  /*2490*/  STL [R1+0x1478], R134 ;  /* 0x0014788601007387 */ /* 0x000fe20000100800 */
[----:B------:R-:W-:-:S02]  /*24a0*/  IABS R209, R60 ;  /* 0x0000003c00d17213 */ /* 0x000fc40000000000 */
[----:B------:R-:W-:Y:S01]  /*24b0*/  IMAD R117, R0, R24, R117 ;  /* 0x0000001800757224 */ /* 0x000fe200078e0275 */
[----:B------:R-:W-:Y:S01]  /*24c0*/  STL [R1+0x1470], R132 ;  /* 0x0014708401007387 */ /* 0x000fe20000100800 */
[----:B------:R-:W-:Y:S01]  /*24d0*/  IMAD.MOV R22, RZ, RZ, -R22 ;  /* 0x000000ffff167224 */ /* 0x000fe200078e0a16 */
[----:B------:R-:W-:Y:S01]  /*24e0*/  IADD3 R58, R108, 0x6d, RZ ;  /* 0x0000006d6c3a7810 */ /* 0x000fe20007ffe0ff */
[----:B------:R-:W-:Y:S01]  /*24f0*/  IMAD.HI.U32 R24, R2, R123, RZ ;  /* 0x0000007b02187227 */ /* 0x000fe200078e00ff */
[----:B------:R-:W-:Y:S01]  /*2500*/  STL [R1+0x146c], R130 ;  /* 0x00146c8201007387 */ /* 0x000fe20000100800 */
[----:B------:R-:W-:Y:S02]  /*2510*/  IADD3 R50, R108, 0x71, RZ ;  /* 0x000000716c327810 */ /* 0x000fe40007ffe0ff */
[C---:B------:R-:W-:Y:S01]  /*2520*/  IMAD R121, R0.reuse, R22, R121 ;  /* 0x0000001600797224 */ /* 0x040fe200078e0279 */
[----:B------:R-:W-:Y:S01]  /*2530*/  STL [R1+0x1460], R128 ;  /* 0x0014608001007387 */ /* 0x000fe20000100800 */
[----:B------:R-:W-:Y:S01]  /*2540*/  IMAD R119, R0, R26, R119 ;  /* 0x0000001a00777224 */ /* 0x000fe200078e0277 */
[----:B------:R-:W-:Y:S01]  /*2550*/  IABS R211, R58 ;  /* 0x0000003a00d37213 */ /* 0x000fe20000000000 */
[----:B------:R-:W-:Y:S01]  /*2560*/  IMAD.MOV R24, RZ, RZ, -R24 ;  /* 0x000000ffff187224 */ /* 0x000fe200078e0a18 */
[----:B------:R-:W-:Y:S01]  /*2570*/  STL [R1+0x1458], R126 ;  /* 0x0014587e01007387 */ /* 0x000fe20000100800 */
[----:B------:R-:W-:Y:S01]  /*2580*/  IMAD.HI.U32 R22, R2, R127, RZ ;  /* 0x0000007f02167227 */ /* 0x000fe200078e00ff */
[----:B------:R-:W-:-:S02]  /*2590*/  IADD3 R52, R108, 0x70, RZ ;  /* 0x000000706c347810 */ /* 0x000fc40007ffe0ff */
[----:B------:R-:W-:Y:S01]  /*25a0*/  STL [R1+0x144c], R124 ;  /* 0x00144c7c01007387 */ /* 0x000fe20000100800 */
[----:B------:R-:W-:Y:S01]  /*25b0*/  IMAD.HI.U32 R26, R2, R125, RZ ;  /* 0x0000007d021a7227 */ /* 0x000fe200078e00ff */
[----:B------:R-:W-:Y:S02]  /*25c0*/  IABS R28, R50 ;  /* 0x00000032001c7213 */ /* 0x000fe40000000000 */
[----:B------:R-:W-:Y:S01]  /*25d0*/  STL [R1+0x1448], R122 ;  /* 0x0014487a01007387 */ /* 0x000fe20000100800 */
[----:B------:R-:W-:Y:S01]  /*25e0*/  IMAD R123, R0, R24, R123 ;  /* 0x00000018007b7224 */ /* 0x000fe200078e027b */
[----:B------:R-:W-:Y:S01]  /*25f0*/  IADD3 R24, -R22, RZ, RZ ;  /* 0x000000ff16187210 */ /* 0x000fe20007ffe1ff */
        /* <DEDUP_REMOVED lines=10> */
[----:B------:R-:W-:Y:S02]  /*26a0*/  IABS R213, R56 ;  /* 0x0000003800d57213 */ /* 0x000fe40000000000 */
[----:B------:R-:W-:Y:S01]  /*26b0*/  STL [R1+0x1428], R114 ;  /* 0x0014287201007387 */ /* 0x000fe20000100800 */
[----:B------:R-:W-:Y:S01]  /*26c0*/  IMAD R127, R0, R24, R127 ;  /* 0x00000018007f7224 */ /* 0x000fe200078e027f */
[----:B------:R-:W-:Y:S01]  /*26d0*/  IADD3 R46, R108, 0x73, RZ ;  /* 0x000000736c2e7810 */ /* 0x000fe20007ffe0ff */
[----:B------:R-:W-:Y:S01]  /*26e0*/  IMAD.HI.U32 R24, R2, R133, RZ ;  /* 0x0000008502187227 */ /* 0x000fe200078e00ff */
[----:B------:R-:W-:Y:S01]  /*26f0*/  STL [R1+0x1420], R112 ;  /* 0x0014207001007387 */ /* 0x000fe20000100800 */
[----:B------:R-:W-:-:S02]  /*2700*/  IADD3 R48, R108, 0x72, RZ ;  /* 0x000000726c307810 */ /* 0x000fc40007ffe0ff */
[----:B------:R-:W-:Y:S01]  /*2710*/  IMAD.MOV R22, RZ, RZ, -R22 ;  /* 0x000000ffff167224 */ /* 0x000fe200078e0a16 */
[----:B------:R-:W-:Y:S01]  /*2720*/  STL [R1+0x141c], R110 ;  /* 0x00141c6e01007387 */ /* 0x000fe20000100800 */
[----:B------:R-:W-:Y:S01]  /*2730*/  IMAD R129, R0, R26, R129 ;  /* 0x0000001a00817224 */ /* 0x000fe200078e0281 */
[----:B------:R-:W-:Y:S01]  /*2740*/  IABS R223, R46 ;  /* 0x0000002e00df7213 */ /* 0x000fe20000000000 */
[----:B------:R-:W-:Y:S01]  /*2750*/  IMAD.HI.U32 R26, R2, R135, RZ ;  /* 0x00000087021a7227 */ /* 0x000fe200078e00ff */
[----:B------:R-:W-:Y:S01]  /*2760*/  STL [R1+0x1410], R106 ;  /* 0x0014106a01007387 */ /* 0x000fe20000100800 */
[----:B------:R-:W-:Y:S02]  /*2770*/  IADD3 R44, R108, 0x74, RZ ;  /* 0x000000746c2c7810 */ /* 0x000fe40007ffe0ff */
[----:B------:R-:W-:Y:S01]  /*2780*/  IMAD.MOV R24, RZ, RZ, -R24 ;  /* 0x000000ffff187224 */ /* 0x000fe200078e0a18 */
[----:B------:R-:W-:Y:S01]  /*2790*/  IADD3 R26, -R26, RZ, RZ ;  /* 0x000000ff1a1a7210 */ /* 0x000fe20007ffe1ff */
[----:B------:R-:W-:Y:S01]  /*27a0*/  IMAD R131, R0, R22, R131 ;  /* 0x0000001600837224 */ /* 0x000fe200078e0283 */
[----:B------:R-:W-:Y:S01]  /*27b0*/  STL [R1+0x1408], R104 ;  /* 0x0014086801007387 */ /* 0x000fe20000100800 */
[----:B------:R-:W-:Y:S01]  /*27c0*/  IMAD.HI.U32 R22, R2, R137, RZ ;  /* 0x0000008902167227 */ /* 0x000fe200078e00ff */
[----:B------:R-:W-:-:S02]  /*27d0*/  IADD3 R42, R108, 0x75, RZ ;  /* 0x000000756c2a7810 */ /* 0x000fc40007ffe0ff */
        /* <DEDUP_REMOVED lines=9> */
[----:B------:R-:W-:Y:S01]  /*2870*/  IADD3 R36, R108, 0x78, RZ ;  /* 0x000000786c247810 */ /* 0x000fe20007ffe0ff */
[----:B------:R-:W-:Y:S01]  /*2880*/  IMAD.MOV R26, RZ, RZ, -R22 ;  /* 0x000000ffff1a7224 */ /* 0x000fe200078e0a16 */
[----:B------:R-:W-:Y:S01]  /*2890*/  STL [R1+0x13e8], R96 ;  /* 0x0013e86001007387 */ /* 0x000fe20000100800 */
[----:B------:R-:W-:Y:S01]  /*28a0*/  IMAD.HI.U32 R22, R2, R141, RZ ;  /* 0x0000008d02167227 */ /* 0x000fe200078e00ff */
[----:B------:R-:W-:-:S02]  /*28b0*/  IABS R229, R42 ;  /* 0x0000002a00e57213 */ /* 0x000fc40000000000 */
[----:B------:R-:W-:Y:S01]  /*28c0*/  STL [R1+0x13dc], R94 ;  /* 0x0013dc5e01007387 */ /* 0x000fe20000100800 */
[----:B------:R-:W-:Y:S01]  /*28d0*/  IMAD R137, R0, R24, R137 ;  /* 0x0000001800897224 */ /* 0x000fe200078e0289 */
[----:B------:R-:W-:Y:S01]  /*28e0*/  IABS R232, R40 ;  /* 0x0000002800e87213 */ /* 0x000fe20000000000 */
[----:B------:R-:W-:Y:S01]  /*28f0*/  IMAD.HI.U32 R24, R2, R143, RZ ;  /* 0x0000008f02187227 */ /* 0x000fe200078e00ff */
[----:B------:R-:W-:Y:S01]  /*2900*/  STL [R1+0x13d8], R92 ;  /* 0x0013d85c01007387 */ /* 0x000fe20000100800 */
[----:B------:R-:W-:Y:S02]  /*2910*/  ISETP.GT.U32.AND P4, PT, R0, R3, PT ;  /* 0x000000030000720c */ /* 0x000fe40003f84070 */
[----:B------:R-:W-:Y:S01]  /*2920*/  IMAD.MOV R22, RZ, RZ, -R22 ;  /* 0x000000ffff167224 */ /* 0x000fe200078e0a16 */
[----:B------:R-:W-:Y:S01]  /*2930*/  IADD3 R24, -R24, RZ, RZ ;  /* 0x000000ff18187210 */ /* 0x000fe20007ffe1ff */
[C---:B------:R-:W-:Y:S01]  /*2940*/  IMAD R139, R0.reuse, R26, R139 ;  /* 0x0000001a008b7224 */ /* 0x040fe200078e028b */
[----:B------:R-:W-:Y:S01]  /*2950*/  STL [R1+0x13d0], R90 ;  /* 0x0013d05a01007387 */ /* 0x000fe20000100800 */
[C---:B------:R-:W-:Y:S01]  /*2960*/  IMAD R141, R0.reuse, R22, R141 ;  /* 0x00000016008d7224 */ /* 0x040fe200078e028d */
[----:B------:R-:W-:Y:S01]  /*2970*/  ISETP.GT.U32.AND P5, PT, R0, R14, PT ;  /* 0x0000000e0000720c */ /* 0x000fe20003fa4070 */
[----:B------:R-:W-:Y:S01]  /*2980*/  IMAD.HI.U32 R26, R2, R145, RZ ;  /* 0x00000091021a7227 */ /* 0x000fe200078e00ff */
[----:B------:R-:W-:Y:S01]  /*2990*/  STL [R1+0x13cc], R88 ;  /* 0x0013cc5801007387 */ /* 0x000fe20000100800 */
[----:B------:R-:W-:-:S02]  /*29a0*/  ISETP.GT.U32.AND P6, PT, R0, R10, PT ;  /* 0x0000000a0000720c */ /* 0x000fc40003fc4070 */
[----:B------:R-:W-:Y:S01]  /*29b0*/  IMAD.HI.U32 R22, R2, R147, RZ ;  /* 0x0000009302167227 */ /* 0x000fe200078e00ff */
[----:B------:R-:W-:Y:S01]  /*29c0*/  STL [R1+0x13c0], R86 ;  /* 0x0013c05601007387 */ /* 0x000fe20000100800 */
[----:B------:R-:W-:Y:S02]  /*29d0*/  IABS R221, R48 ;  /* 0x0000003000dd7213 */ /* 0x000fe40000000000 */
[----:B------:R-:W-:Y:S01]  /*29e0*/  IMAD R143, R0, R24, R143 ;  /* 0x00000018008f7224 */ /* 0x000fe200078e028f */
[----:B------:R-:W-:Y:S01]  /*29f0*/  STL [R1+0x13b8], R84 ;  /* 0x0013b85401007387 */ /* 0x000fe20000100800 */
        /* <DEDUP_REMOVED lines=8> */
[----:B------:R-:W-:Y:S01]  /*2a80*/  IABS R236, R36 ;  /* 0x0000002400ec7213 */ /* 0x000fe20000000000 */
[----:B------:R-:W-:Y:S01]  /*2a90*/  IMAD.MOV R26, RZ, RZ, -R22 ;  /* 0x000000ffff1a7224 */ /* 0x000fe200078e0a16 */
[----:B------:R-:W-:Y:S01]  /*2aa0*/  STL [R1+0x13a4], R78 ;  /* 0x0013a44e01007387 */ /* 0x000fe20000100800 */
[----:B------:R-:W-:-:S03]  /*2ab0*/  IMAD.HI.U32 R22, R2, R151, RZ ;  /* 0x0000009702167227 */ /* 0x000fc600078e00ff */
[----:B------:R-:W-:Y:S01]  /*2ac0*/  STL [R1+0x1398], R76 ;  /* 0x0013984c01007387 */ /* 0x000fe20000100800 */
[----:B------:R-:W-:Y:S01]  /*2ad0*/  IMAD R147, R0, R24, R147 ;  /* 0x0000001800937224 */ /* 0x000fe200078e0293 */
[----:B------:R-:W-:Y:S01]  /*2ae0*/  IADD3 R22, -R22, RZ, RZ ;  /* 0x000000ff16167210 */ /* 0x000fe20007ffe1ff */
[----:B------:R-:W-:Y:S01]  /*2af0*/  IMAD.HI.U32 R24, R2, R153, RZ ;  /* 0x0000009902187227 */ /* 0x000fe200078e00ff */
[----:B------:R-:W-:Y:S03]  /*2b00*/  STL [R1+0x138c], R74 ;  /* 0x00138c4a01007387 */ /* 0x000fe60000100800 */
[----:B------:R-:W-:Y:S01]  /*2b10*/  IMAD.MOV R24, RZ, RZ, -R24 ;  /* 0x000000ffff187224 */ /* 0x000fe200078e0a18 */
[----:B------:R-:W-:Y:S01]  /*2b20*/  STL [R1+0x1388], R72 ;  /* 0x0013884801007387 */ /* 0x000fe20000100800 */
[C---:B------:R-:W-:Y:S02]  /*2b30*/  IMAD R151, R0.reuse, R22, R151 ;  /* 0x0000001600977224 */ /* 0x040fe400078e0297 */
[----:B------:R-:W-:Y:S01]  /*2b40*/  IMAD R149, R0, R26, R149 ;  /* 0x0000001a00957224 */ /* 0x000fe200078e0295 */
[----:B------:R-:W-:Y:S01]  /*2b50*/  STL [R1+0x1380], R70 ;  /* 0x0013804601007387 */ /* 0x000fe20000100800 */
[----:B------:R-:W-:-:S03]  /*2b60*/  IMAD.HI.U32 R22, R2, R157, RZ ;  /* 0x0000009d02167227 */ /* 0x000fc600078e00ff */
[----:B------:R-:W-:Y:S01]  /*2b70*/  STL [R1+0x137c], R68 ;  /* 0x00137c4401007387 */ /* 0x000fe20000100800 */
[----:B------:R-:W-:-:S03]  /*2b80*/  IMAD.HI.U32 R26, R2, R155, RZ ;  /* 0x0000009b021a7227 */ /* 0x000fc600078e00ff */
[----:B------:R-:W-:Y:S01]  /*2b90*/  STL [R1+0x1370], R66 ;  /* 0x0013704201007387 */ /* 0x000fe20000100800 */
[----:B------:R-:W-:Y:S02]  /*2ba0*/  IMAD R153, R0, R24, R153 ;  /* 0x0000001800997224 */ /* 0x000fe400078e0299 */
[----:B------:R-:W-:Y:S01]  /*2bb0*/  IMAD.MOV R24, RZ, RZ, -R22 ;  /* 0x000000ffff187224 */ /* 0x000fe200078e0a16 */
[----:B------:R-:W-:Y:S01]  /*2bc0*/  STL [R1+0x1368], R64 ;  /* 0x0013684001007387 */ /* 0x000fe20000100800 */
[----:B------:R-:W-:Y:S02]  /*2bd0*/  IMAD.MOV R26, RZ, RZ, -R26 ;  /* 0x000000ffff1a7224 */ /* 0x000fe400078e0a1a */
[----:B------:R-:W-:Y:S01]  /*2be0*/  IMAD.HI.U32 R22, R2, R159, RZ ;  /* 0x0000009f02167227 */ /* 0x000fe200078e00ff */
[----:B------:R-:W-:Y:S03]  /*2bf0*/  STL [R1+0x135c], R62 ;  /* 0x00135c3e01007387 */ /* 0x000fe60000100800 */
[----:B------:R-:W-:Y:S01]  /*2c00*/  IMAD R155, R0, R26, R155 ;  /* 0x0000001a009b7224 */ /* 0x000fe200078e029b */
[----:B------:R-:W-:Y:S01]  /*2c10*/  IADD3 R26, -R22, RZ, RZ ;  /* 0x000000ff161a7210 */ /* 0x000fe20007ffe1ff */
[----:B------:R-:W-:Y:S01]  /*2c20*/  IMAD.HI.U32 R22, R2, R161, RZ ;  /* 0x000000a102167227 */ /* 0x000fe200078e00ff */
[----:B------:R-:W-:Y:S03]  /*2c30*/  STL [R1+0x1358], R60 ;  /* 0x0013583c01007387 */ /* 0x000fe60000100800 */
[----:B------:R-:W-:Y:S01]  /*2c40*/  IMAD R157, R0, R24, R157 ;  /* 0x00000018009d7224 */ /* 0x000fe200078e029d */
[----:B------:R-:W-:Y:S01]  /*2c50*/  STL [R1+0x1354], R58 ;  /* 0x0013543a01007387 */ /* 0x000fe20000100800 */
[----:B------:R-:W-:-:S02]  /*2c60*/  IMAD.MOV R22, RZ, RZ, -R22 ;  /* 0x000000ffff167224 */ /* 0x000fc400078e0a16 */
[----:B------:R-:W-:Y:S01]  /*2c70*/  IMAD.HI.U32 R24, R2, R163, RZ ;  /* 0x000000a302187227 */ /* 0x000fe200078e00ff */
[----:B------:R-:W-:Y:S03]  /*2c80*/  STL [R1+0x1348], R56 ;  /* 0x0013483801007387 */ /* 0x000fe60000100800 */
[C---:B------:R-:W-:Y:S01]  /*2c90*/  IMAD R161, R0.reuse, R22, R161 ;  /* 0x0000001600a17224 */ /* 0x040fe200078e02a1 */
[----:B------:R-:W-:Y:S01]  /*2ca0*/  STL [R1+0x133c], R54 ;  /* 0x00133c3601007387 */ /* 0x000fe20000100800 */
[----:B------:R-:W-:Y:S02]  /*2cb0*/  IMAD R159, R0, R26, R159 ;  /* 0x0000001a009f7224 */ /* 0x000fe400078e029f */
[----:B------:R-:W-:Y:S01]  /*2cc0*/  IMAD.MOV R24, RZ, RZ, -R24 ;  /* 0x000000ffff187224 */ /* 0x000fe200078e0a18 */
[----:B------:R-:W-:Y:S01]  /*2cd0*/  STL [R1+0x1338], R52 ;  /* 0x0013383401007387 */ /* 0x000fe20000100800 */
[----:B------:R-:W-:-:S03]  /*2ce0*/  IMAD.HI.U32 R22, R2, R167, RZ ;  /* 0x000000a702167227 */ /* 0x000fc600078e00ff */
[----:B------:R-:W-:Y:S01]  /*2cf0*/  STL [R1+0x1330], R50 ;  /* 0x0013303201007387 */ /* 0x000fe20000100800 */
[----:B------:R-:W-:-:S03]  /*2d00*/  IMAD.HI.U32 R26, R2, R165, RZ ;  /* 0x000000a5021a7227 */ /* 0x000fc600078e00ff */
[----:B------:R-:W-:Y:S01]  /*2d10*/  STL [R1+0x132c], R48 ;  /* 0x00132c3001007387 */ /* 0x000fe20000100800 */
[----:B------:R-:W-:Y:S01]  /*2d20*/  IMAD R163, R0, R24, R163 ;  /* 0x0000001800a37224 */ /* 0x000fe200078e02a3 */
[----:B------:R-:W-:Y:S01]  /*2d30*/  IADD3 R24, -R22, RZ, RZ ;  /* 0x000000ff16187210 */ /* 0x000fe20007ffe1ff */
[----:B------:R-:W-:Y:S02]  /*2d40*/  IMAD.MOV R26, RZ, RZ, -R26 ;  /* 0x000000ffff1a7224 */ /* 0x000fe400078e0a1a */
[----:B------:R-:W-:-:S04]  /*2d50*/  IMAD.HI.U32 R22, R2, R169, RZ ;  /* 0x000000a902167227 */ /* 0x000fc800078e00ff */
[----:B------:R-:W-:Y:S02]  /*2d60*/  IMAD R165, R0, R26, R165 ;  /* 0x0000001a00a57224 */ /* 0x000fe400078e02a5 */
[----:B------:R-:W-:Y:S02]  /*2d70*/  IMAD.MOV R26, RZ, RZ, -R22 ;  /* 0x000000ffff1a7224 */ /* 0x000fe400078e0a16 */
[----:B------:R-:W-:-:S04]  /*2d80*/  IMAD.HI.U32 R22, R2, R171, RZ ;  /* 0x000000ab02167227 */ /* 0x000fc800078e00ff */
[----:B------:R-:W-:Y:S02]  /*2d90*/  IMAD R167, R0, R24, R167 ;  /* 0x0000001800a77224 */ /* 0x000fe400078e02a7 */
[----:B------:R-:W-:-:S04]  /*2da0*/  IMAD.HI.U32 R24, R2, R173, RZ ;  /* 0x000000ad02187227 */ /* 0x000fc800078e00ff */
[----:B------:R-:W-:Y:S02]  /*2db0*/  IMAD.MOV R22, RZ, RZ, -R22 ;  /* 0x000000ffff167224 */ /* 0x000fe400078e0a16 */
[----:B------:R-:W-:Y:S02]  /*2dc0*/  IMAD R169, R0, R26, R169 ;  /* 0x0000001a00a97224 */ /* 0x000fe400078e02a9 */
[----:B------:R-:W-:-:S04]  /*2dd0*/  IMAD.HI.U32 R26, R2, R175, RZ ;  /* 0x000000af021a7227 */ /* 0x000fc800078e00ff */
[----:B------:R-:W-:Y:S01]  /*2de0*/  IMAD.MOV R24, RZ, RZ, -R24 ;  /* 0x000000ffff187224 */ /* 0x000fe200078e0a18 */
[----:B------:R-:W-:Y:S01]  /*2df0*/  IADD3 R26, -R26, RZ, RZ ;  /* 0x000000ff1a1a7210 */ /* 0x000fe20007ffe1ff */
[----:B------:R-:W-:Y:S02]  /*2e00*/  IMAD R171, R0, R22, R171 ;  /* 0x0000001600ab7224 */ /* 0x000fe400078e02ab */
[----:B------:R-:W-:-:S04]  /*2e10*/  IMAD.HI.U32 R22, R2, R177, RZ ;  /* 0x000000b102167227 */ /* 0x000fc800078e00ff */
[----:B------:R-:W-:Y:S02]  /*2e20*/  IMAD R173, R0, R24, R173 ;  /* 0x0000001800ad7224 */ /* 0x000fe400078e02ad */
[----:B------:R-:W-:Y:S02]  /*2e30*/  IMAD.MOV R24, RZ, RZ, -R22 ;  /* 0x000000ffff187224 */ /* 0x000fe400078e0a16 */
[----:B------:R-:W-:-:S04]  /*2e40*/  IMAD.HI.U32 R22, R2, R179, RZ ;  /* 0x000000b302167227 */ /* 0x000fc800078e00ff */
[----:B------:R-:W-:Y:S02]  /*2e50*/  IMAD R175, R0, R26, R175 ;  /* 0x0000001a00af7224 */ /* 0x000fe400078e02af */
[----:B------:R-:W-:Y:S02]  /*2e60*/  IMAD.MOV R26, RZ, RZ, -R22 ;  /* 0x000000ffff1a7224 */ /* 0x000fe400078e0a16 */
[----:B------:R-:W-:-:S04]  /*2e70*/  IMAD.HI.U32 R22, R2, R181, RZ ;  /* 0x000000b502167227 */ /* 0x000fc800078e00ff */
[----:B------:R-:W-:Y:S02]  /*2e80*/  IMAD R177, R0, R24, R177 ;  /* 0x0000001800b17224 */ /* 0x000fe400078e02b1 */
[----:B------:R-:W-:-:S04]  /*2e90*/  IMAD.HI.U32 R24, R2, R183, RZ ;  /* 0x000000b702187227 */ /* 0x000fc800078e00ff */
[----:B------:R-:W-:Y:S01]  /*2ea0*/  IMAD.MOV R22, RZ, RZ, -R22 ;  /* 0x000000ffff167224 */ /* 0x000fe200078e0a16 */
[----:B------:R-:W-:Y:S01]  /*2eb0*/  IADD3 R24, -R24, RZ, RZ ;  /* 0x000000ff18187210 */ /* 0x000fe20007ffe1ff */
[C---:B------:R-:W-:Y:S02]  /*2ec0*/  IMAD R179, R0.reuse, R26, R179 ;  /* 0x0000001a00b37224 */ /* 0x040fe400078e02b3 */
[----:B------:R-:W-:Y:S02]  /*2ed0*/  IMAD R181, R0, R22, R181 ;  /* 0x0000001600b57224 */ /* 0x000fe400078e02b5 */
[----:B------:R-:W-:-:S04]  /*2ee0*/  IMAD.HI.U32 R26, R2, R185, RZ ;  /* 0x000000b9021a7227 */ /* 0x000fc800078e00ff */
[----:B------:R-:W-:-:S04]  /*2ef0*/  IMAD.HI.U32 R22, R2, R187, RZ ;  /* 0x000000bb02167227 */ /* 0x000fc800078e00ff */
[----:B------:R-:W-:Y:S02]  /*2f00*/  IMAD R183, R0, R24, R183 ;  /* 0x0000001800b77224 */ /* 0x000fe400078e02b7 */
[----:B------:R-:W-:Y:S02]  /*2f10*/  IMAD.MOV R26, RZ, RZ, -R26 ;  /* 0x000000ffff1a7224 */ /* 0x000fe400078e0a1a */
[----:B------:R-:W-:Y:S02]  /*2f20*/  IMAD.MOV R24, RZ, RZ, -R22 ;  /* 0x000000ffff187224 */ /* 0x000fe400078e0a16 */
[----:B------:R-:W-:-:S04]  /*2f30*/  IMAD.HI.U32 R22, R2, R189, RZ ;  /* 0x000000bd02167227 */ /* 0x000fc800078e00ff */
[----:B------:R-:W-:Y:S02]  /*2f40*/  IMAD R185, R0, R26, R185 ;  /* 0x0000001a00b97224 */ /* 0x000fe400078e02b9 */
[----:B------:R-:W-:Y:S02]  /*2f50*/  IMAD.MOV R26, RZ, RZ, -R22 ;  /* 0x000000ffff1a7224 */ /* 0x000fe400078e0a16 */
[----:B------:R-:W-:-:S04]  /*2f60*/  IMAD.HI.U32 R22, R2, R191, RZ ;  /* 0x000000bf02167227 */ /* 0x000fc800078e00ff */
[----:B------:R-:W-:Y:S01]  /*2f70*/  IMAD R187, R0, R24, R187 ;  /* 0x0000001800bb7224 */ /* 0x000fe200078e02bb */
[----:B------:R-:W-:Y:S01]  /*2f80*/  IADD3 R22, -R22, RZ, RZ ;  /* 0x000000ff16167210 */ /* 0x000fe20007ffe1ff */
[----:B------:R-:W-:-:S04]  /*2f90*/  IMAD.HI.U32 R24, R2, R193, RZ ;  /* 0x000000c102187227 */ /* 0x000fc800078e00ff */
[----:B------:R-:W-:Y:S02]  /*2fa0*/  IMAD.MOV R24, RZ, RZ, -R24 ;  /* 0x000000ffff187224 */ /* 0x000fe400078e0a18 */
        /* <DEDUP_REMOVED lines=8> */
[----:B------:R-:W-:Y:S01]  /*3030*/  IMAD R195, R0, R26, R195 ;  /* 0x0000001a00c37224 */ /* 0x000fe200078e02c3 */
[----:B------:R-:W-:Y:S01]  /*3040*/  IADD3 R26, -R22, RZ, RZ ;  /* 0x000000ff161a7210 */ /* 0x000fe20007ffe1ff */
[----:B------:R-:W-:-:S04]  /*3050*/  IMAD.HI.U32 R22, R2, R201, RZ ;  /* 0x000000c902167227 */ /* 0x000fc800078e00ff */
[----:B------:R-:W-:Y:S02]  /*3060*/  IMAD R197, R0, R24, R197 ;  /* 0x0000001800c57224 */ /* 0x000fe400078e02c5 */
[----:B------:R-:W-:Y:S02]  /*3070*/  IMAD.MOV R22, RZ, RZ, -R22 ;  /* 0x000000ffff167224 */ /* 0x000fe400078e0a16 */
[----:B------:R-:W-:-:S04]  /*3080*/  IMAD.HI.U32 R24, R2, R203, RZ ;  /* 0x000000cb02187227 */ /* 0x000fc800078e00ff */
[----:B------:R-:W-:Y:S02]  /*3090*/  IMAD R199, R0, R26, R199 ;  /* 0x0000001a00c77224 */ /* 0x000fe400078e02c7 */
[----:B------:R-:W-:-:S04]  /*30a0*/  IMAD.HI.U32 R26, R2, R205, RZ ;  /* 0x000000cd021a7227 */ /* 0x000fc800078e00ff */
[----:B------:R-:W-:Y:S02]  /*30b0*/  IMAD R201, R0, R22, R201 ;  /* 0x0000001600c97224 */ /* 0x000fe400078e02c9 */
[----:B------:R-:W-:Y:S02]  /*30c0*/  IMAD.MOV R24, RZ, RZ, -R24 ;  /* 0x000000ffff187224 */ /* 0x000fe400078e0a18 */
[----:B------:R-:W-:-:S04]  /*30d0*/  IMAD.HI.U32 R22, R2, R207, RZ ;  /* 0x000000cf02167227 */ /* 0x000fc800078e00ff */
[----:B------:R-:W-:Y:S02]  /*30e0*/  IMAD.MOV R26, RZ, RZ, -R26 ;  /* 0x000000ffff1a7224 */ /* 0x000fe400078e0a1a */
[----:B------:R-:W-:Y:S01]  /*30f0*/  IMAD R203, R0, R24, R203 ;  /* 0x0000001800cb7224 */ /* 0x000fe200078e02cb */
[----:B------:R-:W-:Y:S01]  /*3100*/  IADD3 R24, -R22, RZ, RZ ;  /* 0x000000ff16187210 */ /* 0x000fe20007ffe1ff */
[----:B------:R-:W-:Y:S02]  /*3110*/  IMAD R205, R0, R26, R205 ;  /* 0x0000001a00cd7224 */ /* 0x000fe400078e02cd */
[----:B------:R-:W-:-:S04]  /*3120*/  IMAD.HI.U32 R26, R2, R215, RZ ;  /* 0x000000d7021a7227 */ /* 0x000fc800078e00ff */
[----:B------:R-:W-:Y:S01]  /*3130*/  IMAD.HI.U32 R22, R2, R209, RZ ;  /* 0x000000d102167227 */ /* 0x000fe200078e00ff */
[----:B------:R-:W-:-:S03]  /*3140*/  IADD3 R26, -R26, RZ, RZ ;  /* 0x000000ff1a1a7210 */ /* 0x000fc60007ffe1ff */
[----:B------:R-:W-:Y:S02]  /*3150*/  IMAD R207, R0, R24, R207 ;  /* 0x0000001800cf7224 */ /* 0x000fe400078e02cf */
[----:B------:R-:W-:Y:S02]  /*3160*/  IMAD.MOV R24, RZ, RZ, -R22 ;  /* 0x000000ffff187224 */ /* 0x000fe400078e0a16 */
[----:B------:R-:W-:-:S04]  /*3170*/  IMAD.HI.U32 R22, R2, R211, RZ ;  /* 0x000000d302167227 */ /* 0x000fc800078e00ff */
[----:B------:R-:W-:Y:S02]  /*3180*/  IMAD.MOV R22, RZ, RZ, -R22 ;  /* 0x000000ffff167224 */ /* 0x000fe400078e0a16 */
[C---:B------:R-:W-:Y:S02]  /*3190*/  IMAD R218, R0.reuse, R26, R215 ;  /* 0x0000001a00da7224 */ /* 0x040fe400078e02d7 */
[----:B------:R-:W-:Y:S02]  /*31a0*/  IMAD.MOV.U32 R215, RZ, RZ, R28 ;  /* 0x000000ffffd77224 */ /* 0x000fe400078e001c */
[----:B------:R-:W-:Y:S02]  /*31b0*/  IMAD R211, R0, R22, R211 ;  /* 0x0000001600d37224 */ /* 0x000fe400078e02d3 */
[----:B------:R-:W-:Y:S02]  /*31c0*/  IMAD R26, R20, 0x100, R30 ;  /* 0x00000100141a7824 */ /* 0x000fe400078e021e */
[----:B------:R-:W-:-:S03]  /*31d0*/  IMAD.HI.U32 R22, R2, R217, RZ ;  /* 0x000000d902167227 */ /* 0x000fc600078e00ff */
[----:B------:R-:W-:Y:S01]  /*31e0*/  IADD3 R28, R26, 0x80, RZ ;  /* 0x000000801a1c7810 */ /* 0x000fe20007ffe0ff */
[----:B------:R-:W-:Y:S01]  /*31f0*/  IMAD.HI.U32 R20, R2, R215, RZ ;  /* 0x000000d702147227 */ /* 0x000fe200078e00ff */
[----:B------:R-:W-:Y:S01]  /*3200*/  IABS R219, R26 ;  /* 0x0000001a00db7213 */ /* 0x000fe20000000000 */
[----:B------:R1:W-:Y:S02]  /*3210*/  STL [R1+0x398], R26 ;  /* 0x0003981a01007387 */ /* 0x0003e40000100800 */
[----:B------:R-:W-:Y:S01]  /*3220*/  IMAD.MOV R22, RZ, RZ, -R22 ;  /* 0x000000ffff167224 */ /* 0x000fe200078e0a16 */
[----:B------:R-:W-:Y:S01]  /*3230*/  IADD3 R20, -R20, RZ, RZ ;  /* 0x000000ff14147210 */ /* 0x000fe20007ffe1ff */
[----:B------:R-:W-:Y:S01]  /*3240*/  IMAD R209, R0, R24, R209 ;  /* 0x0000001800d17224 */ /* 0x000fe200078e02d1 */
[----:B------:R-:W-:Y:S01]  /*3250*/  STL [R1+0x1320], R46 ;  /* 0x0013202e01007387 */ /* 0x000fe20000100800 */
[----:B------:R-:W-:-:S03]  /*3260*/  IMAD.HI.U32 R24, R2, R213, RZ ;  /* 0x000000d502187227 */ /* 0x000fc600078e00ff */
[----:B------:R2:W-:Y:S01]  /*3270*/  STL [R1+0x3a0], R28 ;  /* 0x0003a01c01007387 */ /* 0x0005e20000100800 */
[C---:B------:R-:W-:Y:S01]  /*3280*/  IMAD R217, R0.reuse, R22, R217 ;  /* 0x0000001600d97224 */ /* 0x040fe200078e02d9 */
[----:B------:R-:W-:Y:S01]  /*3290*/  IABS R22, R28 ;  /* 0x0000001c00167213 */ /* 0x000fe20000000000 */
[----:B------:R-:W-:Y:S01]  /*32a0*/  IMAD R222, R0, R20, R215 ;  /* 0x0000001400de7224 */ /* 0x000fe200078e02d7 */
[----:B------:R-:W-:Y:S01]  /*32b0*/  STL [R1+0x1318], R44 ;  /* 0x0013182c01007387 */ /* 0x000fe20000100800 */
[----:B------:R-:W-:-:S03]  /*32c0*/  IMAD.HI.U32 R20, R16, R219, RZ ;  /* 0x000000db10147227 */ /* 0x000fc600078e00ff */
[----:B------:R-:W-:Y:S01]  /*32d0*/  STL [R1+0x130c], R42 ;  /* 0x00130c2a01007387 */ /* 0x000fe20000100800 */
[----:B------:R-:W-:Y:S01]  /*32e0*/  IMAD.MOV R24, RZ, RZ, -R24 ;  /* 0x000000ffff187224 */ /* 0x000fe200078e0a18 */
[----:B------:R-:W-:Y:S01]  /*32f0*/  IADD3 R20, -R20, RZ, RZ ;  /* 0x000000ff14147210 */ /* 0x000fe20007ffe1ff */
[----:B------:R-:W-:Y:S01]  /*3300*/  IMAD.MOV.U32 R215, RZ, RZ, R22 ;  /* 0x000000ffffd77224 */ /* 0x000fe200078e0016 */
[----:B------:R-:W-:Y:S01]  /*3310*/  STL [R1+0x1308], R40 ;  /* 0x0013082801007387 */ /* 0x000fe20000100800 */
[----:B------:R-:W-:Y:S02]  /*3320*/  IMAD R213, R0, R24, R213 ;  /* 0x0000001800d57224 */ /* 0x000fe400078e02d5 */
[----:B------:R-:W-:Y:S01]  /*3330*/  IMAD.HI.U32 R24, R2, R223, RZ ;  /* 0x000000df02187227 */ /* 0x000fe200078e00ff */
[----:B------:R-:W-:Y:S03]  /*3340*/  STL [R1+0x1304], R38 ;  /* 0x0013042601007387 */ /* 0x000fe60000100800 */
[----:B------:R-:W-:Y:S01]  /*3350*/  IMAD.HI.U32 R16, R16, R215, RZ ;  /* 0x000000d710107227 */ /* 0x000fe200078e00ff */
[----:B------:R-:W-:Y:S03]  /*3360*/  STL [R1+0x12f8], R36 ;  /* 0x0012f82401007387 */ /* 0x000fe60000100800 */
[----:B------:R-:W-:-:S02]  /*3370*/  IMAD.MOV R24, RZ, RZ, -R24 ;  /* 0x000000ffff187224 */ /* 0x000fc400078e0a18 */
[----:B------:R-:W-:Y:S02]  /*3380*/  IMAD R20, R18, R20, R219 ;  /* 0x0000001412147224 */ /* 0x000fe400078e02db */
[----:B------:R-:W-:Y:S01]  /*3390*/  IMAD.MOV R16, RZ, RZ, -R16 ;  /* 0x000000ffff107224 */ /* 0x000fe200078e0a10 */
[----:B------:R-:W3:Y:S01]  /*33a0*/  LDL R219, [R1+0x12c0] ;  /* 0x0012c00001db7983 */ /* 0x000ee20000100800 */
[----:B------:R-:W-:Y:S01]  /*33b0*/  IMAD R226, R0, R24, R223 ;  /* 0x0000001800e27224 */ /* 0x000fe200078e02df */
[C---:B------:R-:W-:Y:S01]  /*33c0*/  ISETP.GT.U32.AND P0, PT, R18.reuse, R20, PT ;  /* 0x000000141200720c */ /* 0x040fe20003f04070 */
[----:B------:R-:W-:Y:S02]  /*33d0*/  IMAD.MOV.U32 R223, RZ, RZ, R26 ;  /* 0x000000ffffdf7224 */ /* 0x000fe400078e001a */
[----:B------:R-:W-:Y:S02]  /*33e0*/  IMAD R16, R18, R16, R215 ;  /* 0x0000001012107224 */ /* 0x000fe400078e02d7 */
[----:B-1----:R-:W-:Y:S01]  /*33f0*/  IMAD.HI.U32 R26, R2, R229, RZ ;  /* 0x000000e5021a7227 */ /* 0x002fe200078e00ff */
[----:B------:R-:W4:Y:S01]  /*3400*/  LDL R215, [R1+0x12c8] ;  /* 0x0012c80001d77983 */ /* 0x000f220000100800 */
[----:B------:R-:W-:-:S02]  /*3410*/  ISETP.GE.AND P2, PT, R223, RZ, PT ;  /* 0x000000ffdf00720c */ /* 0x000fc40003f46270 */
[----:B------:R-:W-:Y:S01]  /*3420*/  IMAD.MOV R26, RZ, RZ, -R26 ;  /* 0x000000ffff1a7224 */ /* 0x000fe200078e0a1a */
[----:B------:R-:W5:Y:S01]  /*3430*/  LDL R223, [R1+0x12bc] ;  /* 0x0012bc0001df7983 */ /* 0x000f620000100800 */
[----:B------:R-:W-:Y:S01]  /*3440*/  ISETP.GT.U32.AND P1, PT, R18, R16, PT ;  /* 0x000000101200720c */ /* 0x000fe20003f24070 */
[----:B------:R-:W-:Y:S01]  /*3450*/  IMAD.HI.U32 R24, R2, R232, RZ ;  /* 0x000000e802187227 */ /* 0x000fe200078e00ff */
[----:B------:R-:W-:Y:S02]  /*3460*/  @!P0 IADD3 R20, R20, -R18, RZ ;  /* 0x8000001214148210 */ /* 0x000fe40007ffe0ff */
[----:B------:R-:W-:Y:S01]  /*3470*/  ISETP.GE.AND P0, PT, R28, RZ, PT ;  /* 0x000000ff1c00720c */ /* 0x000fe20003f06270 */
[----:B------:R-:W-:Y:S01]  /*3480*/  IMAD R229, R0, R26, R229 ;  /* 0x0000001a00e57224 */ /* 0x000fe200078e02e5 */
[----:B--2---:R-:W2:Y:S01]  /*3490*/  LDL R28, [R1+0x12d8] ;  /* 0x0012d800011c7983 */ /* 0x004ea20000100800 */
[----:B------:R-:W-:Y:S01]  /*34a0*/  IMAD.MOV R24, RZ, RZ, -R24 ;  /* 0x000000ffff187224 */ /* 0x000fe200078e0a18 */
[----:B------:R-:W-:-:S02]  /*34b0*/  @!P4 IADD3 R3, R3, -R0, RZ ;  /* 0x800000000303c210 */ /* 0x000fc40007ffe0ff */
[----:B------:R-:W-:Y:S01]  /*34c0*/  @!P5 IADD3 R14, R14, -R0, RZ ;  /* 0x800000000e0ed210 */ /* 0x000fe20007ffe0ff */
[----:B------:R-:W2:Y:S01]  /*34d0*/  LDL R26, [R1+0x12c4] ;  /* 0x0012c400011a7983 */ /* 0x000ea20000100800 */
[----:B------:R-:W-:Y:S02]  /*34e0*/  IMAD R232, R0, R24, R232 ;  /* 0x0000001800e87224 */ /* 0x000fe400078e02e8 */
[----:B------:R-:W-:Y:S01]  /*34f0*/  @!P1 IMAD.IADD R16, R16, 0x1, -R18 ;  /* 0x0000000110109824 */ /* 0x000fe200078e0a12 */
[----:B------:R-:W-:Y:S01]  /*3500*/  ISETP.GT.U32.AND P1, PT, R18, R20, PT ;  /* 0x000000141200720c */ /* 0x000fe20003f24070 */
[----:B------:R-:W-:Y:S02]  /*3510*/  @!P6 IMAD.IADD R10, R10, 0x1, -R0 ;  /* 0x000000010a0ae824 */ /* 0x000fe400078e0a00 */
[----:B------:R-:W-:Y:S01]  /*3520*/  IMAD.HI.U32 R22, R2, R221, RZ ;  /* 0x000000dd02167227 */ /* 0x000fe200078e00ff */
[----:B------:R-:W-:-:S09]  /*3530*/  ISETP.GT.U32.AND P3, PT, R18, R16, PT ;  /* 0x000000101200720c */ /* 0x000fd20003f64070 */
[----:B------:R-:W-:Y:S01]  /*3540*/  @!P1 IMAD.IADD R20, R20, 0x1, -R18 ;  /* 0x0000000114149824 */ /* 0x000fe200078e0a12 */
[----:B------:R-:W-:Y:S01]  /*3550*/  LOP3.LUT R24, RZ, c[0x0][0x178], RZ, 0x33, !PT ;  /* 0x00005e00ff187a12 */ /* 0x000fe200078e33ff */
[----:B------:R-:W-:Y:S02]  /*3560*/  IMAD.MOV R22, RZ, RZ, -R22 ;  /* 0x000000ffff167224 */ /* 0x000fe400078e0a16 */
[----:B------:R-:W-:Y:S02]  /*3570*/  @!P3 IMAD.IADD R16, R16, 0x1, -R18 ;  /* 0x000000011010b824 */ /* 0x000fe400078e0a12 */
[----:B------:R-:W-:Y:S01]  /*3580*/  IMAD.MOV.U32 R18, RZ, RZ, R20 ;  /* 0x000000ffff127224 */ /* 0x000fe200078e0014 */
[C---:B------:R-:W-:Y:S01]  /*3590*/  ISETP.GT.U32.AND P1, PT, R0.reuse, R12, PT ;  /* 0x0000000c0000720c */ /* 0x040fe20003f24070 */
[C---:B------:R-:W-:Y:S02]  /*35a0*/  IMAD R221, R0.reuse, R22, R221 ;  /* 0x0000001600dd7224 */ /* 0x040fe400078e02dd */
[----:B------:R-:W-:Y:S01]  /*35b0*/  @!P2 IMAD.MOV R18, RZ, RZ, -R18 ;  /* 0x000000ffff12a224 */ /* 0x000fe200078e0a12 */
[----:B------:R-:W-:Y:S01]  /*35c0*/  ISETP.GT.U32.AND P2, PT, R0, R8, PT ;  /* 0x000000080000720c */ /* 0x000fe20003f44070 */
[----:B------:R-:W-:Y:S01]  /*35d0*/  @!P0 IMAD.MOV R16, RZ, RZ, -R16 ;  /* 0x000000ffff108224 */ /* 0x000fe200078e0a10 */
[----:B------:R-:W-:Y:S01]  /*35e0*/  ISETP.NE.AND P3, PT, RZ, c[0x0][0x178], PT ;  /* 0x00005e00ff007a0c */ /* 0x000fe20003f65270 */
[----:B------:R-:W-:Y:S01]  /*35f0*/  IMAD.HI.U32 R22, R2, R225, RZ ;  /* 0x000000e102167227 */ /* 0x000fe200078e00ff */
[----:B------:R-:W-:-:S02]  /*3600*/  ISETP.GT.U32.AND P5, PT, R0, R6, PT ;  /* 0x000000060000720c */ /* 0x000fc40003fa4070 */
[C---:B------:R-:W-:Y:S01]  /*3610*/  SEL R18, R24.reuse, R18, !P3 ;  /* 0x0000001218127207 */ /* 0x040fe20005800000 */
[----:B------:R-:W-:Y:S01]  /*3620*/  IMAD.MOV R22, RZ, RZ, -R22 ;  /* 0x000000ffff167224 */ /* 0x000fe200078e0a16 */
[----:B------:R-:W-:Y:S02]  /*3630*/  SEL R16, R24, R16, !P3 ;  /* 0x0000001018107207 */ /* 0x000fe40005800000 */
[----:B------:R-:W-:Y:S01]  /*3640*/  ISETP.GT.U32.AND P3, PT, R0, R3, PT ;  /* 0x000000030000720c */ /* 0x000fe20003f64070 */
[--C-:B------:R-:W-:Y:S01]  /*3650*/  @!P1 IMAD.IADD R12, R12, 0x1, -R0.reuse ;  /* 0x000000010c0c9824 */ /* 0x100fe200078e0a00 */
[----:B------:R-:W-:Y:S01]  /*3660*/  ISETP.GT.U32.AND P0, PT, R0, R4, PT ;  /* 0x000000040000720c */ /* 0x000fe20003f04070 */
[----:B------:R-:W-:Y:S01]  /*3670*/  @!P2 IMAD.IADD R8, R8, 0x1, -R0 ;  /* 0x000000010808a824 */ /* 0x000fe200078e0a00 */
[C---:B------:R-:W-:Y:S01]  /*3680*/  ISETP.GT.U32.AND P1, PT, R0.reuse, R5, PT ;  /* 0x000000050000720c */ /* 0x040fe20003f24070 */
[----:B------:R-:W-:Y:S01]  /*3690*/  IMAD R225, R0, R22, R225 ;  /* 0x0000001600e17224 */ /* 0x000fe200078e02e1 */
[----:B------:R-:W-:-:S02]  /*36a0*/  ISETP.GE.AND P2, PT, R34, RZ, PT ;  /* 0x000000ff2200720c */ /* 0x000fc40003f46270 */
[----:B------:R-:W-:Y:S01]  /*36b0*/  ISETP.GT.U32.AND P4, PT, R0, R14, PT ;  /* 0x0000000e0000720c */ /* 0x000fe20003f84070 */
[----:B------:R-:W-:Y:S01]  /*36c0*/  @!P5 IMAD.IADD R6, R6, 0x1, -R0 ;  /* 0x000000010606d824 */ /* 0x000fe200078e0a00 */
[----:B------:R-:W-:Y:S01]  /*36d0*/  ISETP.GE.AND P6, PT, R108, RZ, PT ;  /* 0x000000ff6c00720c */ /* 0x000fe20003fc6270 */
[----:B------:R-:W-:-:S04]  /*36e0*/  IMAD.HI.U32 R22, R2, R233, RZ ;  /* 0x000000e902167227 */ /* 0x000fc800078e00ff */
[--C-:B------:R-:W-:Y:S01]  /*36f0*/  @!P3 IMAD.IADD R3, R3, 0x1, -R0.reuse ;  /* 0x000000010303b824 */ /* 0x100fe200078e0a00 */
[-C--:B------:R-:W-:Y:S02]  /*3700*/  @!P0 IADD3 R4, R4, -R0.reuse, RZ ;  /* 0x8000000004048210 */ /* 0x080fe40007ffe0ff */
[----:B------:R-:W-:Y:S01]  /*3710*/  @!P1 IADD3 R5, R5, -R0, RZ ;  /* 0x8000000005059210 */ /* 0x000fe20007ffe0ff */
[----:B------:R-:W-:Y:S01]  /*3720*/  @!P2 IMAD.MOV R3, RZ, RZ, -R3 ;  /* 0x000000ffff03a224 */ /* 0x000fe200078e0a03 */
[C---:B------:R-:W-:Y:S02]  /*3730*/  ISETP.GT.U32.AND P0, PT, R0.reuse, R12, PT ;  /* 0x0000000c0000720c */ /* 0x040fe40003f04070 */
[C---:B------:R-:W-:Y:S02]  /*3740*/  ISETP.GT.U32.AND P1, PT, R0.reuse, R4, PT ;  /* 0x000000040000720c */ /* 0x040fe40003f24070 */
[----:B------:R-:W-:Y:S01]  /*3750*/  ISETP.GT.U32.AND P2, PT, R0, R6, PT ;  /* 0x000000060000720c */ /* 0x000fe20003f44070 */
[----:B------:R-:W-:Y:S01]  /*3760*/  @!P4 IMAD.IADD R14, R14, 0x1, -R0 ;  /* 0x000000010e0ec824 */ /* 0x000fe200078e0a00 */
[----:B------:R-:W-:-:S02]  /*3770*/  ISETP.GT.U32.AND P3, PT, R0, R8, PT ;  /* 0x000000080000720c */ /* 0x000fc40003f64070 */
[C---:B------:R-:W-:Y:S01]  /*3780*/  ISETP.GT.U32.AND P4, PT, R0.reuse, R10, PT ;  /* 0x0000000a0000720c */ /* 0x040fe20003f84070 */
[----:B------:R-:W-:Y:S01]  /*3790*/  @!P6 IMAD.MOV R14, RZ, RZ, -R14 ;  /* 0x000000ffff0ee224 */ /* 0x000fe200078e0a0e */
[C---:B------:R-:W-:Y:S02]  /*37a0*/  ISETP.GT.U32.AND P5, PT, R0.reuse, R5, PT ;  /* 0x000000050000720c */ /* 0x040fe40003fa4070 */
[----:B------:R-:W-:Y:S01]  /*37b0*/  ISETP.GT.U32.AND P6, PT, R0, R7, PT ;  /* 0x000000070000720c */ /* 0x000fe20003fc4070 */
[--C-:B------:R-:W-:Y:S01]  /*37c0*/  @!P0 IMAD.IADD R12, R12, 0x1, -R0.reuse ;  /* 0x000000010c0c8824 */ /* 0x100fe200078e0a00 */
[----:B------:R-:W-:Y:S01]  /*37d0*/  IADD3 R22, -R22, RZ, RZ ;  /* 0x000000ff16167210 */ /* 0x000fe20007ffe1ff */
[--C-:B------:R-:W-:Y:S01]  /*37e0*/  @!P1 IMAD.IADD R4, R4, 0x1, -R0.reuse ;  /* 0x0000000104049824 */ /* 0x100fe200078e0a00 */
[----:B------:R-:W-:Y:S01]  /*37f0*/  ISETP.GT.U32.AND P1, PT, R0, R13, PT ;  /* 0x0000000d0000720c */ /* 0x000fe20003f24070 */
[--C-:B------:R-:W-:Y:S01]  /*3800*/  @!P2 IMAD.IADD R6, R6, 0x1, -R0.reuse ;  /* 0x000000010606a824 */ /* 0x100fe200078e0a00 */
[----:B------:R-:W-:Y:S01]  /*3810*/  ISETP.GT.U32.AND P2, PT, R0, R15, PT ;  /* 0x0000000f0000720c */ /* 0x000fe20003f44070 */
[----:B------:R-:W-:Y:S01]  /*3820*/  @!P3 IMAD.IADD R8, R8, 0x1, -R0 ;  /* 0x000000010808b824 */ /* 0x000fe200078e0a00 */
[C---:B------:R-:W-:Y:S01]  /*3830*/  ISETP.GT.U32.AND P3, PT, R0.reuse, R11, PT ;  /* 0x0000000b0000720c */ /* 0x040fe20003f64070 */
[----:B------:R-:W-:Y:S01]  /*3840*/  IMAD R233, R0, R22, R233 ;  /* 0x0000001600e97224 */ /* 0x000fe200078e02e9 */
[----:B------:R-:W-:Y:S01]  /*3850*/  @!P4 IADD3 R10, R10, -R0, RZ ;  /* 0x800000000a0ac210 */ /* 0x000fe20007ffe0ff */
[----:B------:R-:W-:Y:S01]  /*3860*/  IMAD.HI.U32 R22, R2, R236, RZ ;  /* 0x000000ec02167227 */ /* 0x000fe200078e00ff */
[----:B------:R-:W-:-:S02]  /*3870*/  ISETP.GT.U32.AND P4, PT, R0, R9, PT ;  /* 0x000000090000720c */ /* 0x000fc40003f84070 */
[-C--:B------:R-:W-:Y:S01]  /*3880*/  @!P5 IADD3 R5, R5, -R0.reuse, RZ ;  /* 0x800000000505d210 */ /* 0x080fe20007ffe0ff */
[--C-:B------:R-:W-:Y:S02]  /*3890*/  @!P6 IMAD.IADD R7, R7, 0x1, -R0.reuse ;  /* 0x000000010707e824 */ /* 0x100fe400078e0a00 */
[----:B------:R-:W-:Y:S02]  /*38a0*/  @!P1 IADD3 R13, R13, -R0, RZ ;  /* 0x800000000d0d9210 */ /* 0x000fe40007ffe0ff */
[--C-:B------:R-:W-:Y:S01]  /*38b0*/  @!P2 IMAD.IADD R15, R15, 0x1, -R0.reuse ;  /* 0x000000010f0fa824 */ /* 0x100fe200078e0a00 */
[----:B------:R-:W-:Y:S01]  /*38c0*/  ISETP.GE.AND P2, PT, R252, RZ, PT ;  /* 0x000000fffc00720c */ /* 0x000fe20003f46270 */
[----:B------:R-:W-:Y:S01]  /*38d0*/  @!P3 IMAD.IADD R11, R11, 0x1, -R0 ;  /* 0x000000010b0bb824 */ /* 0x000fe200078e0a00 */
[----:B------:R-:W-:-:S03]  /*38e0*/  ISETP.GT.U32.AND P6, PT, R0, R17, PT ;  /* 0x000000110000720c */ /* 0x000fc60003fc4070 */
[----:B------:R-:W-:-:S08]  /*38f0*/  @!P4 IMAD.IADD R9, R9, 0x1, -R0 ;  /* 0x000000010909c824 */ /* 0x000fd000078e0a00 */
[----:B------:R-:W-:Y:S01]  /*3900*/  @!P2 IMAD.MOV R5, RZ, RZ, -R5 ;  /* 0x000000ffff05a224 */ /* 0x000fe200078e0a05 */
[----:B------:R-:W-:Y:S01]  /*3910*/  ISETP.GT.U32.AND P2, PT, R0, R19, PT ;  /* 0x000000130000720c */ /* 0x000fe20003f44070 */
[----:B------:R-:W-:-:S05]  /*3920*/  @!P6 IMAD.IADD R17, R17, 0x1, -R0 ;  /* 0x000000011111e824 */ /* 0x000fca00078e0a00 */
[----:B------:R-:W-:-:S07]  /*3930*/  ISETP.GT.U32.AND P6, PT, R0, R17, PT ;  /* 0x000000110000720c */ /* 0x000fce0003fc4070 */
[----:B------:R-:W-:Y:S02]  /*3940*/  @!P2 IADD3 R19, R19, -R0, RZ ;  /* 0x800000001313a210 */ /* 0x000fe40007ffe0ff */
[----:B------:R-:W-:-:S04]  /*3950*/  ISETP.GE.AND P2, PT, R250, RZ, PT ;  /* 0x000000fffa00720c */ /* 0x000fc80003f46270 */
[----:B------:R-:W-:Y:S01]  /*3960*/  @!P6 IMAD.IADD R17, R17, 0x1, -R0 ;  /* 0x000000011111e824 */ /* 0x000fe200078e0a00 */
[----:B------:R-:W-:Y:S02]  /*3970*/  ISETP.GE.AND P6, PT, R251, RZ, PT ;  /* 0x000000fffb00720c */ /* 0x000fe40003fc6270 */
[----:B----4-:R-:W-:Y:S02]  /*3980*/  ISETP.GE.AND P0, PT, R215, RZ, PT ;  /* 0x000000ffd700720c */ /* 0x010fe40003f06270 */
[----:B---3--:R-:W-:Y:S02]  /*3990*/  ISETP.GE.AND P4, PT, R219, RZ, PT ;  /* 0x000000ffdb00720c */ /* 0x008fe40003f86270 */
[----:B-----5:R-:W-:Y:S02]  /*39a0*/  ISETP.GE.AND P3, PT, R223, RZ, PT ;  /* 0x000000ffdf00720c */ /* 0x020fe40003f66270 */
[----:B--2---:R-:W-:-:S07]  /*39b0*/  ISETP.GE.AND P1, PT, R28, RZ, PT ;  /* 0x000000ff1c00720c */ /* 0x004fce0003f26270 */
[----:B------:R-:W-:Y:S02]  /*39c0*/  @!P0 IADD3 R12, -R12, RZ, RZ ;  /* 0x000000ff0c0c8210 */ /* 0x000fe40007ffe1ff */
[----:B------:R-:W-:Y:S02]  /*39d0*/  ISETP.GE.AND P5, PT, R26, RZ, PT ;  /* 0x000000ff1a00720c */ /* 0x000fe40003fa6270 */
[----:B------:R-:W-:Y:S01]  /*39e0*/  ISETP.GT.U32.AND P0, PT, R0, R7, PT ;  /* 0x000000070000720c */ /* 0x000fe20003f04070 */
[----:B------:R-:W-:Y:S01]  /*39f0*/  @!P3 IMAD.MOV R4, RZ, RZ, -R4 ;  /* 0x000000ffff04b224 */ /* 0x000fe200078e0a04 */
[----:B------:R-:W-:-:S09]  /*3a00*/  @!P1 IADD3 R6, -R6, RZ, RZ ;  /* 0x000000ff06069210 */ /* 0x000fd20007ffe1ff */
[----:B------:R-:W-:Y:S01]  /*3a10*/  @!P5 IMAD.MOV R10, RZ, RZ, -R10 ;  /* 0x000000ffff0ad224 */ /* 0x000fe200078e0a0a */
[C---:B------:R-:W-:Y:S01]  /*3a20*/  ISETP.GT.U32.AND P5, PT, R0.reuse, R9, PT ;  /* 0x000000090000720c */ /* 0x040fe20003fa4070 */
[----:B------:R-:W-:Y:S01]  /*3a30*/  @!P0 IMAD.IADD R7, R7, 0x1, -R0 ;  /* 0x0000000107078824 */ /* 0x000fe200078e0a00 */
[C---:B------:R-:W-:Y:S02]  /*3a40*/  ISETP.GT.U32.AND P1, PT, R0.reuse, R15, PT ;  /* 0x0000000f0000720c */ /* 0x040fe40003f24070 */
[C---:B------:R-:W-:Y:S01]  /*3a50*/  ISETP.GT.U32.AND P0, PT, R0.reuse, R21, PT ;  /* 0x000000150000720c */ /* 0x040fe20003f04070 */
[----:B------:R-:W-:Y:S01]  /*3a60*/  @!P4 IMAD.MOV R8, RZ, RZ, -R8 ;  /* 0x000000ffff08c224 */ /* 0x000fe200078e0a08 */
[C---:B------:R-:W-:Y:S02]  /*3a70*/  ISETP.GT.U32.AND P3, PT, R0.reuse, R13, PT ;  /* 0x0000000d0000720c */ /* 0x040fe40003f64070 */
[----:B------:R-:W-:-:S05]  /*3a80*/  ISETP.GT.U32.AND P4, PT, R0, R11, PT ;  /* 0x0000000b0000720c */ /* 0x000fca0003f84070 */
[--C-:B------:R-:W-:Y:S01]  /*3a90*/  @!P5 IMAD.IADD R9, R9, 0x1, -R0.reuse ;  /* 0x000000010909d824 */ /* 0x100fe200078e0a00 */
[C---:B------:R-:W-:Y:S01]  /*3aa0*/  ISETP.GT.U32.AND P5, PT, R0.reuse, R23, PT ;  /* 0x000000170000720c */ /* 0x040fe20003fa4070 */
[--C-:B------:R-:W-:Y:S01]  /*3ab0*/  @!P1 IMAD.IADD R15, R15, 0x1, -R0.reuse ;  /* 0x000000010f0f9824 */ /* 0x100fe200078e0a00 */
[C---:B------:R-:W-:Y:S01]  /*3ac0*/  ISETP.GT.U32.AND P1, PT, R0.reuse, R29, PT ;  /* 0x0000001d0000720c */ /* 0x040fe20003f24070 */
[--C-:B------:R-:W-:Y:S01]  /*3ad0*/  @!P0 IMAD.IADD R21, R21, 0x1, -R0.reuse ;  /* 0x0000000115158824 */ /* 0x100fe200078e0a00 */
[----:B------:R-:W-:Y:S01]  /*3ae0*/  ISETP.GE.AND P0, PT, R249, RZ, PT ;  /* 0x000000fff900720c */ /* 0x000fe20003f06270 */
[----:B------:R-:W-:Y:S01]  /*3af0*/  @!P3 IMAD.IADD R13, R13, 0x1, -R0 ;  /* 0x000000010d0db824 */ /* 0x000fe200078e0a00 */
[C---:B------:R-:W-:Y:S02]  /*3b00*/  ISETP.GT.U32.AND P3, PT, R0.reuse, R27, PT ;  /* 0x0000001b0000720c */ /* 0x040fe40003f64070 */
[----:B------:R-:W-:Y:S02]  /*3b10*/  @!P4 IADD3 R11, R11, -R0, RZ ;  /* 0x800000000b0bc210 */ /* 0x000fe40007ffe0ff */
[----:B------:R-:W-:-:S03]  /*3b20*/  ISETP.GT.U32.AND P4, PT, R0, R25, PT ;  /* 0x000000190000720c */ /* 0x000fc60003f84070 */
[--C-:B------:R-:W-:Y:S02]  /*3b30*/  @!P5 IMAD.IADD R23, R23, 0x1, -R0.reuse ;  /* 0x000000011717d824 */ /* 0x100fe400078e0a00 */
[--C-:B------:R-:W-:Y:S01]  /*3b40*/  @!P1 IMAD.IADD R29, R29, 0x1, -R0.reuse ;  /* 0x000000011d1d9824 */ /* 0x100fe200078e0a00 */
[C---:B------:R-:W-:Y:S01]  /*3b50*/  ISETP.GT.U32.AND P1, PT, R0.reuse, R19, PT ;  /* 0x000000130000720c */ /* 0x040fe20003f24070 */
[----:B------:R-:W-:Y:S01]  /*3b60*/  @!P2 IMAD.MOV R9, RZ, RZ, -R9 ;  /* 0x000000ffff09a224 */ /* 0x000fe200078e0a09 */
[----:B------:R-:W-:Y:S02]  /*3b70*/  @!P0 IADD3 R11, -R11, RZ, RZ ;  /* 0x000000ff0b0b8210 */ /* 0x000fe40007ffe1ff */
[C---:B------:R-:W-:Y:S02]  /*3b80*/  ISETP.GT.U32.AND P2, PT, R0.reuse, R21, PT ;  /* 0x000000150000720c */ /* 0x040fe40003f44070 */
[----:B------:R-:W-:Y:S02]  /*3b90*/  ISETP.GT.U32.AND P0, PT, R0, R23, PT ;  /* 0x000000170000720c */ /* 0x000fe40003f04070 */
[----:B------:R-:W-:Y:S01]  /*3ba0*/  @!P3 IADD3 R27, R27, -R0, RZ ;  /* 0x800000001b1bb210 */ /* 0x000fe20007ffe0ff */
[----:B------:R-:W-:Y:S01]  /*3bb0*/  @!P4 IMAD.IADD R25, R25, 0x1, -R0 ;  /* 0x000000011919c824 */ /* 0x000fe200078e0a00 */
[----:B------:R-:W-:Y:S01]  /*3bc0*/  ISETP.GE.AND P3, PT, R32, RZ, PT ;  /* 0x000000ff2000720c */ /* 0x000fe20003f66270 */
[----:B------:R-:W-:Y:S01]  /*3bd0*/  @!P6 IMAD.MOV R7, RZ, RZ, -R7 ;  /* 0x000000ffff07e224 */ /* 0x000fe200078e0a07 */
[----:B------:R-:W-:-:S02]  /*3be0*/  ISETP.GE.AND P4, PT, R247, RZ, PT ;  /* 0x000000fff700720c */ /* 0x000fc40003f86270 */
[C---:B------:R-:W-:Y:S02]  /*3bf0*/  ISETP.GT.U32.AND P6, PT, R0.reuse, R25, PT ;  /* 0x000000190000720c */ /* 0x040fe40003fc4070 */
[----:B------:R-:W-:Y:S01]  /*3c00*/  @!P1 IADD3 R19, R19, -R0, RZ ;  /* 0x8000000013139210 */ /* 0x000fe20007ffe0ff */
[--C-:B------:R-:W-:Y:S01]  /*3c10*/  @!P2 IMAD.IADD R21, R21, 0x1, -R0.reuse ;  /* 0x000000011515a824 */ /* 0x100fe200078e0a00 */
[C---:B------:R-:W-:Y:S01]  /*3c20*/  ISETP.GT.U32.AND P1, PT, R0.reuse, R33, PT ;  /* 0x000000210000720c */ /* 0x040fe20003f24070 */
[----:B------:R-:W-:Y:S01]  /*3c30*/  @!P0 IMAD.IADD R23, R23, 0x1, -R0 ;  /* 0x0000000117178824 */ /* 0x000fe200078e0a00 */
[C---:B------:R-:W-:Y:S02]  /*3c40*/  ISETP.GT.U32.AND P2, PT, R0.reuse, R35, PT ;  /* 0x000000230000720c */ /* 0x040fe40003f44070 */
[C---:B------:R-:W-:Y:S01]  /*3c50*/  ISETP.GT.U32.AND P0, PT, R0.reuse, R37, PT ;  /* 0x000000250000720c */ /* 0x040fe20003f04070 */
[----:B------:R-:W-:Y:S01]  /*3c60*/  @!P3 IMAD.MOV R17, RZ, RZ, -R17 ;  /* 0x000000ffff11b224 */ /* 0x000fe200078e0a11 */
[----:B------:R-:W-:-:S02]  /*3c70*/  ISETP.GT.U32.AND P3, PT, R0, R31, PT ;  /* 0x0000001f0000720c */ /* 0x000fc40003f64070 */
[----:B------:R-:W-:Y:S01]  /*3c80*/  ISETP.GE.AND P5, PT, R248, RZ, PT ;  /* 0x000000fff800720c */ /* 0x000fe20003fa6270 */
[----:B------:R-:W-:Y:S01]  /*3c90*/  @!P4 IMAD.MOV R15, RZ, RZ, -R15 ;  /* 0x000000ffff0fc224 */ /* 0x000fe200078e0a0f */
[C---:B------:R-:W-:Y:S01]  /*3ca0*/  ISETP.GT.U32.AND P4, PT, R0.reuse, R27, PT ;  /* 0x0000001b0000720c */ /* 0x040fe20003f84070 */
[--C-:B------:R-:W-:Y:S01]  /*3cb0*/  @!P6 IMAD.IADD R25, R25, 0x1, -R0.reuse ;  /* 0x000000011919e824 */ /* 0x100fe200078e0a00 */
[----:B------:R-:W-:Y:S01]  /*3cc0*/  ISETP.GT.U32.AND P6, PT, R0, R39, PT ;  /* 0x000000270000720c */ /* 0x000fe20003fc4070 */
[--C-:B------:R-:W-:Y:S01]  /*3cd0*/  @!P1 IMAD.IADD R33, R33, 0x1, -R0.reuse ;  /* 0x0000000121219824 */ /* 0x100fe200078e0a00 */
[----:B------:R-:W-:Y:S02]  /*3ce0*/  ISETP.GE.AND P1, PT, R244, RZ, PT ;  /* 0x000000fff400720c */ /* 0x000fe40003f26270 */
[----:B------:R-:W-:Y:S01]  /*3cf0*/  @!P2 IADD3 R35, R35, -R0, RZ ;  /* 0x800000002323a210 */ /* 0x000fe20007ffe0ff */
[----:B------:R-:W-:Y:S01]  /*3d00*/  @!P0 IMAD.IADD R37, R37, 0x1, -R0 ;  /* 0x0000000125258824 */ /* 0x000fe200078e0a00 */
[----:B------:R-:W-:-:S02]  /*3d10*/  ISETP.GE.AND P2, PT, R243, RZ, PT ;  /* 0x000000fff300720c */ /* 0x000fc40003f46270 */
[----:B------:R-:W-:Y:S01]  /*3d20*/  ISETP.GE.AND P0, PT, R242, RZ, PT ;  /* 0x000000fff200720c */ /* 0x000fe20003f06270 */
[--C-:B------:R-:W-:Y:S01]  /*3d30*/  @!P3 IMAD.IADD R31, R31, 0x1, -R0.reuse ;  /* 0x000000011f1fb824 */ /* 0x100fe200078e0a00 */
[----:B------:R-:W-:Y:S01]  /*3d40*/  ISETP.GE.AND P3, PT, R245, RZ, PT ;  /* 0x000000fff500720c */ /* 0x000fe20003f66270 */
[----:B------:R-:W-:Y:S01]  /*3d50*/  @!P5 IMAD.MOV R13, RZ, RZ, -R13 ;  /* 0x000000ffff0dd224 */ /* 0x000fe200078e0a0d */
[C---:B------:R-:W-:Y:S01]  /*3d60*/  ISETP.GT.U32.AND P5, PT, R0.reuse, R29, PT ;  /* 0x0000001d0000720c */ /* 0x040fe20003fa4070 */
[----:B------:R-:W-:Y:S01]  /*3d70*/  @!P6 IMAD.IADD R39, R39, 0x1, -R0 ;  /* 0x000000012727e824 */ /* 0x000fe200078e0a00 */
[----:B------:R-:W-:Y:S02]  /*3d80*/  @!P4 IADD3 R27, R27, -R0, RZ ;  /* 0x800000001b1bc210 */ /* 0x000fe40007ffe0ff */
[C---:B------:R-:W-:Y:S01]  /*3d90*/  ISETP.GT.U32.AND P4, PT, R0.reuse, R41, PT ;  /* 0x000000290000720c */ /* 0x040fe20003f84070 */
[----:B------:R-:W-:Y:S01]  /*3da0*/  @!P1 IMAD.MOV R23, RZ, RZ, -R23 ;  /* 0x000000ffff179224 */ /* 0x000fe200078e0a17 */
[C---:B------:R-:W-:Y:S01]  /*3db0*/  ISETP.GT.U32.AND P1, PT, R0.reuse, R35, PT ;  /* 0x000000230000720c */ /* 0x040fe20003f24070 */
[----:B------:R-:W-:Y:S01]  /*3dc0*/  @!P2 IMAD.MOV R25, RZ, RZ, -R25 ;  /* 0x000000ffff19a224 */ /* 0x000fe200078e0a19 */
[----:B------:R-:W-:-:S02]  /*3dd0*/  ISETP.GT.U32.AND P2, PT, R0, R37, PT ;  /* 0x000000250000720c */ /* 0x000fc40003f44070 */
[----:B------:R-:W-:Y:S02]  /*3de0*/  @!P0 IADD3 R27, -R27, RZ, RZ ;  /* 0x000000ff1b1b8210 */ /* 0x000fe40007ffe1ff */
[C---:B------:R-:W-:Y:S01]  /*3df0*/  ISETP.GT.U32.AND P0, PT, R0.reuse, R39, PT ;  /* 0x000000270000720c */ /* 0x040fe20003f04070 */
[----:B------:R-:W-:Y:S01]  /*3e00*/  @!P3 IMAD.MOV R21, RZ, RZ, -R21 ;  /* 0x000000ffff15b224 */ /* 0x000fe200078e0a15 */
[----:B------:R-:W-:Y:S01]  /*3e10*/  ISETP.GT.U32.AND P3, PT, R0, R33, PT ;  /* 0x000000210000720c */ /* 0x000fe20003f64070 */
[--C-:B------:R-:W-:Y:S01]  /*3e20*/  @!P5 IMAD.IADD R29, R29, 0x1, -R0.reuse ;  /* 0x000000011d1dd824 */ /* 0x100fe200078e0a00 */
[----:B------:R-:W-:Y:S02]  /*3e30*/  ISETP.GE.AND P5, PT, R246, RZ, PT ;  /* 0x000000fff600720c */ /* 0x000fe40003fa6270 */
[----:B------:R-:W-:Y:S01]  /*3e40*/  ISETP.GE.AND P6, PT, R241, RZ, PT ;  /* 0x000000fff100720c */ /* 0x000fe20003fc6270 */
[--C-:B------:R-:W-:Y:S01]  /*3e50*/  @!P4 IMAD.IADD R41, R41, 0x1, -R0.reuse ;  /* 0x000000012929c824 */ /* 0x100fe200078e0a00 */
[----:B------:R-:W-:Y:S01]  /*3e60*/  ISETP.GT.U32.AND P4, PT, R0, R31, PT ;  /* 0x0000001f0000720c */ /* 0x000fe20003f84070 */
[----:B------:R-:W-:Y:S01]  /*3e70*/  @!P2 IMAD.IADD R37, R37, 0x1, -R0 ;  /* 0x000000012525a824 */ /* 0x000fe200078e0a00 */
[----:B------:R-:W-:-:S02]  /*3e80*/  @!P1 IADD3 R35, R35, -R0, RZ ;  /* 0x8000000023239210 */ /* 0x000fc40007ffe0ff */
[C---:B------:R-:W-:Y:S01]  /*3e90*/  ISETP.GT.U32.AND P1, PT, R0.reuse, R47, PT ;  /* 0x0000002f0000720c */ /* 0x040fe20003f24070 */
[--C-:B------:R-:W-:Y:S01]  /*3ea0*/  @!P0 IMAD.IADD R39, R39, 0x1, -R0.reuse ;  /* 0x0000000127278824 */ /* 0x100fe200078e0a00 */
[C---:B------:R-:W-:Y:S02]  /*3eb0*/  ISETP.GT.U32.AND P2, PT, R0.reuse, R49, PT ;  /* 0x000000310000720c */ /* 0x040fe40003f44070 */
[C---:B------:R-:W-:Y:S01]  /*3ec0*/  ISETP.GT.U32.AND P0, PT, R0.reuse, R51, PT ;  /* 0x000000330000720c */ /* 0x040fe20003f04070 */
[----:B------:R-:W-:Y:S01]  /*3ed0*/  @!P3 IMAD.IADD R33, R33, 0x1, -R0 ;  /* 0x000000012121b824 */ /* 0x000fe200078e0a00 */
[----:B------:R-:W-:Y:S01]  /*3ee0*/  @!P5 IADD3 R19, -R19, RZ, RZ ;  /* 0x000000ff1313d210 */ /* 0x000fe20007ffe1ff */
[----:B------:R-:W-:Y:S01]  /*3ef0*/  @!P6 IMAD.MOV R29, RZ, RZ, -R29 ;  /* 0x000000ffff1de224 */ /* 0x000fe200078e0a1d */
[C---:B------:R-:W-:Y:S02]  /*3f00*/  ISETP.GT.U32.AND P3, PT, R0.reuse, R45, PT ;  /* 0x0000002d0000720c */ /* 0x040fe40003f64070 */
[----:B------:R-:W-:-:S02]  /*3f10*/  ISETP.GT.U32.AND P5, PT, R0, R41, PT ;  /* 0x000000290000720c */ /* 0x000fc40003fa4070 */
[----:B------:R-:W-:Y:S01]  /*3f20*/  ISETP.GT.U32.AND P6, PT, R0, R43, PT ;  /* 0x0000002b0000720c */ /* 0x000fe20003fc4070 */
[--C-:B------:R-:W-:Y:S01]  /*3f30*/  @!P4 IMAD.IADD R31, R31, 0x1, -R0.reuse ;  /* 0x000000011f1fc824 */ /* 0x100fe200078e0a00 */
[----:B------:R-:W-:Y:S01]  /*3f40*/  ISETP.GE.AND P4, PT, R240, RZ, PT ;  /* 0x000000fff000720c */ /* 0x000fe20003f86270 */
[--C-:B------:R-:W-:Y:S01]  /*3f50*/  @!P1 IMAD.IADD R47, R47, 0x1, -R0.reuse ;  /* 0x000000012f2f9824 */ /* 0x100fe200078e0a00 */
[----:B------:R-:W-:Y:S01]  /*3f60*/  ISETP.GE.AND P1, PT, R237, RZ, PT ;  /* 0x000000ffed00720c */ /* 0x000fe20003f26270 */
[--C-:B------:R-:W-:Y:S01]  /*3f70*/  @!P2 IMAD.IADD R49, R49, 0x1, -R0.reuse ;  /* 0x000000013131a824 */ /* 0x100fe200078e0a00 */
[----:B------:R-:W-:Y:S02]  /*3f80*/  @!P0 IADD3 R51, R51, -R0, RZ ;  /* 0x8000000033338210 */ /* 0x000fe40007ffe0ff */
[----:B------:R-:W-:Y:S02]  /*3f90*/  ISETP.GE.AND P2, PT, R235, RZ, PT ;  /* 0x000000ffeb00720c */ /* 0x000fe40003f46270 */
[----:B------:R-:W-:Y:S01]  /*3fa0*/  ISETP.GE.AND P0, PT, R234, RZ, PT ;  /* 0x000000ffea00720c */ /* 0x000fe20003f06270 */
[--C-:B------:R-:W-:Y:S01]  /*3fb0*/  @!P3 IMAD.IADD R45, R45, 0x1, -R0.reuse ;  /* 0x000000012d2db824 */ /* 0x100fe200078e0a00 */
[----:B------:R-:W-:Y:S01]  /*3fc0*/  ISETP.GE.AND P3, PT, R238, RZ, PT ;  /* 0x000000ffee00720c */ /* 0x000fe20003f66270 */
[----:B------:R-:W-:Y:S01]  /*3fd0*/  @!P5 IMAD.IADD R41, R41, 0x1, -R0 ;  /* 0x000000012929d824 */ /* 0x000fe200078e0a00 */
[----:B------:R-:W-:-:S02]  /*3fe0*/  ISETP.GE.AND P5, PT, R239, RZ, PT ;  /* 0x000000ffef00720c */ /* 0x000fc40003fa6270 */
[----:B------:R-:W-:Y:S01]  /*3ff0*/  @!P6 IADD3 R43, R43, -R0, RZ ;  /* 0x800000002b2be210 */ /* 0x000fe20007ffe0ff */
[----:B------:R-:W-:Y:S01]  /*4000*/  @!P4 IMAD.MOV R31, RZ, RZ, -R31 ;  /* 0x000000ffff1fc224 */ /* 0x000fe200078e0a1f */
[C---:B------:R-:W-:Y:S02]  /*4010*/  ISETP.GT.U32.AND P6, PT, R0.reuse, R53, PT ;  /* 0x000000350000720c */ /* 0x040fe40003fc4070 */
[C---:B------:R-:W-:Y:S01]  /*4020*/  ISETP.GT.U32.AND P4, PT, R0.reuse, R43, PT ;  /* 0x0000002b0000720c */ /* 0x040fe20003f84070 */
[----:B------:R-:W-:Y:S01]  /*4030*/  @!P1 IMAD.MOV R37, RZ, RZ, -R37 ;  /* 0x000000ffff259224 */ /* 0x000fe200078e0a25 */
[C---:B------:R-:W-:Y:S01]  /*4040*/  ISETP.GT.U32.AND P1, PT, R0.reuse, R49, PT ;  /* 0x000000310000720c */ /* 0x040fe20003f24070 */
[----:B------:R-:W-:Y:S01]  /*4050*/  @!P2 IMAD.MOV R39, RZ, RZ, -R39 ;  /* 0x000000ffff27a224 */ /* 0x000fe200078e0a27 */
[----:B------:R-:W-:Y:S02]  /*4060*/  @!P0 IADD3 R41, -R41, RZ, RZ ;  /* 0x000000ff29298210 */ /* 0x000fe40007ffe1ff */
[----:B------:R-:W-:-:S02]  /*4070*/  ISETP.GT.U32.AND P2, PT, R0, R51, PT ;  /* 0x000000330000720c */ /* 0x000fc40003f44070 */
[C---:B------:R-:W-:Y:S01]  /*4080*/  ISETP.GT.U32.AND P0, PT, R0.reuse, R55, PT ;  /* 0x000000370000720c */ /* 0x040fe20003f04070 */
[----:B------:R-:W-:Y:S01]  /*4090*/  @!P3 IMAD.MOV R35, RZ, RZ, -R35 ;  /* 0x000000ffff23b224 */ /* 0x000fe200078e0a23 */
[----:B------:R-:W-:Y:S02]  /*40a0*/  @!P5 IADD3 R33, -R33, RZ, RZ ;  /* 0x000000ff2121d210 */ /* 0x000fe40007ffe1ff */
[C---:B------:R-:W-:Y:S02]  /*40b0*/  ISETP.GT.U32.AND P3, PT, R0.reuse, R47, PT ;  /* 0x0000002f0000720c */ /* 0x040fe40003f64070 */
[C---:B------:R-:W-:Y:S01]  /*40c0*/  ISETP.GT.U32.AND P5, PT, R0.reuse, R45, PT ;  /* 0x0000002d0000720c */ /* 0x040fe20003fa4070 */
[--C-:B------:R-:W-:Y:S01]  /*40d0*/  @!P4 IMAD.IADD R43, R43, 0x1, -R0.reuse ;  /* 0x000000012b2bc824 */ /* 0x100fe200078e0a00 */
[C---:B------:R-:W-:Y:S01]  /*40e0*/  ISETP.GT.U32.AND P4, PT, R0.reuse, R57, PT ;  /* 0x000000390000720c */ /* 0x040fe20003f84070 */
[--C-:B------:R-:W-:Y:S01]  /*40f0*/  @!P6 IMAD.IADD R53, R53, 0x1, -R0.reuse ;  /* 0x000000013535e824 */ /* 0x100fe200078e0a00 */
[----:B------:R-:W-:Y:S01]  /*4100*/  @!P1 IADD3 R49, R49, -R0, RZ ;  /* 0x8000000031319210 */ /* 0x000fe20007ffe0ff */
[--C-:B------:R-:W-:Y:S01]  /*4110*/  @!P2 IMAD.IADD R51, R51, 0x1, -R0.reuse ;  /* 0x000000013333a824 */ /* 0x100fe200078e0a00 */
[C---:B------:R-:W-:Y:S01]  /*4120*/  ISETP.GT.U32.AND P1, PT, R0.reuse, R63, PT ;  /* 0x0000003f0000720c */ /* 0x040fe20003f24070 */
[----:B------:R-:W-:Y:S01]  /*4130*/  @!P0 IMAD.IADD R55, R55, 0x1, -R0 ;  /* 0x0000000137378824 */ /* 0x000fe200078e0a00 */
[----:B------:R-:W-:-:S02]  /*4140*/  ISETP.GT.U32.AND P6, PT, R0, R53, PT ;  /* 0x000000350000720c */ /* 0x000fc40003fc4070 */
[----:B------:R-:W-:Y:S02]  /*4150*/  ISETP.GT.U32.AND P2, PT, R0, R65, PT ;  /* 0x000000410000720c */ /* 0x000fe40003f44070 */
[----:B------:R-:W-:Y:S01]  /*4160*/  ISETP.GE.AND P0, PT, R230, RZ, PT ;  /* 0x000000ffe600720c */ /* 0x000fe20003f06270 */
[--C-:B------:R-:W-:Y:S01]  /*4170*/  @!P3 IMAD.IADD R47, R47, 0x1, -R0.reuse ;  /* 0x000000012f2fb824 */ /* 0x100fe200078e0a00 */
[C---:B------:R-:W-:Y:S01]  /*4180*/  ISETP.GT.U32.AND P3, PT, R0.reuse, R61, PT ;  /* 0x0000003d0000720c */ /* 0x040fe20003f64070 */
[--C-:B------:R-:W-:Y:S01]  /*4190*/  @!P5 IMAD.IADD R45, R45, 0x1, -R0.reuse ;  /* 0x000000012d2dd824 */ /* 0x100fe200078e0a00 */
[----:B------:R-:W-:Y:S02]  /*41a0*/  ISETP.GT.U32.AND P5, PT, R0, R59, PT ;  /* 0x0000003b0000720c */ /* 0x000fe40003fa4070 */
[-C--:B------:R-:W-:Y:S02]  /*41b0*/  @!P4 IADD3 R57, R57, -R0.reuse, RZ ;  /* 0x800000003939c210 */ /* 0x080fe40007ffe0ff */
[----:B------:R-:W-:Y:S01]  /*41c0*/  ISETP.GE.AND P4, PT, R228, RZ, PT ;  /* 0x000000ffe400720c */ /* 0x000fe20003f86270 */
[--C-:B------:R-:W-:Y:S01]  /*41d0*/  @!P6 IMAD.IADD R53, R53, 0x1, -R0.reuse ;  /* 0x000000013535e824 */ /* 0x100fe200078e0a00 */
[----:B------:R-:W-:Y:S01]  /*41e0*/  ISETP.GE.AND P6, PT, R231, RZ, PT ;  /* 0x000000ffe700720c */ /* 0x000fe20003fc6270 */
[----:B------:R-:W-:Y:S01]  /*41f0*/  @!P1 IMAD.IADD R63, R63, 0x1, -R0 ;  /* 0x000000013f3f9824 */ /* 0x000fe200078e0a00 */
[----:B------:R-:W-:Y:S01]  /*4200*/  @!P2 IADD3 R65, R65, -R0, RZ ;  /* 0x800000004141a210 */ /* 0x000fe20007ffe0ff */
[----:B------:R-:W-:Y:S01]  /*4210*/  @!P0 IMAD.MOV R45, RZ, RZ, -R45 ;  /* 0x000000ffff2d8224 */ /* 0x000fe200078e0a2d */
[----:B------:R-:W-:-:S02]  /*4220*/  ISETP.GE.AND P1, PT, R220, RZ, PT ;  /* 0x000000ffdc00720c */ /* 0x000fc40003f26270 */
[C---:B------:R-:W-:Y:S02]  /*4230*/  ISETP.GT.U32.AND P2, PT, R0.reuse, R55, PT ;  /* 0x000000370000720c */ /* 0x040fe40003f44070 */
[----:B------:R-:W-:Y:S01]  /*4240*/  ISETP.GT.U32.AND P0, PT, R0, R57, PT ;  /* 0x000000390000720c */ /* 0x000fe20003f04070 */
[--C-:B------:R-:W-:Y:S01]  /*4250*/  @!P3 IMAD.IADD R61, R61, 0x1, -R0.reuse ;  /* 0x000000013d3db824 */ /* 0x100fe200078e0a00 */
[----:B------:R-:W-:Y:S01]  /*4260*/  ISETP.GE.AND P3, PT, R224, RZ, PT ;  /* 0x000000ffe000720c */ /* 0x000fe20003f66270 */
[----:B------:R-:W-:Y:S02]  /*4270*/  @!P5 IMAD.IADD R59, R59, 0x1, -R0 ;  /* 0x000000013b3bd824 */ /* 0x000fe400078e0a00 */
[----:B------:R-:W-:-:S03]  /*4280*/  @!P4 IMAD.MOV R47, RZ, RZ, -R47 ;  /* 0x000000ffff2fc224 */ /* 0x000fc600078e0a2f */
[C---:B------:R-:W-:Y:S01]  /*4290*/  ISETP.GT.U32.AND P4, PT, R0.reuse, R59, PT ;  /* 0x0000003b0000720c */ /* 0x040fe20003f84070 */
[----:B------:R-:W-:Y:S01]  /*42a0*/  @!P6 IMAD.MOV R43, RZ, RZ, -R43 ;  /* 0x000000ffff2be224 */ /* 0x000fe200078e0a2b */
[C---:B------:R-:W-:Y:S01]  /*42b0*/  ISETP.GT.U32.AND P6, PT, R0.reuse, R61, PT ;  /* 0x0000003d0000720c */ /* 0x040fe20003fc4070 */
[----:B------:R-:W-:Y:S01]  /*42c0*/  @!P1 IMAD.MOV R53, RZ, RZ, -R53 ;  /* 0x000000ffff359224 */ /* 0x000fe200078e0a35 */
[C---:B------:R-:W-:Y:S01]  /*42d0*/  ISETP.GT.U32.AND P1, PT, R0.reuse, R67, PT ;  /* 0x000000430000720c */ /* 0x040fe20003f24070 */
[----:B------:R-:W-:Y:S01]  /*42e0*/  @!P2 IMAD.IADD R55, R55, 0x1, -R0 ;  /* 0x000000013737a824 */ /* 0x000fe200078e0a00 */
[----:B------:R-:W-:Y:S02]  /*42f0*/  @!P0 IADD3 R57, R57, -R0, RZ ;  /* 0x8000000039398210 */ /* 0x000fe40007ffe0ff */
[C---:B------:R-:W-:Y:S02]  /*4300*/  ISETP.GT.U32.AND P2, PT, R0.reuse, R69, PT ;  /* 0x000000450000720c */ /* 0x040fe40003f44070 */
[----:B------:R-:W-:-:S02]  /*4310*/  ISETP.GT.U32.AND P0, PT, R0, R71, PT ;  /* 0x000000470000720c */ /* 0x000fc40003f04070 */
[----:B------:R-:W-:Y:S01]  /*4320*/  ISETP.GE.AND P5, PT, R227, RZ, PT ;  /* 0x000000ffe300720c */ /* 0x000fe20003fa6270 */
[----:B------:R-:W-:Y:S01]  /*4330*/  @!P3 IMAD.MOV R51, RZ, RZ, -R51 ;  /* 0x000000ffff33b224 */ /* 0x000fe200078e0a33 */
[C---:B------:R-:W-:Y:S01]  /*4340*/  ISETP.GT.U32.AND P3, PT, R0.reuse, R63, PT ;  /* 0x0000003f0000720c */ /* 0x040fe20003f64070 */
[--C-:B------:R-:W-:Y:S01]  /*4350*/  @!P4 IMAD.IADD R59, R59, 0x1, -R0.reuse ;  /* 0x000000013b3bc824 */ /* 0x100fe200078e0a00 */
[C---:B------:R-:W-:Y:S01]  /*4360*/  ISETP.GT.U32.AND P4, PT, R0.reuse, R73, PT ;  /* 0x000000490000720c */ /* 0x040fe20003f84070 */
[--C-:B------:R-:W-:Y:S01]  /*4370*/  @!P6 IMAD.IADD R61, R61, 0x1, -R0.reuse ;  /* 0x000000013d3de824 */ /* 0x100fe200078e0a00 */
[----:B------:R-:W-:Y:S01]  /*4380*/  ISETP.GT.U32.AND P6, PT, R0, R75, PT ;  /* 0x0000004b0000720c */ /* 0x000fe20003fc4070 */
[--C-:B------:R-:W-:Y:S01]  /*4390*/  @!P1 IMAD.IADD R67, R67, 0x1, -R0.reuse ;  /* 0x0000000143439824 */ /* 0x100fe200078e0a00 */
[----:B------:R-:W-:Y:S01]  /*43a0*/  ISETP.GE.AND P1, PT, R214, RZ, PT ;  /* 0x000000ffd600720c */ /* 0x000fe20003f26270 */
[--C-:B------:R-:W-:Y:S01]  /*43b0*/  @!P2 IMAD.IADD R69, R69, 0x1, -R0.reuse ;  /* 0x000000014545a824 */ /* 0x100fe200078e0a00 */
[----:B------:R-:W-:Y:S01]  /*43c0*/  ISETP.GE.AND P2, PT, R212, RZ, PT ;  /* 0x000000ffd400720c */ /* 0x000fe20003f46270 */
[----:B------:R-:W-:Y:S01]  /*43d0*/  @!P0 IMAD.IADD R71, R71, 0x1, -R0 ;  /* 0x0000000147478824 */ /* 0x000fe200078e0a00 */
[----:B------:R-:W-:-:S02]  /*43e0*/  ISETP.GE.AND P0, PT, R210, RZ, PT ;  /* 0x000000ffd200720c */ /* 0x000fc40003f06270 */
[----:B------:R-:W-:Y:S02]  /*43f0*/  @!P5 IADD3 R49, -R49, RZ, RZ ;  /* 0x000000ff3131d210 */ /* 0x000fe40007ffe1ff */
[C---:B------:R-:W-:Y:S01]  /*4400*/  ISETP.GT.U32.AND P5, PT, R0.reuse, R65, PT ;  /* 0x000000410000720c */ /* 0x040fe20003fa4070 */
[--C-:B------:R-:W-:Y:S01]  /*4410*/  @!P3 IMAD.IADD R63, R63, 0x1, -R0.reuse ;  /* 0x000000013f3fb824 */ /* 0x100fe200078e0a00 */
[----:B------:R-:W-:Y:S02]  /*4420*/  ISETP.GT.U32.AND P3, PT, R0, R77, PT ;  /* 0x0000004d0000720c */ /* 0x000fe40003f64070 */
[----:B------:R-:W-:Y:S02]  /*4430*/  @!P4 IADD3 R73, R73, -R0, RZ ;  /* 0x800000004949c210 */ /* 0x000fe40007ffe0ff */
[----:B------:R-:W-:Y:S01]  /*4440*/  ISETP.GE.AND P4, PT, R208, RZ, PT ;  /* 0x000000ffd000720c */ /* 0x000fe20003f86270 */
[----:B------:R-:W-:Y:S01]  /*4450*/  @!P6 IMAD.IADD R75, R75, 0x1, -R0 ;  /* 0x000000014b4be824 */ /* 0x000fe200078e0a00 */
[----:B------:R-:W-:Y:S01]  /*4460*/  @!P1 IADD3 R57, -R57, RZ, RZ ;  /* 0x000000ff39399210 */ /* 0x000fe20007ffe1ff */
[----:B------:R-:W-:Y:S01]  /*4470*/  @!P2 IMAD.MOV R59, RZ, RZ, -R59 ;  /* 0x000000ffff3ba224 */ /* 0x000fe200078e0a3b */
[----:B------:R-:W-:Y:S01]  /*4480*/  ISETP.GE.AND P6, PT, R206, RZ, PT ;  /* 0x000000ffce00720c */ /* 0x000fe20003fc6270 */
[----:B------:R-:W-:Y:S01]  /*4490*/  @!P0 IMAD.MOV R61, RZ, RZ, -R61 ;  /* 0x000000ffff3d8224 */ /* 0x000fe200078e0a3d */
[----:B------:R-:W-:-:S02]  /*44a0*/  ISETP.GT.U32.AND P1, PT, R0, R69, PT ;  /* 0x000000450000720c */ /* 0x000fc40003f24070 */
[----:B------:R-:W-:Y:S02]  /*44b0*/  @!P5 IADD3 R65, R65, -R0, RZ ;  /* 0x800000004141d210 */ /* 0x000fe40007ffe0ff */
[C---:B------:R-:W-:Y:S02]  /*44c0*/  ISETP.GT.U32.AND P2, PT, R0.reuse, R71, PT ;  /* 0x000000470000720c */ /* 0x040fe40003f44070 */
[----:B------:R-:W-:Y:S02]  /*44d0*/  ISETP.GT.U32.AND P0, PT, R0, R73, PT ;  /* 0x000000490000720c */ /* 0x000fe40003f04070 */
[----:B------:R-:W-:Y:S01]  /*44e0*/  ISETP.GE.AND P5, PT, R216, RZ, PT ;  /* 0x000000ffd800720c */ /* 0x000fe20003fa6270 */
[--C-:B------:R-:W-:Y:S01]  /*44f0*/  @!P3 IMAD.IADD R77, R77, 0x1, -R0.reuse ;  /* 0x000000014d4db824 */ /* 0x100fe200078e0a00 */
[C---:B------:R-:W-:Y:S01]  /*4500*/  ISETP.GT.U32.AND P3, PT, R0.reuse, R67, PT ;  /* 0x000000430000720c */ /* 0x040fe20003f64070 */
[----:B------:R-:W-:Y:S01]  /*4510*/  @!P4 IMAD.MOV R63, RZ, RZ, -R63 ;  /* 0x000000ffff3fc224 */ /* 0x000fe200078e0a3f */
[----:B------:R-:W-:Y:S01]  /*4520*/  ISETP.GT.U32.AND P4, PT, R0, R75, PT ;  /* 0x0000004b0000720c */ /* 0x000fe20003f84070 */
[----:B------:R-:W-:Y:S01]  /*4530*/  @!P1 IMAD.IADD R69, R69, 0x1, -R0 ;  /* 0x0000000145459824 */ /* 0x000fe200078e0a00 */
[----:B------:R-:W-:-:S02]  /*4540*/  @!P6 IADD3 R65, -R65, RZ, RZ ;  /* 0x000000ff4141e210 */ /* 0x000fc40007ffe1ff */
[C---:B------:R-:W-:Y:S01]  /*4550*/  ISETP.GT.U32.AND P6, PT, R0.reuse, R79, PT ;  /* 0x0000004f0000720c */ /* 0x040fe20003fc4070 */
[--C-:B------:R-:W-:Y:S01]  /*4560*/  @!P2 IMAD.IADD R71, R71, 0x1, -R0.reuse ;  /* 0x000000014747a824 */ /* 0x100fe200078e0a00 */
[C---:B------:R-:W-:Y:S02]  /*4570*/  ISETP.GT.U32.AND P1, PT, R0.reuse, R81, PT ;  /* 0x000000510000720c */ /* 0x040fe40003f24070 */
[-C--:B------:R-:W-:Y:S01]  /*4580*/  @!P0 IADD3 R73, R73, -R0.reuse, RZ ;  /* 0x8000000049498210 */ /* 0x080fe20007ffe0ff */
[----:B------:R-:W-:Y:S01]  /*4590*/  @!P5 IMAD.MOV R55, RZ, RZ, -R55 ;  /* 0x000000ffff37d224 */ /* 0x000fe200078e0a37 */
[C---:B------:R-:W-:Y:S02]  /*45a0*/  ISETP.GT.U32.AND P2, PT, R0.reuse, R83, PT ;  /* 0x000000530000720c */ /* 0x040fe40003f44070 */
[C---:B------:R-:W-:Y:S02]  /*45b0*/  ISETP.GT.U32.AND P0, PT, R0.reuse, R85, PT ;  /* 0x000000550000720c */ /* 0x040fe40003f04070 */
[----:B------:R-:W-:Y:S01]  /*45c0*/  ISETP.GT.U32.AND P5, PT, R0, R77, PT ;  /* 0x0000004d0000720c */ /* 0x000fe20003fa4070 */
[--C-:B------:R-:W-:Y:S01]  /*45d0*/  @!P3 IMAD.IADD R67, R67, 0x1, -R0.reuse ;  /* 0x000000014343b824 */ /* 0x100fe200078e0a00 */
[----:B------:R-:W-:Y:S01]  /*45e0*/  ISETP.GE.AND P3, PT, R204, RZ, PT ;  /* 0x000000ffcc00720c */ /* 0x000fe20003f66270 */
[--C-:B------:R-:W-:Y:S01]  /*45f0*/  @!P4 IMAD.IADD R75, R75, 0x1, -R0.reuse ;  /* 0x000000014b4bc824 */ /* 0x100fe200078e0a00 */
[----:B------:R-:W-:Y:S01]  /*4600*/  ISETP.GT.U32.AND P4, PT, R0, R87, PT ;  /* 0x000000570000720c */ /* 0x000fe20003f84070 */
[----:B------:R-:W-:Y:S01]  /*4610*/  @!P6 IMAD.IADD R79, R79, 0x1, -R0 ;  /* 0x000000014f4fe824 */ /* 0x000fe200078e0a00 */
[----:B------:R-:W-:-:S02]  /*4620*/  @!P1 IADD3 R81, R81, -R0, RZ ;  /* 0x8000000051519210 */ /* 0x000fc40007ffe0ff */
[----:B------:R-:W-:Y:S01]  /*4630*/  ISETP.GE.AND P1, PT, R200, RZ, PT ;  /* 0x000000ffc800720c */ /* 0x000fe20003f26270 */
[--C-:B------:R-:W-:Y:S01]  /*4640*/  @!P2 IMAD.IADD R83, R83, 0x1, -R0.reuse ;  /* 0x000000015353a824 */ /* 0x100fe200078e0a00 */
[----:B------:R-:W-:Y:S01]  /*4650*/  ISETP.GE.AND P2, PT, R198, RZ, PT ;  /* 0x000000ffc600720c */ /* 0x000fe20003f46270 */
[--C-:B------:R-:W-:Y:S01]  /*4660*/  @!P0 IMAD.IADD R85, R85, 0x1, -R0.reuse ;  /* 0x0000000155558824 */ /* 0x100fe200078e0a00 */
[----:B------:R-:W-:Y:S01]  /*4670*/  ISETP.GE.AND P0, PT, R196, RZ, PT ;  /* 0x000000ffc400720c */ /* 0x000fe20003f06270 */
[--C-:B------:R-:W-:Y:S01]  /*4680*/  @!P5 IMAD.IADD R77, R77, 0x1, -R0.reuse ;  /* 0x000000014d4dd824 */ /* 0x100fe200078e0a00 */
[----:B------:R-:W-:Y:S01]  /*4690*/  ISETP.GE.AND P5, PT, R202, RZ, PT ;  /* 0x000000ffca00720c */ /* 0x000fe20003fa6270 */
[----:B------:R-:W-:Y:S01]  /*46a0*/  @!P3 IMAD.MOV R67, RZ, RZ, -R67 ;  /* 0x000000ffff43b224 */ /* 0x000fe200078e0a43 */
[C---:B------:R-:W-:Y:S02]  /*46b0*/  ISETP.GT.U32.AND P3, PT, R0.reuse, R79, PT ;  /* 0x0000004f0000720c */ /* 0x040fe40003f64070 */
[----:B------:R-:W-:Y:S01]  /*46c0*/  ISETP.GT.U32.AND P6, PT, R0, R89, PT ;  /* 0x000000590000720c */ /* 0x000fe20003fc4070 */
[----:B------:R-:W-:Y:S01]  /*46d0*/  @!P4 IMAD.IADD R87, R87, 0x1, -R0 ;  /* 0x000000015757c824 */ /* 0x000fe200078e0a00 */
[----:B------:R-:W-:-:S02]  /*46e0*/  ISETP.GE.AND P4, PT, R194, RZ, PT ;  /* 0x000000ffc200720c */ /* 0x000fc40003f86270 */
[----:B------:R-:W-:Y:S01]  /*46f0*/  @!P1 IADD3 R71, -R71, RZ, RZ ;  /* 0x000000ff47479210 */ /* 0x000fe20007ffe1ff */
[----:B------:R-:W-:Y:S01]  /*4700*/  @!P2 IMAD.MOV R73, RZ, RZ, -R73 ;  /* 0x000000ffff49a224 */ /* 0x000fe200078e0a49 */
[C---:B------:R-:W-:Y:S01]  /*4710*/  ISETP.GT.U32.AND P1, PT, R0.reuse, R83, PT ;  /* 0x000000530000720c */ /* 0x040fe20003f24070 */
[----:B------:R-:W-:Y:S01]  /*4720*/  @!P0 IMAD.MOV R75, RZ, RZ, -R75 ;  /* 0x000000ffff4b8224 */ /* 0x000fe200078e0a4b */
[C---:B------:R-:W-:Y:S01]  /*4730*/  ISETP.GT.U32.AND P2, PT, R0.reuse, R85, PT ;  /* 0x000000550000720c */ /* 0x040fe20003f44070 */
[----:B------:R-:W-:Y:S01]  /*4740*/  @!P5 IMAD.MOV R69, RZ, RZ, -R69 ;  /* 0x000000ffff45d224 */ /* 0x000fe200078e0a45 */
[C---:B------:R-:W-:Y:S02]  /*4750*/  ISETP.GT.U32.AND P0, PT, R0.reuse, R87, PT ;  /* 0x000000570000720c */ /* 0x040fe40003f04070 */
[C---:B------:R-:W-:Y:S02]  /*4760*/  ISETP.GT.U32.AND P5, PT, R0.reuse, R81, PT ;  /* 0x000000510000720c */ /* 0x040fe40003fa4070 */
[----:B------:R-:W-:Y:S01]  /*4770*/  @!P3 IADD3 R79, R79, -R0, RZ ;  /* 0x800000004f4fb210 */ /* 0x000fe20007ffe0ff */
[----:B------:R-:W-:Y:S01]  /*4780*/  @!P6 IMAD.IADD R89, R89, 0x1, -R0 ;  /* 0x000000015959e824 */ /* 0x000fe200078e0a00 */
[C---:B------:R-:W-:Y:S01]  /*4790*/  ISETP.GT.U32.AND P3, PT, R0.reuse, R93, PT ;  /* 0x0000005d0000720c */ /* 0x040fe20003f64070 */
[----:B------:R-:W-:Y:S01]  /*47a0*/  @!P4 IMAD.MOV R77, RZ, RZ, -R77 ;  /* 0x000000ffff4dc224 */ /* 0x000fe200078e0a4d */
[----:B------:R-:W-:-:S02]  /*47b0*/  ISETP.GT.U32.AND P4, PT, R0, R91, PT ;  /* 0x0000005b0000720c */ /* 0x000fc40003f84070 */
[C---:B------:R-:W-:Y:S01]  /*47c0*/  ISETP.GT.U32.AND P6, PT, R0.reuse, R89, PT ;  /* 0x000000590000720c */ /* 0x040fe20003fc4070 */
[--C-:B------:R-:W-:Y:S01]  /*47d0*/  @!P1 IMAD.IADD R83, R83, 0x1, -R0.reuse ;  /* 0x0000000153539824 */ /* 0x100fe200078e0a00 */
[C---:B------:R-:W-:Y:S01]  /*47e0*/  ISETP.GT.U32.AND P1, PT, R0.reuse, R97, PT ;  /* 0x000000610000720c */ /* 0x040fe20003f24070 */
[--C-:B------:R-:W-:Y:S01]  /*47f0*/  @!P2 IMAD.IADD R85, R85, 0x1, -R0.reuse ;  /* 0x000000015555a824 */ /* 0x100fe200078e0a00 */
[----:B------:R-:W-:Y:S01]  /*4800*/  @!P0 IADD3 R87, R87, -R0, RZ ;  /* 0x8000000057578210 */ /* 0x000fe20007ffe0ff */
[--C-:B------:R-:W-:Y:S01]  /*4810*/  @!P5 IMAD.IADD R81, R81, 0x1, -R0.reuse ;  /* 0x000000015151d824 */ /* 0x100fe200078e0a00 */
[C---:B------:R-:W-:Y:S02]  /*4820*/  ISETP.GT.U32.AND P2, PT, R0.reuse, R99, PT ;  /* 0x000000630000720c */ /* 0x040fe40003f44070 */
[C---:B------:R-:W-:Y:S02]  /*4830*/  ISETP.GT.U32.AND P0, PT, R0.reuse, R101, PT ;  /* 0x000000650000720c */ /* 0x040fe40003f04070 */
[----:B------:R-:W-:Y:S01]  /*4840*/  ISETP.GT.U32.AND P5, PT, R0, R95, PT ;  /* 0x0000005f0000720c */ /* 0x000fe20003fa4070 */
[--C-:B------:R-:W-:Y:S01]  /*4850*/  @!P3 IMAD.IADD R93, R93, 0x1, -R0.reuse ;  /* 0x000000015d5db824 */ /* 0x100fe200078e0a00 */
[----:B------:R-:W-:Y:S01]  /*4860*/  ISETP.GE.AND P3, PT, R188, RZ, PT ;  /* 0x000000ffbc00720c */ /* 0x000fe20003f66270 */
        /* <DEDUP_REMOVED lines=8> */
[----:B------:R-:W-:Y:S01]  /*48f0*/  @!P0 IMAD.IADD R101, R101, 0x1, -R0 ;  /* 0x0000000165658824 */ /* 0x000fe200078e0a00 */
[----:B------:R-:W-:-:S02]  /*4900*/  ISETP.GT.U32.AND P0, PT, R0, R91, PT ;  /* 0x0000005b0000720c */ /* 0x000fc40003f04070 */
[----:B------:R-:W-:Y:S01]  /*4910*/  @!P5 IADD3 R95, R95, -R0, RZ ;  /* 0x800000005f5fd210 */ /* 0x000fe20007ffe0ff */
[----:B------:R-:W-:-:S03]  /*4920*/  @!P3 IMAD.MOV R83, RZ, RZ, -R83 ;  /* 0x000000ffff53b224 */ /* 0x000fc600078e0a53 */
[C---:B------:R-:W-:Y:S01]  /*4930*/  ISETP.GT.U32.AND P3, PT, R0.reuse, R95, PT ;  /* 0x0000005f0000720c */ /* 0x040fe20003f64070 */
[----:B------:R-:W-:Y:S01]  /*4940*/  @!P4 IMAD.MOV R81, RZ, RZ, -R81 ;  /* 0x000000ffff51c224 */ /* 0x000fe200078e0a51 */
[----:B------:R-:W-:Y:S02]  /*4950*/  @!P6 IADD3 R79, -R79, RZ, RZ ;  /* 0x000000ff4f4fe210 */ /* 0x000fe40007ffe1ff */
[----:B------:R-:W-:Y:S02]  /*4960*/  ISETP.GT.U32.AND P4, PT, R0, R93, PT ;  /* 0x0000005d0000720c */ /* 0x000fe40003f84070 */
[----:B------:R-:W-:Y:S02]  /*4970*/  ISETP.GE.AND P5, PT, R186, RZ, PT ;  /* 0x000000ffba00720c */ /* 0x000fe40003fa6270 */
[C---:B------:R-:W-:Y:S01]  /*4980*/  ISETP.GT.U32.AND P6, PT, R0.reuse, R97, PT ;  /* 0x000000610000720c */ /* 0x040fe20003fc4070 */
[----:B------:R-:W-:Y:S01]  /*4990*/  @!P2 IMAD.MOV R89, RZ, RZ, -R89 ;  /* 0x000000ffff59a224 */ /* 0x000fe200078e0a59 */
[----:B------:R-:W-:Y:S01]  /*49a0*/  @!P1 IADD3 R87, -R87, RZ, RZ ;  /* 0x000000ff57579210 */ /* 0x000fe20007ffe1ff */
[----:B------:R-:W-:Y:S01]  /*49b0*/  @!P0 IMAD.IADD R91, R91, 0x1, -R0 ;  /* 0x000000015b5b8824 */ /* 0x000fe200078e0a00 */
[----:B------:R-:W-:-:S02]  /*49c0*/  ISETP.GT.U32.AND P1, PT, R0, R99, PT ;  /* 0x000000630000720c */ /* 0x000fc40003f24070 */
[C---:B------:R-:W-:Y:S02]  /*49d0*/  ISETP.GT.U32.AND P2, PT, R0.reuse, R103, PT ;  /* 0x000000670000720c */ /* 0x040fe40003f44070 */
[C---:B------:R-:W-:Y:S02]  /*49e0*/  ISETP.GT.U32.AND P0, PT, R0.reuse, R105, PT ;  /* 0x000000690000720c */ /* 0x040fe40003f04070 */
[-C--:B------:R-:W-:Y:S02]  /*49f0*/  @!P3 IADD3 R95, R95, -R0.reuse, RZ ;  /* 0x800000005f5fb210 */ /* 0x080fe40007ffe0ff */
[C---:B------:R-:W-:Y:S01]  /*4a00*/  ISETP.GT.U32.AND P3, PT, R0.reuse, R109, PT ;  /* 0x0000006d0000720c */ /* 0x040fe20003f64070 */
[--C-:B------:R-:W-:Y:S01]  /*4a10*/  @!P4 IMAD.IADD R93, R93, 0x1, -R0.reuse ;  /* 0x000000015d5dc824 */ /* 0x100fe200078e0a00 */
[C---:B------:R-:W-:Y:S01]  /*4a20*/  ISETP.GT.U32.AND P4, PT, R0.reuse, R107, PT ;  /* 0x0000006b0000720c */ /* 0x040fe20003f84070 */
[----:B------:R-:W-:Y:S01]  /*4a30*/  @!P5 IMAD.MOV R85, RZ, RZ, -R85 ;  /* 0x000000ffff55d224 */ /* 0x000fe200078e0a55 */
[C---:B------:R-:W-:Y:S01]  /*4a40*/  ISETP.GT.U32.AND P5, PT, R0.reuse, R101, PT ;  /* 0x000000650000720c */ /* 0x040fe20003fa4070 */
[--C-:B------:R-:W-:Y:S01]  /*4a50*/  @!P6 IMAD.IADD R97, R97, 0x1, -R0.reuse ;  /* 0x000000016161e824 */ /* 0x100fe200078e0a00 */
[C---:B------:R-:W-:Y:S01]  /*4a60*/  ISETP.GT.U32.AND P6, PT, R0.reuse, R111, PT ;  /* 0x0000006f0000720c */ /* 0x040fe20003fc4070 */
[--C-:B------:R-:W-:Y:S01]  /*4a70*/  @!P1 IMAD.IADD R99, R99, 0x1, -R0.reuse ;  /* 0x0000000163639824 */ /* 0x100fe200078e0a00 */
[----:B------:R-:W-:Y:S01]  /*4a80*/  @!P2 IADD3 R103, R103, -R0, RZ ;  /* 0x800000006767a210 */ /* 0x000fe20007ffe0ff */
[----:B------:R-:W-:Y:S01]  /*4a90*/  @!P0 IMAD.IADD R105, R105, 0x1, -R0 ;  /* 0x0000000169698824 */ /* 0x000fe200078e0a00 */
[----:B------:R-:W-:-:S02]  /*4aa0*/  ISETP.GT.U32.AND P1, PT, R0, R113, PT ;  /* 0x000000710000720c */ /* 0x000fc40003f24070 */
[----:B------:R-:W-:Y:S02]  /*4ab0*/  ISETP.GE.AND P2, PT, R178, RZ, PT ;  /* 0x000000ffb200720c */ /* 0x000fe40003f46270 */
[----:B------:R-:W-:Y:S01]  /*4ac0*/  ISETP.GE.AND P0, PT, R176, RZ, PT ;  /* 0x000000ffb000720c */ /* 0x000fe20003f06270 */
[--C-:B------:R-:W-:Y:S01]  /*4ad0*/  @!P3 IMAD.IADD R109, R109, 0x1, -R0.reuse ;  /* 0x000000016d6db824 */ /* 0x100fe200078e0a00 */
[----:B------:R-:W-:Y:S01]  /*4ae0*/  ISETP.GE.AND P3, PT, R172, RZ, PT ;  /* 0x000000ffac00720c */ /* 0x000fe20003f66270 */
[--C-:B------:R-:W-:Y:S01]  /*4af0*/  @!P4 IMAD.IADD R107, R107, 0x1, -R0.reuse ;  /* 0x000000016b6bc824 */ /* 0x100fe200078e0a00 */
[----:B------:R-:W-:Y:S01]  /*4b00*/  ISETP.GE.AND P4, PT, R174, RZ, PT ;  /* 0x000000ffae00720c */ /* 0x000fe20003f86270 */
[----:B------:R-:W-:Y:S01]  /*4b10*/  @!P5 IMAD.IADD R101, R101, 0x1, -R0 ;  /* 0x000000016565d824 */ /* 0x000fe200078e0a00 */
[----:B------:R-:W-:Y:S02]  /*4b20*/  @!P6 IADD3 R111, R111, -R0, RZ ;  /* 0x800000006f6fe210 */ /* 0x000fe40007ffe0ff */
[----:B------:R-:W-:-:S02]  /*4b30*/  ISETP.GE.AND P5, PT, R180, RZ, PT ;  /* 0x000000ffb400720c */ /* 0x000fc40003fa6270 */
[----:B------:R-:W-:Y:S01]  /*4b40*/  ISETP.GE.AND P6, PT, R170, RZ, PT ;  /* 0x000000ffaa00720c */ /* 0x000fe20003fc6270 */
[----:B------:R-:W-:Y:S01]  /*4b50*/  @!P1 IMAD.IADD R113, R113, 0x1, -R0 ;  /* 0x0000000171719824 */ /* 0x000fe200078e0a00 */
[C---:B------:R-:W-:Y:S01]  /*4b60*/  ISETP.GT.U32.AND P1, PT, R0.reuse, R103, PT ;  /* 0x000000670000720c */ /* 0x040fe20003f24070 */
[----:B------:R-:W-:Y:S01]  /*4b70*/  @!P2 IMAD.MOV R93, RZ, RZ, -R93 ;  /* 0x000000ffff5da224 */ /* 0x000fe200078e0a5d */
[----:B------:R-:W-:Y:S02]  /*4b80*/  @!P0 IADD3 R95, -R95, RZ, RZ ;  /* 0x000000ff5f5f8210 */ /* 0x000fe40007ffe1ff */
[C---:B------:R-:W-:Y:S02]  /*4b90*/  ISETP.GT.U32.AND P2, PT, R0.reuse, R105, PT ;  /* 0x000000690000720c */ /* 0x040fe40003f44070 */
[C---:B------:R-:W-:Y:S01]  /*4ba0*/  ISETP.GT.U32.AND P0, PT, R0.reuse, R107, PT ;  /* 0x0000006b0000720c */ /* 0x040fe20003f04070 */
[----:B------:R-:W-:Y:S01]  /*4bb0*/  @!P3 IMAD.MOV R99, RZ, RZ, -R99 ;  /* 0x000000ffff63b224 */ /* 0x000fe200078e0a63 */
[C---:B------:R-:W-:Y:S01]  /*4bc0*/  ISETP.GT.U32.AND P3, PT, R0.reuse, R111, PT ;  /* 0x0000006f0000720c */ /* 0x040fe20003f64070 */
[----:B------:R-:W-:Y:S01]  /*4bd0*/  @!P4 IMAD.MOV R97, RZ, RZ, -R97 ;  /* 0x000000ffff61c224 */ /* 0x000fe200078e0a61 */
[C---:B------:R-:W-:Y:S01]  /*4be0*/  ISETP.GT.U32.AND P4, PT, R0.reuse, R109, PT ;  /* 0x0000006d0000720c */ /* 0x040fe20003f84070 */
[----:B------:R-:W-:Y:S01]  /*4bf0*/  @!P5 IMAD.MOV R91, RZ, RZ, -R91 ;  /* 0x000000ffff5bd224 */ /* 0x000fe200078e0a5b */
[C---:B------:R-:W-:Y:S01]  /*4c00*/  ISETP.GT.U32.AND P5, PT, R0.reuse, R113, PT ;  /* 0x000000710000720c */ /* 0x040fe20003fa4070 */
[----:B------:R-:W-:Y:S01]  /*4c10*/  @!P6 IMAD.MOV R101, RZ, RZ, -R101 ;  /* 0x000000ffff65e224 */ /* 0x000fe200078e0a65 */
[----:B------:R-:W-:-:S02]  /*4c20*/  ISETP.GT.U32.AND P6, PT, R0, R115, PT ;  /* 0x000000730000720c */ /* 0x000fc40003fc4070 */
[-C--:B------:R-:W-:Y:S01]  /*4c30*/  @!P1 IADD3 R103, R103, -R0.reuse, RZ ;  /* 0x8000000067679210 */ /* 0x080fe20007ffe0ff */
[--C-:B------:R-:W-:Y:S01]  /*4c40*/  @!P2 IMAD.IADD R105, R105, 0x1, -R0.reuse ;  /* 0x000000016969a824 */ /* 0x100fe200078e0a00 */
[----:B------:R-:W-:Y:S01]  /*4c50*/  ISETP.GE.AND P1, PT, R168, RZ, PT ;  /* 0x000000ffa800720c */ /* 0x000fe20003f26270 */
[--C-:B------:R-:W-:Y:S01]  /*4c60*/  @!P0 IMAD.IADD R107, R107, 0x1, -R0.reuse ;  /* 0x000000016b6b8824 */ /* 0x100fe200078e0a00 */
[C---:B------:R-:W-:Y:S02]  /*4c70*/  ISETP.GT.U32.AND P2, PT, R0.reuse, R117, PT ;  /* 0x000000750000720c */ /* 0x040fe40003f44070 */
[C---:B------:R-:W-:Y:S02]  /*4c80*/  ISETP.GT.U32.AND P0, PT, R0.reuse, R119, PT ;  /* 0x000000770000720c */ /* 0x040fe40003f04070 */
[----:B------:R-:W-:Y:S02]  /*4c90*/  @!P3 IADD3 R111, R111, -R0, RZ ;  /* 0x800000006f6fb210 */ /* 0x000fe40007ffe0ff */
[C---:B------:R-:W-:Y:S01]  /*4ca0*/  ISETP.GT.U32.AND P3, PT, R0.reuse, R123, PT ;  /* 0x0000007b0000720c */ /* 0x040fe20003f64070 */
[--C-:B------:R-:W-:Y:S01]  /*4cb0*/  @!P4 IMAD.IADD R109, R109, 0x1, -R0.reuse ;  /* 0x000000016d6dc824 */ /* 0x100fe200078e0a00 */
[----:B------:R-:W-:Y:S01]  /*4cc0*/  ISETP.GT.U32.AND P4, PT, R0, R121, PT ;  /* 0x000000790000720c */ /* 0x000fe20003f84070 */
[--C-:B------:R-:W-:Y:S01]  /*4cd0*/  @!P5 IMAD.IADD R113, R113, 0x1, -R0.reuse ;  /* 0x000000017171d824 */ /* 0x100fe200078e0a00 */
[----:B------:R-:W-:Y:S01]  /*4ce0*/  ISETP.GE.AND P5, PT, R166, RZ, PT ;  /* 0x000000ffa600720c */ /* 0x000fe20003fa6270 */
[----:B------:R-:W-:-:S02]  /*4cf0*/  @!P6 IMAD.IADD R115, R115, 0x1, -R0 ;  /* 0x000000017373e824 */ /* 0x000fc400078e0a00 */
[--C-:B------:R-:W-:Y:S01]  /*4d00*/  @!P2 IMAD.IADD R117, R117, 0x1, -R0.reuse ;  /* 0x000000017575a824 */ /* 0x100fe200078e0a00 */
[----:B------:R-:W-:Y:S01]  /*4d10*/  ISETP.GE.AND P2, PT, R164, RZ, PT ;  /* 0x000000ffa400720c */ /* 0x000fe20003f46270 */
[----:B------:R-:W-:Y:S01]  /*4d20*/  @!P1 IMAD.MOV R103, RZ, RZ, -R103 ;  /* 0x000000ffff679224 */ /* 0x000fe200078e0a67 */
[----:B------:R-:W-:Y:S02]  /*4d30*/  @!P0 IADD3 R119, R119, -R0, RZ ;  /* 0x8000000077778210 */ /* 0x000fe40007ffe0ff */
[----:B------:R-:W-:Y:S02]  /*4d40*/  ISETP.GE.AND P0, PT, R162, RZ, PT ;  /* 0x000000ffa200720c */ /* 0x000fe40003f06270 */
[----:B------:R-:W-:Y:S01]  /*4d50*/  ISETP.GT.U32.AND P1, PT, R0, R115, PT ;  /* 0x000000730000720c */ /* 0x000fe20003f24070 */
[--C-:B------:R-:W-:Y:S01]  /*4d60*/  @!P3 IMAD.IADD R123, R123, 0x1, -R0.reuse ;  /* 0x000000017b7bb824 */ /* 0x100fe200078e0a00 */
[----:B------:R-:W-:Y:S01]  /*4d70*/  ISETP.GE.AND P3, PT, R158, RZ, PT ;  /* 0x000000ff9e00720c */ /* 0x000fe20003f66270 */
[----:B------:R-:W-:Y:S01]  /*4d80*/  @!P4 IMAD.IADD R121, R121, 0x1, -R0 ;  /* 0x000000017979c824 */ /* 0x000fe200078e0a00 */
[----:B------:R-:W-:Y:S01]  /*4d90*/  ISETP.GT.U32.AND P6, PT, R0, R125, PT ;  /* 0x0000007d0000720c */ /* 0x000fe20003fc4070 */
[----:B------:R-:W-:Y:S01]  /*4da0*/  @!P5 IMAD.MOV R105, RZ, RZ, -R105 ;  /* 0x000000ffff69d224 */ /* 0x000fe200078e0a69 */
[----:B------:R-:W-:-:S02]  /*4db0*/  ISETP.GE.AND P4, PT, R160, RZ, PT ;  /* 0x000000ffa000720c */ /* 0x000fc40003f86270 */
[C---:B------:R-:W-:Y:S01]  /*4dc0*/  ISETP.GT.U32.AND P5, PT, R0.reuse, R117, PT ;  /* 0x000000750000720c */ /* 0x040fe20003fa4070 */
[----:B------:R-:W-:Y:S01]  /*4dd0*/  @!P2 IMAD.MOV R107, RZ, RZ, -R107 ;  /* 0x000000ffff6ba224 */ /* 0x000fe200078e0a6b */
[C---:B------:R-:W-:Y:S02]  /*4de0*/  ISETP.GT.U32.AND P2, PT, R0.reuse, R119, PT ;  /* 0x000000770000720c */ /* 0x040fe40003f44070 */
[----:B------:R-:W-:Y:S01]  /*4df0*/  @!P0 IADD3 R109, -R109, RZ, RZ ;  /* 0x000000ff6d6d8210 */ /* 0x000fe20007ffe1ff */
[----:B------:R-:W-:Y:S01]  /*4e00*/  @!P1 IMAD.IADD R115, R115, 0x1, -R0 ;  /* 0x0000000173739824 */ /* 0x000fe200078e0a00 */
[C---:B------:R-:W-:Y:S02]  /*4e10*/  ISETP.GT.U32.AND P0, PT, R0.reuse, R121, PT ;  /* 0x000000790000720c */ /* 0x040fe40003f04070 */
[C---:B------:R-:W-:Y:S01]  /*4e20*/  ISETP.GT.U32.AND P1, PT, R0.reuse, R129, PT ;  /* 0x000000810000720c */ /* 0x040fe20003f24070 */
[----:B------:R-:W-:Y:S01]  /*4e30*/  @!P3 IMAD.MOV R113, RZ, RZ, -R113 ;  /* 0x000000ffff71b224 */ /* 0x000fe200078e0a71 */
[----:B------:R-:W-:-:S02]  /*4e40*/  ISETP.GT.U32.AND P3, PT, R0, R127, PT ;  /* 0x0000007f0000720c */ /* 0x000fc40003f64070 */
[-C--:B------:R-:W-:Y:S01]  /*4e50*/  @!P6 IADD3 R125, R125, -R0.reuse, RZ ;  /* 0x800000007d7de210 */ /* 0x080fe20007ffe0ff */
[----:B------:R-:W-:Y:S01]  /*4e60*/  @!P4 IMAD.MOV R111, RZ, RZ, -R111 ;  /* 0x000000ffff6fc224 */ /* 0x000fe200078e0a6f */
[C---:B------:R-:W-:Y:S02]  /*4e70*/  ISETP.GT.U32.AND P4, PT, R0.reuse, R123, PT ;  /* 0x0000007b0000720c */ /* 0x040fe40003f84070 */
[----:B------:R-:W-:Y:S02]  /*4e80*/  @!P5 IADD3 R117, R117, -R0, RZ ;  /* 0x800000007575d210 */ /* 0x000fe40007ffe0ff */
[C---:B------:R-:W-:Y:S02]  /*4e90*/  ISETP.GT.U32.AND P6, PT, R0.reuse, R125, PT ;  /* 0x0000007d0000720c */ /* 0x040fe40003fc4070 */
        /* <DEDUP_REMOVED lines=10> */
[----:B------:R-:W-:-:S02]  /*4f40*/  ISETP.GT.U32.AND P4, PT, R0, R137, PT ;  /* 0x000000890000720c */ /* 0x000fc40003f84070 */
[-C--:B------:R-:W-:Y:S01]  /*4f50*/  @!P6 IADD3 R125, R125, -R0.reuse, RZ ;  /* 0x800000007d7de210 */ /* 0x080fe20007ffe0ff */
[--C-:B------:R-:W-:Y:S01]  /*4f60*/  @!P5 IMAD.IADD R131, R131, 0x1, -R0.reuse ;  /* 0x000000018383d824 */ /* 0x100fe200078e0a00 */
[----:B------:R-:W-:Y:S02]  /*4f70*/  ISETP.GE.AND P6, PT, R156, RZ, PT ;  /* 0x000000ff9c00720c */ /* 0x000fe40003fc6270 */
[----:B------:R-:W-:Y:S01]  /*4f80*/  @!P2 IADD3 R133, R133, -R0, RZ ;  /* 0x800000008585a210 */ /* 0x000fe20007ffe0ff */
[----:B------:R-:W-:Y:S01]  /*4f90*/  @!P0 IMAD.IADD R135, R135, 0x1, -R0 ;  /* 0x0000000187878824 */ /* 0x000fe200078e0a00 */
[----:B------:R-:W-:Y:S01]  /*4fa0*/  ISETP.GE.AND P2, PT, R148, RZ, PT ;  /* 0x000000ff9400720c */ /* 0x000fe20003f46270 */
[----:B------:R-:W-:Y:S01]  /*4fb0*/  @!P1 IMAD.MOV R119, RZ, RZ, -R119 ;  /* 0x000000ffff779224 */ /* 0x000fe200078e0a77 */
[----:B------:R-:W-:Y:S02]  /*4fc0*/  ISETP.GE.AND P0, PT, R146, RZ, PT ;  /* 0x000000ff9200720c */ /* 0x000fe40003f06270 */
[----:B------:R-:W-:-:S02]  /*4fd0*/  ISETP.GT.U32.AND P1, PT, R0, R131, PT ;  /* 0x000000830000720c */ /* 0x000fc40003f24070 */
[----:B------:R-:W-:Y:S02]  /*4fe0*/  @!P3 IADD3 R117, -R117, RZ, RZ ;  /* 0x000000ff7575b210 */ /* 0x000fe40007ffe1ff */
[C---:B------:R-:W-:Y:S01]  /*4ff0*/  ISETP.GT.U32.AND P3, PT, R0.reuse, R129, PT ;  /* 0x000000810000720c */ /* 0x040fe20003f64070 */
[--C-:B------:R-:W-:Y:S01]  /*5000*/  @!P4 IMAD.IADD R137, R137, 0x1, -R0.reuse ;  /* 0x000000018989c824 */ /* 0x100fe200078e0a00 */
[----:B------:R-:W-:Y:S01]  /*5010*/  ISETP.GT.U32.AND P4, PT, R0, R127, PT ;  /* 0x0000007f0000720c */ /* 0x000fe20003f84070 */
[----:B------:R-:W-:Y:S01]  /*5020*/  @!P6 IMAD.MOV R115, RZ, RZ, -R115 ;  /* 0x000000ffff73e224 */ /* 0x000fe200078e0a73 */
[----:B------:R-:W-:Y:S02]  /*5030*/  ISETP.GE.AND P5, PT, R150, RZ, PT ;  /* 0x000000ff9600720c */ /* 0x000fe40003fa6270 */
[C---:B------:R-:W-:Y:S01]  /*5040*/  ISETP.GT.U32.AND P6, PT, R0.reuse, R133, PT ;  /* 0x000000850000720c */ /* 0x040fe20003fc4070 */
[----:B------:R-:W-:Y:S01]  /*5050*/  @!P2 IMAD.MOV R123, RZ, RZ, -R123 ;  /* 0x000000ffff7ba224 */ /* 0x000fe200078e0a7b */
[----:B------:R-:W-:Y:S01]  /*5060*/  @!P0 IADD3 R125, -R125, RZ, RZ ;  /* 0x000000ff7d7d8210 */ /* 0x000fe20007ffe1ff */
[----:B------:R-:W-:Y:S01]  /*5070*/  @!P1 IMAD.IADD R131, R131, 0x1, -R0 ;  /* 0x0000000183839824 */ /* 0x000fe200078e0a00 */
[----:B------:R-:W-:-:S02]  /*5080*/  ISETP.GT.U32.AND P2, PT, R0, R135, PT ;  /* 0x000000870000720c */ /* 0x000fc40003f44070 */
[C---:B------:R-:W-:Y:S02]  /*5090*/  ISETP.GT.U32.AND P0, PT, R0.reuse, R139, PT ;  /* 0x0000008b0000720c */ /* 0x040fe40003f04070 */
[C---:B------:R-:W-:Y:S01]  /*50a0*/  ISETP.GT.U32.AND P1, PT, R0.reuse, R145, PT ;  /* 0x000000910000720c */ /* 0x040fe20003f24070 */
[--C-:B------:R-:W-:Y:S01]  /*50b0*/  @!P3 IMAD.IADD R129, R129, 0x1, -R0.reuse ;  /* 0x000000018181b824 */ /* 0x100fe200078e0a00 */
[C---:B------:R-:W-:Y:S01]  /*50c0*/  ISETP.GT.U32.AND P3, PT, R0.reuse, R143, PT ;  /* 0x0000008f0000720c */ /* 0x040fe20003f64070 */
[----:B------:R-:W-:Y:S01]  /*50d0*/  @!P4 IMAD.IADD R127, R127, 0x1, -R0 ;  /* 0x000000017f7fc824 */ /* 0x000fe200078e0a00 */
[C---:B------:R-:W-:Y:S01]  /*50e0*/  ISETP.GT.U32.AND P4, PT, R0.reuse, R141, PT ;  /* 0x0000008d0000720c */ /* 0x040fe20003f84070 */
[----:B------:R-:W-:Y:S01]  /*50f0*/  @!P5 IMAD.MOV R121, RZ, RZ, -R121 ;  /* 0x000000ffff79d224 */ /* 0x000fe200078e0a79 */
[----:B------:R-:W-:Y:S02]  /*5100*/  @!P6 IADD3 R133, R133, -R0, RZ ;  /* 0x800000008585e210 */ /* 0x000fe40007ffe0ff */
[----:B------:R-:W-:-:S02]  /*5110*/  ISETP.GT.U32.AND P5, PT, R0, R137, PT ;  /* 0x000000890000720c */ /* 0x000fc40003fa4070 */
[C---:B------:R-:W-:Y:S01]  /*5120*/  ISETP.GT.U32.AND P6, PT, R0.reuse, R147, PT ;  /* 0x000000930000720c */ /* 0x040fe20003fc4070 */
[--C-:B------:R-:W-:Y:S01]  /*5130*/  @!P2 IMAD.IADD R135, R135, 0x1, -R0.reuse ;  /* 0x000000018787a824 */ /* 0x100fe200078e0a00 */
[----:B------:R-:W-:Y:S01]  /*5140*/  ISETP.GT.U32.AND P2, PT, R0, R149, PT ;  /* 0x000000950000720c */ /* 0x000fe20003f44070 */
[--C-:B------:R-:W-:Y:S01]  /*5150*/  @!P0 IMAD.IADD R139, R139, 0x1, -R0.reuse ;  /* 0x000000018b8b8824 */ /* 0x100fe200078e0a00 */
[----:B------:R-:W-:Y:S01]  /*5160*/  ISETP.GE.AND P0, PT, R142, RZ, PT ;  /* 0x000000ff8e00720c */ /* 0x000fe20003f06270 */
[--C-:B------:R-:W-:Y:S01]  /*5170*/  @!P1 IMAD.IADD R145, R145, 0x1, -R0.reuse ;  /* 0x0000000191919824 */ /* 0x100fe200078e0a00 */
[----:B------:R-:W-:Y:S01]  /*5180*/  ISETP.GE.AND P1, PT, R136, RZ, PT ;  /* 0x000000ff8800720c */ /* 0x000fe20003f26270 */
[--C-:B------:R-:W-:Y:S01]  /*5190*/  @!P3 IMAD.IADD R143, R143, 0x1, -R0.reuse ;  /* 0x000000018f8fb824 */ /* 0x100fe200078e0a00 */
[----:B------:R-:W-:Y:S02]  /*51a0*/  ISETP.GE.AND P3, PT, R138, RZ, PT ;  /* 0x000000ff8a00720c */ /* 0x000fe40003f66270 */
[----:B------:R-:W-:Y:S01]  /*51b0*/  @!P4 IADD3 R141, R141, -R0, RZ ;  /* 0x800000008d8dc210 */ /* 0x000fe20007ffe0ff */
[--C-:B------:R-:W-:Y:S01]  /*51c0*/  @!P5 IMAD.IADD R137, R137, 0x1, -R0.reuse ;  /* 0x000000018989d824 */ /* 0x100fe200078e0a00 */
[----:B------:R-:W-:Y:S01]  /*51d0*/  ISETP.GE.AND P4, PT, R140, RZ, PT ;  /* 0x000000ff8c00720c */ /* 0x000fe20003f86270 */
[----:B------:R-:W-:Y:S01]  /*51e0*/  @!P6 IMAD.IADD R147, R147, 0x1, -R0 ;  /* 0x000000019393e824 */ /* 0x000fe200078e0a00 */
[----:B------:R-:W-:-:S02]  /*51f0*/  ISETP.GE.AND P5, PT, R144, RZ, PT ;  /* 0x000000ff9000720c */ /* 0x000fc40003fa6270 */
[----:B------:R-:W-:Y:S01]  /*5200*/  ISETP.GE.AND P6, PT, R134, RZ, PT ;  /* 0x000000ff8600720c */ /* 0x000fe20003fc6270 */
[----:B------:R-:W-:Y:S01]  /*5210*/  @!P0 IMAD.MOV R129, RZ, RZ, -R129 ;  /* 0x000000ffff818224 */ /* 0x000fe200078e0a81 */
[----:B------:R-:W-:Y:S01]  /*5220*/  @!P2 IADD3 R149, R149, -R0, RZ ;  /* 0x800000009595a210 */ /* 0x000fe20007ffe0ff */
[----:B------:R-:W-:Y:S01]  /*5230*/  @!P1 IMAD.MOV R135, RZ, RZ, -R135 ;  /* 0x000000ffff879224 */ /* 0x000fe200078e0a87 */
[C---:B------:R-:W-:Y:S02]  /*5240*/  ISETP.GT.U32.AND P2, PT, R0.reuse, R139, PT ;  /* 0x0000008b0000720c */ /* 0x040fe40003f44070 */
[C---:B------:R-:W-:Y:S02]  /*5250*/  ISETP.GT.U32.AND P0, PT, R0.reuse, R141, PT ;  /* 0x0000008d0000720c */ /* 0x040fe40003f04070 */
[----:B------:R-:W-:Y:S02]  /*5260*/  ISETP.GT.U32.AND P1, PT, R0, R147, PT ;  /* 0x000000930000720c */ /* 0x000fe40003f24070 */
[----:B------:R-:W-:-:S02]  /*5270*/  @!P3 IADD3 R133, -R133, RZ, RZ ;  /* 0x000000ff8585b210 */ /* 0x000fc40007ffe1ff */
[C---:B------:R-:W-:Y:S01]  /*5280*/  ISETP.GT.U32.AND P3, PT, R0.reuse, R145, PT ;  /* 0x000000910000720c */ /* 0x040fe20003f64070 */
[----:B------:R-:W-:Y:S01]  /*5290*/  @!P4 IMAD.MOV R131, RZ, RZ, -R131 ;  /* 0x000000ffff83c224 */ /* 0x000fe200078e0a83 */
[C---:B------:R-:W-:Y:S01]  /*52a0*/  ISETP.GT.U32.AND P4, PT, R0.reuse, R143, PT ;  /* 0x0000008f0000720c */ /* 0x040fe20003f84070 */
[----:B------:R-:W-:Y:S01]  /*52b0*/  @!P5 IMAD.MOV R127, RZ, RZ, -R127 ;  /* 0x000000ffff7fd224 */ /* 0x000fe200078e0a7f */
[C---:B------:R-:W-:Y:S01]  /*52c0*/  ISETP.GT.U32.AND P5, PT, R0.reuse, R149, PT ;  /* 0x000000950000720c */ /* 0x040fe20003fa4070 */
[----:B------:R-:W-:Y:S01]  /*52d0*/  @!P6 IMAD.MOV R137, RZ, RZ, -R137 ;  /* 0x000000ffff89e224 */ /* 0x000fe200078e0a89 */
[----:B------:R-:W-:Y:S01]  /*52e0*/  ISETP.GT.U32.AND P6, PT, R0, R151, PT ;  /* 0x000000970000720c */ /* 0x000fe20003fc4070 */
[--C-:B------:R-:W-:Y:S01]  /*52f0*/  @!P2 IMAD.IADD R139, R139, 0x1, -R0.reuse ;  /* 0x000000018b8ba824 */ /* 0x100fe200078e0a00 */
[----:B------:R-:W-:Y:S01]  /*5300*/  @!P0 IADD3 R141, R141, -R0, RZ ;  /* 0x800000008d8d8210 */ /* 0x000fe20007ffe0ff */
[----:B------:R-:W-:Y:S01]  /*5310*/  @!P1 IMAD.IADD R147, R147, 0x1, -R0 ;  /* 0x0000000193939824 */ /* 0x000fe200078e0a00 */
[----:B------:R-:W-:-:S02]  /*5320*/  ISETP.GE.AND P2, PT, R132, RZ, PT ;  /* 0x000000ff8400720c */ /* 0x000fc40003f46270 */
[C---:B------:R-:W-:Y:S02]  /*5330*/  ISETP.GT.U32.AND P0, PT, R0.reuse, R153, PT ;  /* 0x000000990000720c */ /* 0x040fe40003f04070 */
[C---:B------:R-:W-:Y:S01]  /*5340*/  ISETP.GT.U32.AND P1, PT, R0.reuse, R159, PT ;  /* 0x0000009f0000720c */ /* 0x040fe20003f24070 */
[--C-:B------:R-:W-:Y:S01]  /*5350*/  @!P3 IMAD.IADD R145, R145, 0x1, -R0.reuse ;  /* 0x000000019191b824 */ /* 0x100fe200078e0a00 */
[C---:B------:R-:W-:Y:S01]  /*5360*/  ISETP.GT.U32.AND P3, PT, R0.reuse, R157, PT ;  /* 0x0000009d0000720c */ /* 0x040fe20003f64070 */
[--C-:B------:R-:W-:Y:S01]  /*5370*/  @!P4 IMAD.IADD R143, R143, 0x1, -R0.reuse ;  /* 0x000000018f8fc824 */ /* 0x100fe200078e0a00 */
[----:B------:R-:W-:Y:S01]  /*5380*/  ISETP.GT.U32.AND P4, PT, R0, R155, PT ;  /* 0x0000009b0000720c */ /* 0x000fe20003f84070 */
[----:B------:R-:W-:Y:S01]  /*5390*/  @!P6 IMAD.IADD R151, R151, 0x1, -R0 ;  /* 0x000000019797e824 */ /* 0x000fe200078e0a00 */
[----:B------:R-:W-:Y:S02]  /*53a0*/  @!P5 IADD3 R149, R149, -R0, RZ ;  /* 0x800000009595d210 */ /* 0x000fe40007ffe0ff */
[----:B------:R-:W-:-:S02]  /*53b0*/  ISETP.GE.AND P5, PT, R130, RZ, PT ;  /* 0x000000ff8200720c */ /* 0x000fc40003fa6270 */
[----:B------:R-:W-:Y:S01]  /*53c0*/  @!P2 IADD3 R139, -R139, RZ, RZ ;  /* 0x000000ff8b8ba210 */ /* 0x000fe20007ffe1ff */
[--C-:B------:R-:W-:Y:S01]  /*53d0*/  @!P0 IMAD.IADD R153, R153, 0x1, -R0.reuse ;  /* 0x0000000199998824 */ /* 0x100fe200078e0a00 */
[----:B------:R-:W-:Y:S01]  /*53e0*/  ISETP.GE.AND P0, PT, R128, RZ, PT ;  /* 0x000000ff8000720c */ /* 0x000fe20003f06270 */
[----:B------:R-:W-:Y:S01]  /*53f0*/  @!P1 IMAD.IADD R159, R159, 0x1, -R0 ;  /* 0x000000019f9f9824 */ /* 0x000fe200078e0a00 */
[----:B------:R-:W-:Y:S02]  /*5400*/  ISETP.GE.AND P1, PT, R122, RZ, PT ;  /* 0x000000ff7a00720c */ /* 0x000fe40003f26270 */
[----:B------:R-:W-:Y:S02]  /*5410*/  ISETP.GT.U32.AND P2, PT, R0, R151, PT ;  /* 0x000000970000720c */ /* 0x000fe40003f44070 */
[----:B------:R-:W-:Y:S02]  /*5420*/  @!P3 IADD3 R157, R157, -R0, RZ ;  /* 0x800000009d9db210 */ /* 0x000fe40007ffe0ff */
[----:B------:R-:W-:-:S02]  /*5430*/  ISETP.GE.AND P3, PT, R124, RZ, PT ;  /* 0x000000ff7c00720c */ /* 0x000fc40003f66270 */
[----:B------:R-:W-:Y:S01]  /*5440*/  ISETP.GT.U32.AND P6, PT, R0, R161, PT ;  /* 0x000000a10000720c */ /* 0x000fe20003fc4070 */
[--C-:B------:R-:W-:Y:S01]  /*5450*/  @!P4 IMAD.IADD R155, R155, 0x1, -R0.reuse ;  /* 0x000000019b9bc824 */ /* 0x100fe200078e0a00 */
[----:B------:R-:W-:Y:S01]  /*5460*/  ISETP.GE.AND P4, PT, R126, RZ, PT ;  /* 0x000000ff7e00720c */ /* 0x000fe20003f86270 */
[----:B------:R-:W-:Y:S01]  /*5470*/  @!P5 IMAD.MOV R141, RZ, RZ, -R141 ;  /* 0x000000ffff8dd224 */ /* 0x000fe200078e0a8d */
[C---:B------:R-:W-:Y:S01]  /*5480*/  ISETP.GT.U32.AND P5, PT, R0.reuse, R153, PT ;  /* 0x000000990000720c */ /* 0x040fe20003fa4070 */
[----:B------:R-:W-:Y:S01]  /*5490*/  @!P0 IMAD.MOV R143, RZ, RZ, -R143 ;  /* 0x000000ffff8f8224 */ /* 0x000fe200078e0a8f */
[C---:B------:R-:W-:Y:S01]  /*54a0*/  ISETP.GT.U32.AND P0, PT, R0.reuse, R155, PT ;  /* 0x0000009b0000720c */ /* 0x040fe20003f04070 */
[----:B------:R-:W-:Y:S01]  /*54b0*/  @!P1 IMAD.MOV R149, RZ, RZ, -R149 ;  /* 0x000000ffff959224 */ /* 0x000fe200078e0a95 */
[C---:B------:R-:W-:Y:S01]  /*54c0*/  ISETP.GT.U32.AND P1, PT, R0.reuse, R163, PT ;  /* 0x000000a30000720c */ /* 0x040fe20003f24070 */
[----:B------:R-:W-:Y:S01]  /*54d0*/  @!P2 IMAD.IADD R151, R151, 0x1, -R0 ;  /* 0x000000019797a824 */ /* 0x000fe200078e0a00 */
[----:B------:R-:W-:-:S02]  /*54e0*/  ISETP.GT.U32.AND P2, PT, R0, R165, PT ;  /* 0x000000a50000720c */ /* 0x000fc40003f44070 */
[----:B------:R-:W-:Y:S01]  /*54f0*/  @!P3 IADD3 R147, -R147, RZ, RZ ;  /* 0x000000ff9393b210 */ /* 0x000fe20007ffe1ff */
[--C-:B------:R-:W-:Y:S01]  /*5500*/  @!P6 IMAD.IADD R161, R161, 0x1, -R0.reuse ;  /* 0x00000001a1a1e824 */ /* 0x100fe200078e0a00 */
[C---:B------:R-:W-:Y:S01]  /*5510*/  ISETP.GT.U32.AND P3, PT, R0.reuse, R159, PT ;  /* 0x0000009f0000720c */ /* 0x040fe20003f64070 */
[----:B------:R-:W-:Y:S01]  /*5520*/  @!P4 IMAD.MOV R145, RZ, RZ, -R145 ;  /* 0x000000ffff91c224 */ /* 0x000fe200078e0a91 */
[C---:B------:R-:W-:Y:S01]  /*5530*/  ISETP.GT.U32.AND P4, PT, R0.reuse, R157, PT ;  /* 0x0000009d0000720c */ /* 0x040fe20003f84070 */
[--C-:B------:R-:W-:Y:S01]  /*5540*/  @!P5 IMAD.IADD R153, R153, 0x1, -R0.reuse ;  /* 0x000000019999d824 */ /* 0x100fe200078e0a00 */
[C---:B------:R-:W-:Y:S02]  /*5550*/  ISETP.GT.U32.AND P6, PT, R0.reuse, R161, PT ;  /* 0x000000a10000720c */ /* 0x040fe40003fc4070 */
[----:B------:R-:W-:Y:S02]  /*5560*/  ISETP.GT.U32.AND P5, PT, R0, R167, PT ;  /* 0x000000a70000720c */ /* 0x000fe40003fa4070 */
[-C--:B------:R-:W-:Y:S01]  /*5570*/  @!P0 IADD3 R155, R155, -R0.reuse, RZ ;  /* 0x800000009b9b8210 */ /* 0x080fe20007ffe0ff */
[----:B------:R-:W-:Y:S01]  /*5580*/  @!P2 IMAD.IADD R165, R165, 0x1, -R0 ;  /* 0x00000001a5a5a824 */ /* 0x000fe200078e0a00 */
[----:B------:R-:W-:-:S02]  /*5590*/  @!P1 IADD3 R163, R163, -R0, RZ ;  /* 0x80000000a3a39210 */ /* 0x000fc40007ffe0ff */
[----:B------:R-:W-:Y:S02]  /*55a0*/  ISETP.GT.U32.AND P0, PT, R0, R169, PT ;  /* 0x000000a90000720c */ /* 0x000fe40003f04070 */
[----:B------:R-:W-:Y:S02]  /*55b0*/  ISETP.GE.AND P1, PT, R118, RZ, PT ;  /* 0x000000ff7600720c */ /* 0x000fe40003f26270 */
[----:B------:R-:W-:Y:S01]  /*55c0*/  ISETP.GE.AND P2, PT, R116, RZ, PT ;  /* 0x000000ff7400720c */ /* 0x000fe20003f46270 */
        /* <DEDUP_REMOVED lines=9> */
[----:B------:R-:W-:Y:S01]  /*5660*/  ISETP.GE.AND P0, PT, R112, RZ, PT ;  /* 0x000000ff7000720c */ /* 0x000fe20003f06270 */
[----:B------:R-:W-:Y:S01]  /*5670*/  @!P1 IMAD.MOV R153, RZ, RZ, -R153 ;  /* 0x000000ffff999224 */ /* 0x000fe200078e0a99 */
[----:B------:R-:W-:-:S02]  /*5680*/  ISETP.GT.U32.AND P1, PT, R0, R165, PT ;  /* 0x000000a50000720c */ /* 0x000fc40003f24070 */
[----:B------:R-:W-:Y:S02]  /*5690*/  @!P2 IADD3 R155, -R155, RZ, RZ ;  /* 0x000000ff9b9ba210 */ /* 0x000fe40007ffe1ff */
[C---:B------:R-:W-:Y:S01]  /*56a0*/  ISETP.GT.U32.AND P2, PT, R0.reuse, R167, PT ;  /* 0x000000a70000720c */ /* 0x040fe20003f44070 */
[--C-:B------:R-:W-:Y:S01]  /*56b0*/  @!P3 IMAD.IADD R173, R173, 0x1, -R0.reuse ;  /* 0x00000001adadb824 */ /* 0x100fe200078e0a00 */
[----:B------:R-:W-:Y:S01]  /*56c0*/  ISETP.GT.U32.AND P3, PT, R0, R163, PT ;  /* 0x000000a30000720c */ /* 0x000fe20003f64070 */
[----:B------:R-:W-:Y:S01]  /*56d0*/  @!P6 IMAD.MOV R151, RZ, RZ, -R151 ;  /* 0x000000ffff97e224 */ /* 0x000fe200078e0a97 */
[----:B------:R-:W-:Y:S02]  /*56e0*/  @!P4 IADD3 R171, R171, -R0, RZ ;  /* 0x80000000ababc210 */ /* 0x000fe40007ffe0ff */
[----:B------:R-:W-:Y:S02]  /*56f0*/  ISETP.GE.AND P4, PT, R110, RZ, PT ;  /* 0x000000ff6e00720c */ /* 0x000fe40003f86270 */
[C---:B------:R-:W-:Y:S01]  /*5700*/  ISETP.GT.U32.AND P6, PT, R0.reuse, R169, PT ;  /* 0x000000a90000720c */ /* 0x040fe20003fc4070 */
[----:B------:R-:W-:Y:S01]  /*5710*/  @!P5 IMAD.MOV R157, RZ, RZ, -R157 ;  /* 0x000000ffff9dd224 */ /* 0x000fe200078e0a9d */
[C---:B------:R-:W-:Y:S01]  /*5720*/  ISETP.GT.U32.AND P5, PT, R0.reuse, R173, PT ;  /* 0x000000ad0000720c */ /* 0x040fe20003fa4070 */
[----:B------:R-:W-:Y:S01]  /*5730*/  @!P0 IMAD.MOV R159, RZ, RZ, -R159 ;  /* 0x000000ffff9f8224 */ /* 0x000fe200078e0a9f */
[C---:B------:R-:W-:Y:S01]  /*5740*/  ISETP.GT.U32.AND P0, PT, R0.reuse, R171, PT ;  /* 0x000000ab0000720c */ /* 0x040fe20003f04070 */
[--C-:B------:R-:W-:Y:S01]  /*5750*/  @!P1 IMAD.IADD R165, R165, 0x1, -R0.reuse ;  /* 0x00000001a5a59824 */ /* 0x100fe200078e0a00 */
[C---:B------:R-:W-:Y:S01]  /*5760*/  ISETP.GT.U32.AND P1, PT, R0.reuse, R179, PT ;  /* 0x000000b30000720c */ /* 0x040fe20003f24070 */
[----:B------:R-:W-:Y:S01]  /*5770*/  @!P2 IMAD.IADD R167, R167, 0x1, -R0 ;  /* 0x00000001a7a7a824 */ /* 0x000fe200078e0a00 */
[----:B------:R-:W-:-:S02]  /*5780*/  ISETP.GT.U32.AND P2, PT, R0, R181, PT ;  /* 0x000000b50000720c */ /* 0x000fc40003f44070 */
[-C--:B------:R-:W-:Y:S02]  /*5790*/  @!P3 IADD3 R163, R163, -R0.reuse, RZ ;  /* 0x80000000a3a3b210 */ /* 0x080fe40007ffe0ff */
[C---:B------:R-:W-:Y:S01]  /*57a0*/  ISETP.GT.U32.AND P3, PT, R0.reuse, R177, PT ;  /* 0x000000b10000720c */ /* 0x040fe20003f64070 */
[----:B------:R-:W-:Y:S01]  /*57b0*/  @!P4 IMAD.MOV R161, RZ, RZ, -R161 ;  /* 0x000000ffffa1c224 */ /* 0x000fe200078e0aa1 */
[C---:B------:R-:W-:Y:S01]  /*57c0*/  ISETP.GT.U32.AND P4, PT, R0.reuse, R175, PT ;  /* 0x000000af0000720c */ /* 0x040fe20003f84070 */
[--C-:B------:R-:W-:Y:S01]  /*57d0*/  @!P6 IMAD.IADD R169, R169, 0x1, -R0.reuse ;  /* 0x00000001a9a9e824 */ /* 0x100fe200078e0a00 */
[C---:B------:R-:W-:Y:S01]  /*57e0*/  ISETP.GT.U32.AND P6, PT, R0.reuse, R183, PT ;  /* 0x000000b70000720c */ /* 0x040fe20003fc4070 */
[--C-:B------:R-:W-:Y:S01]  /*57f0*/  @!P5 IMAD.IADD R173, R173, 0x1, -R0.reuse ;  /* 0x00000001adadd824 */ /* 0x100fe200078e0a00 */
[-C--:B------:R-:W-:Y:S02]  /*5800*/  @!P0 IADD3 R171, R171, -R0.reuse, RZ ;  /* 0x80000000abab8210 */ /* 0x080fe40007ffe0ff */
[----:B------:R-:W-:Y:S01]  /*5810*/  @!P1 IADD3 R179, R179, -R0, RZ ;  /* 0x80000000b3b39210 */ /* 0x000fe20007ffe0ff */
[----:B------:R-:W-:Y:S01]  /*5820*/  @!P2 IMAD.IADD R181, R181, 0x1, -R0 ;  /* 0x00000001b5b5a824 */ /* 0x000fe200078e0a00 */
[----:B------:R-:W-:-:S02]  /*5830*/  ISETP.GT.U32.AND P0, PT, R0, R185, PT ;  /* 0x000000b90000720c */ /* 0x000fc40003f04070 */
[----:B------:R-:W-:Y:S02]  /*5840*/  ISETP.GE.AND P5, PT, R106, RZ, PT ;  /* 0x000000ff6a00720c */ /* 0x000fe40003fa6270 */
[----:B------:R-:W-:Y:S02]  /*5850*/  ISETP.GE.AND P1, PT, R100, RZ, PT ;  /* 0x000000ff6400720c */ /* 0x000fe40003f26270 */
        /* <DEDUP_REMOVED lines=9> */
[----:B------:R-:W-:Y:S01]  /*58f0*/  @!P5 IADD3 R163, -R163, RZ, RZ ;  /* 0x000000ffa3a3d210 */ /* 0x000fe20007ffe1ff */
[----:B------:R-:W-:Y:S01]  /*5900*/  @!P1 IMAD.MOV R169, RZ, RZ, -R169 ;  /* 0x000000ffffa99224 */ /* 0x000fe200078e0aa9 */
[C---:B------:R-:W-:Y:S02]  /*5910*/  ISETP.GT.U32.AND P5, PT, R0.reuse, R177, PT ;  /* 0x000000b10000720c */ /* 0x040fe40003fa4070 */
        /* <DEDUP_REMOVED lines=10> */
[----:B------:R-:W-:Y:S01]  /*59c0*/  ISETP.GE.AND P0, PT, R94, RZ, PT ;  /* 0x000000ff5e00720c */ /* 0x000fe20003f06270 */
[--C-:B------:R-:W-:Y:S01]  /*59d0*/  @!P5 IMAD.IADD R177, R177, 0x1, -R0.reuse ;  /* 0x00000001b1b1d824 */ /* 0x100fe200078e0a00 */
[C---:B------:R-:W-:Y:S01]  /*59e0*/  ISETP.GT.U32.AND P5, PT, R0.reuse, R189, PT ;  /* 0x000000bd0000720c */ /* 0x040fe20003fa4070 */
[--C-:B------:R-:W-:Y:S01]  /*59f0*/  @!P1 IMAD.IADD R181, R181, 0x1, -R0.reuse ;  /* 0x00000001b5b59824 */ /* 0x100fe200078e0a00 */
[C---:B------:R-:W-:Y:S01]  /*5a00*/  ISETP.GT.U32.AND P1, PT, R0.reuse, R193, PT ;  /* 0x000000c10000720c */ /* 0x040fe20003f24070 */
[--C-:B------:R-:W-:Y:S01]  /*5a10*/  @!P2 IMAD.IADD R183, R183, 0x1, -R0.reuse ;  /* 0x00000001b7b7a824 */ /* 0x100fe200078e0a00 */
[----:B------:R-:W-:Y:S01]  /*5a20*/  ISETP.GT.U32.AND P2, PT, R0, R195, PT ;  /* 0x000000c30000720c */ /* 0x000fe20003f44070 */
[----:B------:R-:W-:Y:S01]  /*5a30*/  @!P3 IMAD.IADD R185, R185, 0x1, -R0 ;  /* 0x00000001b9b9b824 */ /* 0x000fe200078e0a00 */
[----:B------:R-:W-:-:S02]  /*5a40*/  ISETP.GE.AND P3, PT, R92, RZ, PT ;  /* 0x000000ff5c00720c */ /* 0x000fc40003f66270 */
[-C--:B------:R-:W-:Y:S02]  /*5a50*/  @!P4 IADD3 R179, R179, -R0.reuse, RZ ;  /* 0x80000000b3b3c210 */ /* 0x080fe40007ffe0ff */
[----:B------:R-:W-:Y:S02]  /*5a60*/  ISETP.GT.U32.AND P4, PT, R0, R191, PT ;  /* 0x000000bf0000720c */ /* 0x000fe40003f84070 */
[-C--:B------:R-:W-:Y:S01]  /*5a70*/  @!P6 IADD3 R187, R187, -R0.reuse, RZ ;  /* 0x80000000bbbbe210 */ /* 0x080fe20007ffe0ff */
[--C-:B------:R-:W-:Y:S01]  /*5a80*/  @!P5 IMAD.IADD R189, R189, 0x1, -R0.reuse ;  /* 0x00000001bdbdd824 */ /* 0x100fe200078e0a00 */
[----:B------:R-:W-:Y:S01]  /*5a90*/  ISETP.GE.AND P5, PT, R90, RZ, PT ;  /* 0x000000ff5a00720c */ /* 0x000fe20003fa6270 */
[----:B------:R-:W-:Y:S01]  /*5aa0*/  @!P1 IMAD.IADD R193, R193, 0x1, -R0 ;  /* 0x00000001c1c19824 */ /* 0x000fe200078e0a00 */
[----:B------:R-:W-:Y:S01]  /*5ab0*/  ISETP.GE.AND P1, PT, R86, RZ, PT ;  /* 0x000000ff5600720c */ /* 0x000fe20003f26270 */
[----:B------:R-:W-:Y:S01]  /*5ac0*/  @!P0 IMAD.MOV R175, RZ, RZ, -R175 ;  /* 0x000000ffffaf8224 */ /* 0x000fe200078e0aaf */
[----:B------:R-:W-:-:S02]  /*5ad0*/  @!P2 IADD3 R195, R195, -R0, RZ ;  /* 0x80000000c3c3a210 */ /* 0x000fc40007ffe0ff */
[----:B------:R-:W-:Y:S02]  /*5ae0*/  ISETP.GE.AND P2, PT, R84, RZ, PT ;  /* 0x000000ff5400720c */ /* 0x000fe40003f46270 */
[C---:B------:R-:W-:Y:S02]  /*5af0*/  ISETP.GT.U32.AND P0, PT, R0.reuse, R187, PT ;  /* 0x000000bb0000720c */ /* 0x040fe40003f04070 */
[----:B------:R-:W-:Y:S02]  /*5b00*/  @!P3 IADD3 R177, -R177, RZ, RZ ;  /* 0x000000ffb1b1b210 */ /* 0x000fe40007ffe1ff */
[C---:B------:R-:W-:Y:S01]  /*5b10*/  ISETP.GT.U32.AND P3, PT, R0.reuse, R189, PT ;  /* 0x000000bd0000720c */ /* 0x040fe20003f64070 */
[--C-:B------:R-:W-:Y:S01]  /*5b20*/  @!P4 IMAD.IADD R191, R191, 0x1, -R0.reuse ;  /* 0x00000001bfbfc824 */ /* 0x100fe200078e0a00 */
[----:B------:R-:W-:Y:S02]  /*5b30*/  ISETP.GT.U32.AND P6, PT, R0, R197, PT ;  /* 0x000000c50000720c */ /* 0x000fe40003fc4070 */
[----:B------:R-:W-:Y:S01]  /*5b40*/  ISETP.GE.AND P4, PT, R88, RZ, PT ;  /* 0x000000ff5800720c */ /* 0x000fe20003f86270 */
[----:B------:R-:W-:Y:S01]  /*5b50*/  @!P5 IMAD.MOV R179, RZ, RZ, -R179 ;  /* 0x000000ffffb3d224 */ /* 0x000fe200078e0ab3 */
        /* <DEDUP_REMOVED lines=9> */
[--C-:B------:R-:W-:Y:S02]  /*5bf0*/  @!P6 IMAD.IADD R197, R197, 0x1, -R0.reuse ;  /* 0x00000001c5c5e824 */ /* 0x100fe400078e0a00 */
[----:B------:R-:W-:Y:S01]  /*5c00*/  @!P4 IMAD.MOV R181, RZ, RZ, -R181 ;  /* 0x000000ffffb5c224 */ /* 0x000fe200078e0ab5 */
[C---:B------:R-:W-:Y:S01]  /*5c10*/  ISETP.GT.U32.AND P4, PT, R0.reuse, R193, PT ;  /* 0x000000c10000720c */ /* 0x040fe20003f84070 */
[--C-:B------:R-:W-:Y:S01]  /*5c20*/  @!P5 IMAD.IADD R191, R191, 0x1, -R0.reuse ;  /* 0x00000001bfbfd824 */ /* 0x100fe200078e0a00 */
[C---:B------:R-:W-:Y:S01]  /*5c30*/  ISETP.GT.U32.AND P6, PT, R0.reuse, R197, PT ;  /* 0x000000c50000720c */ /* 0x040fe20003fc4070 */
[--C-:B------:R-:W-:Y:S01]  /*5c40*/  @!P1 IMAD.IADD R195, R195, 0x1, -R0.reuse ;  /* 0x00000001c3c39824 */ /* 0x100fe200078e0a00 */
[C---:B------:R-:W-:Y:S01]  /*5c50*/  ISETP.GT.U32.AND P5, PT, R0.reuse, R205, PT ;  /* 0x000000cd0000720c */ /* 0x040fe20003fa4070 */
[----:B------:R-:W-:Y:S01]  /*5c60*/  @!P2 IMAD.IADD R199, R199, 0x1, -R0 ;  /* 0x00000001c7c7a824 */ /* 0x000fe200078e0a00 */
[----:B------:R-:W-:-:S02]  /*5c70*/  ISETP.GT.U32.AND P1, PT, R0, R209, PT ;  /* 0x000000d10000720c */ /* 0x000fc40003f24070 */
[-C--:B------:R-:W-:Y:S02]  /*5c80*/  @!P0 IADD3 R201, R201, -R0.reuse, RZ ;  /* 0x80000000c9c98210 */ /* 0x080fe40007ffe0ff */
[----:B------:R-:W-:Y:S02]  /*5c90*/  ISETP.GE.AND P2, PT, R80, RZ, PT ;  /* 0x000000ff5000720c */ /* 0x000fe40003f46270 */
[----:B------:R-:W-:Y:S01]  /*5ca0*/  ISETP.GE.AND P0, PT, R78, RZ, PT ;  /* 0x000000ff4e00720c */ /* 0x000fe20003f06270 */
[--C-:B------:R-:W-:Y:S01]  /*5cb0*/  @!P3 IMAD.IADD R203, R203, 0x1, -R0.reuse ;  /* 0x00000001cbcbb824 */ /* 0x100fe200078e0a00 */
[----:B------:R-:W-:Y:S02]  /*5cc0*/  ISETP.GE.AND P3, PT, R76, RZ, PT ;  /* 0x000000ff4c00720c */ /* 0x000fe40003f66270 */
[-C--:B------:R-:W-:Y:S02]  /*5cd0*/  @!P4 IADD3 R193, R193, -R0.reuse, RZ ;  /* 0x80000000c1c1c210 */ /* 0x080fe40007ffe0ff */
[----:B------:R-:W-:Y:S01]  /*5ce0*/  ISETP.GT.U32.AND P4, PT, R0, R207, PT ;  /* 0x000000cf0000720c */ /* 0x000fe20003f84070 */
[--C-:B------:R-:W-:Y:S01]  /*5cf0*/  @!P6 IMAD.IADD R197, R197, 0x1, -R0.reuse ;  /* 0x00000001c5c5e824 */ /* 0x100fe200078e0a00 */
[----:B------:R-:W-:Y:S01]  /*5d00*/  ISETP.GE.AND P6, PT, R82, RZ, PT ;  /* 0x000000ff5200720c */ /* 0x000fe20003fc6270 */
[----:B------:R-:W-:Y:S01]  /*5d10*/  @!P5 IMAD.IADD R205, R205, 0x1, -R0 ;  /* 0x00000001cdcdd824 */ /* 0x000fe200078e0a00 */
[----:B------:R-:W-:Y:S01]  /*5d20*/  @!P1 IADD3 R209, R209, -R0, RZ ;  /* 0x80000000d1d19210 */ /* 0x000fe20007ffe0ff */
[----:B------:R-:W-:Y:S01]  /*5d30*/  @!P2 IMAD.MOV R189, RZ, RZ, -R189 ;  /* 0x000000ffffbda224 */ /* 0x000fe200078e0abd */
[C---:B------:R-:W-:Y:S01]  /*5d40*/  ISETP.GT.U32.AND P1, PT, R0.reuse, R199, PT ;  /* 0x000000c70000720c */ /* 0x040fe20003f24070 */
[----:B------:R-:W-:Y:S01]  /*5d50*/  @!P0 IMAD.MOV R191, RZ, RZ, -R191 ;  /* 0x000000ffffbf8224 */ /* 0x000fe200078e0abf */
[----:B------:R-:W-:-:S02]  /*5d60*/  ISETP.GT.U32.AND P2, PT, R0, R201, PT ;  /* 0x000000c90000720c */ /* 0x000fc40003f44070 */
[C---:B------:R-:W-:Y:S02]  /*5d70*/  ISETP.GT.U32.AND P0, PT, R0.reuse, R203, PT ;  /* 0x000000cb0000720c */ /* 0x040fe40003f04070 */
[----:B------:R-:W-:Y:S02]  /*5d80*/  @!P3 IADD3 R193, -R193, RZ, RZ ;  /* 0x000000ffc1c1b210 */ /* 0x000fe40007ffe1ff */
[----:B------:R-:W-:Y:S02]  /*5d90*/  ISETP.GT.U32.AND P3, PT, R0, R205, PT ;  /* 0x000000cd0000720c */ /* 0x000fe40003f64070 */
[----:B------:R-:W-:Y:S01]  /*5da0*/  ISETP.GE.AND P5, PT, R74, RZ, PT ;  /* 0x000000ff4a00720c */ /* 0x000fe20003fa6270 */
[--C-:B------:R-:W-:Y:S01]  /*5db0*/  @!P4 IMAD.IADD R207, R207, 0x1, -R0.reuse ;  /* 0x00000001cfcfc824 */ /* 0x100fe200078e0a00 */
[----:B------:R-:W-:Y:S01]  /*5dc0*/  ISETP.GE.AND P4, PT, R72, RZ, PT ;  /* 0x000000ff4800720c */ /* 0x000fe20003f86270 */
[----:B------:R-:W-:Y:S01]  /*5dd0*/  @!P6 IMAD.MOV R187, RZ, RZ, -R187 ;  /* 0x000000ffffbbe224 */ /* 0x000fe200078e0abb */
[C---:B------:R-:W-:Y:S01]  /*5de0*/  ISETP.GT.U32.AND P6, PT, R0.reuse, R209, PT ;  /* 0x000000d10000720c */ /* 0x040fe20003fc4070 */
[--C-:B------:R-:W-:Y:S01]  /*5df0*/  @!P2 IMAD.IADD R201, R201, 0x1, -R0.reuse ;  /* 0x00000001c9c9a824 */ /* 0x100fe200078e0a00 */
[----:B------:R-:W-:Y:S01]  /*5e00*/  @!P1 IADD3 R199, R199, -R0, RZ ;  /* 0x80000000c7c79210 */ /* 0x000fe20007ffe0ff */
[----:B------:R-:W-:Y:S01]  /*5e10*/  @!P0 IMAD.IADD R203, R203, 0x1, -R0 ;  /* 0x00000001cbcb8824 */ /* 0x000fe200078e0a00 */
[----:B------:R-:W-:-:S02]  /*5e20*/  ISETP.GT.U32.AND P1, PT, R0, R213, PT ;  /* 0x000000d50000720c */ /* 0x000fc40003f24070 */
[C---:B------:R-:W-:Y:S02]  /*5e30*/  ISETP.GT.U32.AND P2, PT, R0.reuse, R218, PT ;  /* 0x000000da0000720c */ /* 0x040fe40003f44070 */
[C---:B------:R-:W-:Y:S01]  /*5e40*/  ISETP.GT.U32.AND P0, PT, R0.reuse, R217, PT ;  /* 0x000000d90000720c */ /* 0x040fe20003f04070 */
[--C-:B------:R-:W-:Y:S01]  /*5e50*/  @!P3 IMAD.IADD R205, R205, 0x1, -R0.reuse ;  /* 0x00000001cdcdb824 */ /* 0x100fe200078e0a00 */
[C---:B------:R-:W-:Y:S01]  /*5e60*/  ISETP.GT.U32.AND P3, PT, R0.reuse, R222, PT ;  /* 0x000000de0000720c */ /* 0x040fe20003f64070 */
[----:B------:R-:W-:Y:S01]  /*5e70*/  @!P5 IMAD.MOV R195, RZ, RZ, -R195 ;  /* 0x000000ffffc3d224 */ /* 0x000fe200078e0ac3 */
[C---:B------:R-:W-:Y:S01]  /*5e80*/  ISETP.GT.U32.AND P5, PT, R0.reuse, R207, PT ;  /* 0x000000cf0000720c */ /* 0x040fe20003fa4070 */
[----:B------:R-:W-:Y:S01]  /*5e90*/  @!P4 IMAD.MOV R197, RZ, RZ, -R197 ;  /* 0x000000ffffc5c224 */ /* 0x000fe200078e0ac5 */
[----:B------:R-:W-:Y:S01]  /*5ea0*/  ISETP.GT.U32.AND P4, PT, R0, R211, PT ;  /* 0x000000d30000720c */ /* 0x000fe20003f84070 */
[--C-:B------:R-:W-:Y:S01]  /*5eb0*/  @!P6 IMAD.IADD R209, R209, 0x1, -R0.reuse ;  /* 0x00000001d1d1e824 */ /* 0x100fe200078e0a00 */
[----:B------:R-:W-:Y:S01]  /*5ec0*/  ISETP.GE.AND P6, PT, R70, RZ, PT ;  /* 0x000000ff4600720c */ /* 0x000fe20003fc6270 */
[----:B------:R-:W-:Y:S01]  /*5ed0*/  @!P1 IMAD.IADD R213, R213, 0x1, -R0 ;  /* 0x00000001d5d59824 */ /* 0x000fe200078e0a00 */
[----:B------:R-:W-:-:S02]  /*5ee0*/  ISETP.GE.AND P1, PT, R66, RZ, PT ;  /* 0x000000ff4200720c */ /* 0x000fc40003f26270 */
[-C--:B------:R-:W-:Y:S01]  /*5ef0*/  @!P2 IADD3 R218, R218, -R0.reuse, RZ ;  /* 0x80000000dadaa210 */ /* 0x080fe20007ffe0ff */
[--C-:B------:R-:W-:Y:S01]  /*5f00*/  @!P0 IMAD.IADD R217, R217, 0x1, -R0.reuse ;  /* 0x00000001d9d98824 */ /* 0x100fe200078e0a00 */
[----:B------:R-:W-:Y:S02]  /*5f10*/  ISETP.GE.AND P2, PT, R64, RZ, PT ;  /* 0x000000ff4000720c */ /* 0x000fe40003f46270 */
[----:B------:R-:W-:Y:S01]  /*5f20*/  ISETP.GE.AND P0, PT, R62, RZ, PT ;  /* 0x000000ff3e00720c */ /* 0x000fe20003f06270 */
[--C-:B------:R-:W-:Y:S01]  /*5f30*/  @!P3 IMAD.IADD R222, R222, 0x1, -R0.reuse ;  /* 0x00000001dedeb824 */ /* 0x100fe200078e0a00 */
[----:B------:R-:W-:Y:S02]  /*5f40*/  @!P5 IADD3 R207, R207, -R0, RZ ;  /* 0x80000000cfcfd210 */ /* 0x000fe40007ffe0ff */
[----:B------:R-:W-:Y:S02]  /*5f50*/  ISETP.GE.AND P3, PT, R60, RZ, PT ;  /* 0x000000ff3c00720c */ /* 0x000fe40003f66270 */
[----:B------:R-:W-:Y:S01]  /*5f60*/  ISETP.GT.U32.AND P5, PT, R0, R221, PT ;  /* 0x000000dd0000720c */ /* 0x000fe20003fa4070 */
[----:B------:R-:W-:Y:S01]  /*5f70*/  @!P4 IMAD.IADD R211, R211, 0x1, -R0 ;  /* 0x00000001d3d3c824 */ /* 0x000fe200078e0a00 */
[----:B------:R-:W-:Y:S01]  /*5f80*/  ISETP.GE.AND P4, PT, R68, RZ, PT ;  /* 0x000000ff4400720c */ /* 0x000fe20003f86270 */
[----:B------:R-:W-:Y:S01]  /*5f90*/  @!P1 IMAD.MOV R203, RZ, RZ, -R203 ;  /* 0x000000ffffcb9224 */ /* 0x000fe200078e0acb */
[----:B------:R-:W-:Y:S01]  /*5fa0*/  @!P6 IADD3 R199, -R199, RZ, RZ ;  /* 0x000000ffc7c7e210 */ /* 0x000fe20007ffe1ff */
[----:B------:R-:W-:Y:S01]  /*5fb0*/  @!P2 IMAD.MOV R205, RZ, RZ, -R205 ;  /* 0x000000ffffcda224 */ /* 0x000fe200078e0acd */
[----:B------:R-:W-:-:S02]  /*5fc0*/  ISETP.GT.U32.AND P6, PT, R0, R211, PT ;  /* 0x000000d30000720c */ /* 0x000fc40003fc4070 */
[----:B------:R-:W-:Y:S02]  /*5fd0*/  @!P0 IADD3 R207, -R207, RZ, RZ ;  /* 0x000000ffcfcf8210 */ /* 0x000fe40007ffe1ff */
[----:B------:R-:W-:Y:S02]  /*5fe0*/  IADD3 R34, R108, 0x79, RZ ;  /* 0x000000796c227810 */ /* 0x000fe40007ffe0ff */
[C---:B------:R-:W-:Y:S02]  /*5ff0*/  ISETP.GT.U32.AND P1, PT, R0.reuse, R218, PT ;  /* 0x000000da0000720c */ /* 0x040fe40003f24070 */
[C---:B------:R-:W-:Y:S02]  /*6000*/  ISETP.GT.U32.AND P2, PT, R0.reuse, R217, PT ;  /* 0x000000d90000720c */ /* 0x040fe40003f44070 */
[C---:B------:R-:W-:Y:S01]  /*6010*/  ISETP.GT.U32.AND P0, PT, R0.reuse, R222, PT ;  /* 0x000000de0000720c */ /* 0x040fe20003f04070 */
[----:B------:R-:W-:Y:S01]  /*6020*/  @!P3 IMAD.MOV R209, RZ, RZ, -R209 ;  /* 0x000000ffffd1b224 */ /* 0x000fe200078e0ad1 */
[----:B------:R-:W-:Y:S01]  /*6030*/  IABS R215, R34 ;  /* 0x0000002200d77213 */ /* 0x000fe20000000000 */
[----:B------:R-:W-:Y:S01]  /*6040*/  @!P5 IMAD.IADD R221, R221, 0x1, -R0 ;  /* 0x00000001ddddd824 */ /* 0x000fe200078e0a00 */
[C---:B------:R-:W-:Y:S01]  /*6050*/  ISETP.GT.U32.AND P3, PT, R0.reuse, R226, PT ;  /* 0x000000e20000720c */ /* 0x040fe20003f64070 */
[----:B------:R-:W-:Y:S01]  /*6060*/  IMAD.MOV R22, RZ, RZ, -R22 ;  /* 0x000000ffff167224 */ /* 0x000fe200078e0a16 */
[----:B------:R-:W-:Y:S01]  /*6070*/  ISETP.GT.U32.AND P5, PT, R0, R213, PT ;  /* 0x000000d50000720c */ /* 0x000fe20003fa4070 */
[----:B------:R-:W-:Y:S01]  /*6080*/  @!P4 IMAD.MOV R201, RZ, RZ, -R201 ;  /* 0x000000ffffc9c224 */ /* 0x000fe200078e0ac9 */
[----:B------:R-:W-:Y:S01]  /*6090*/  IADD3 R32, R108, 0x7a, RZ ;  /* 0x0000007a6c207810 */ /* 0x000fe20007ffe0ff */
[C---:B------:R-:W-:Y:S01]  /*60a0*/  IMAD R236, R0.reuse, R22, R236 ;  /* 0x0000001600ec7224 */ /* 0x040fe200078e02ec */
[----:B------:R-:W-:Y:S01]  /*60b0*/  ISETP.GT.U32.AND P4, PT, R0, R221, PT ;  /* 0x000000dd0000720c */ /* 0x000fe20003f84070 */
[----:B------:R-:W-:Y:S01]  /*60c0*/  IMAD.HI.U32 R20, R2, R215, RZ ;  /* 0x000000d702147227 */ /* 0x000fe200078e00ff */
[----:B------:R-:W-:-:S02]  /*60d0*/  IABS R219, R32 ;  /* 0x0000002000db7213 */ /* 0x000fc40000000000 */
[----:B------:R-:W-:Y:S01]  /*60e0*/  @!P1 IADD3 R218, R218, -R0, RZ ;  /* 0x80000000dada9210 */ /* 0x000fe20007ffe0ff */
[----:B------:R-:W-:Y:S01]  /*60f0*/  @!P6 IMAD.IADD R211, R211, 0x1, -R0 ;  /* 0x00000001d3d3e824 */ /* 0x000fe200078e0a00 */
[C---:B------:R-:W-:Y:S01]  /*6100*/  ISETP.GT.U32.AND P6, PT, R0.reuse, R225, PT ;  /* 0x000000e10000720c */ /* 0x040fe20003fc4070 */
[----:B------:R-:W-:Y:S01]  /*6110*/  IMAD.MOV R20, RZ, RZ, -R20 ;  /* 0x000000ffff147224 */ /* 0x000fe200078e0a14 */
[C---:B------:R-:W-:Y:S01]  /*6120*/  ISETP.GT.U32.AND P1, PT, R0.reuse, R232, PT ;  /* 0x000000e80000720c */ /* 0x040fe20003f24070 */
[--C-:B------:R-:W-:Y:S01]  /*6130*/  @!P2 IMAD.IADD R217, R217, 0x1, -R0.reuse ;  /* 0x00000001d9d9a824 */ /* 0x100fe200078e0a00 */
[----:B------:R-:W-:Y:S01]  /*6140*/  ISETP.GT.U32.AND P2, PT, R0, R233, PT ;  /* 0x000000e90000720c */ /* 0x000fe20003f44070 */
[----:B------:R-:W-:Y:S01]  /*6150*/  @!P0 IMAD.IADD R222, R222, 0x1, -R0 ;  /* 0x00000001dede8824 */ /* 0x000fe200078e0a00 */
[C---:B------:R-:W-:Y:S01]  /*6160*/  ISETP.GT.U32.AND P0, PT, R0.reuse, R236, PT ;  /* 0x000000ec0000720c */ /* 0x040fe20003f04070 */
[----:B------:R-:W-:Y:S01]  /*6170*/  IMAD R215, R0, R20, R215 ;  /* 0x0000001400d77224 */ /* 0x000fe200078e02d7 */
[----:B------:R-:W-:Y:S01]  /*6180*/  @!P3 IADD3 R226, R226, -R0, RZ ;  /* 0x80000000e2e2b210 */ /* 0x000fe20007ffe0ff */
[----:B------:R-:W-:Y:S01]  /*6190*/  IMAD.HI.U32 R20, R2, R219, RZ ;  /* 0x000000db02147227 */ /* 0x000fe200078e00ff */
[----:B------:R-:W-:-:S02]  /*61a0*/  IADD3 R28, R108, 0x7b, RZ ;  /* 0x0000007b6c1c7810 */ /* 0x000fc40007ffe0ff */
[----:B------:R-:W-:Y:S01]  /*61b0*/  ISETP.GE.AND P3, PT, R56, RZ, PT ;  /* 0x000000ff3800720c */ /* 0x000fe20003f66270 */
[----:B------:R-:W-:Y:S01]  /*61c0*/  @!P5 IMAD.IADD R213, R213, 0x1, -R0 ;  /* 0x00000001d5d5d824 */ /* 0x000fe200078e0a00 */
[----:B------:R-:W-:Y:S01]  /*61d0*/  ISETP.GT.U32.AND P5, PT, R0, R229, PT ;  /* 0x000000e50000720c */ /* 0x000fe20003fa4070 */
[----:B------:R-:W-:Y:S01]  /*61e0*/  IMAD.MOV R20, RZ, RZ, -R20 ;  /* 0x000000ffff147224 */ /* 0x000fe200078e0a14 */
[----:B------:R-:W-:Y:S01]  /*61f0*/  IABS R223, R28 ;  /* 0x0000001c00df7213 */ /* 0x000fe20000000000 */
[--C-:B------:R-:W-:Y:S01]  /*6200*/  @!P4 IMAD.IADD R221, R221, 0x1, -R0.reuse ;  /* 0x00000001ddddc824 */ /* 0x100fe200078e0a00 */
[----:B------:R-:W-:Y:S01]  /*6210*/  ISETP.GE.AND P4, PT, R58, RZ, PT ;  /* 0x000000ff3a00720c */ /* 0x000fe20003f86270 */
[----:B------:R-:W-:Y:S01]  /*6220*/  IMAD R219, R0, R20, R219 ;  /* 0x0000001400db7224 */ /* 0x000fe200078e02db */
[----:B------:R-:W-:Y:S01]  /*6230*/  @!P2 IADD3 R233, R233, -R0, RZ ;  /* 0x80000000e9e9a210 */ /* 0x000fe20007ffe0ff */
[----:B------:R-:W-:Y:S01]  /*6240*/  @!P6 IMAD.IADD R225, R225, 0x1, -R0 ;  /* 0x00000001e1e1e824 */ /* 0x000fe200078e0a00 */
[----:B------:R-:W-:Y:S01]  /*6250*/  ISETP.GE.AND P6, PT, R54, RZ, PT ;  /* 0x000000ff3600720c */ /* 0x000fe20003fc6270 */
[----:B------:R-:W-:Y:S01]  /*6260*/  IMAD.HI.U32 R20, R2, R223, RZ ;  /* 0x000000df02147227 */ /* 0x000fe200078e00ff */
[----:B------:R-:W-:-:S03]  /*6270*/  ISETP.GE.AND P2, PT, R48, RZ, PT ;  /* 0x000000ff3000720c */ /* 0x000fc60003f46270 */
[--C-:B------:R-:W-:Y:S01]  /*6280*/  @!P1 IMAD.IADD R232, R232, 0x1, -R0.reuse ;  /* 0x00000001e8e89824 */ /* 0x100fe200078e0a00 */
[----:B------:R-:W-:Y:S01]  /*6290*/  ISETP.GE.AND P1, PT, R50, RZ, PT ;  /* 0x000000ff3200720c */ /* 0x000fe20003f26270 */
[--C-:B------:R-:W-:Y:S01]  /*62a0*/  @!P0 IMAD.IADD R236, R236, 0x1, -R0.reuse ;  /* 0x00000001ecec8824 */ /* 0x100fe200078e0a00 */
[----:B------:R-:W-:Y:S02]  /*62b0*/  ISETP.GT.U32.AND P0, PT, R0, R226, PT ;  /* 0x000000e20000720c */ /* 0x000fe40003f04070 */
[----:B------:R-:W-:Y:S01]  /*62c0*/  IADD3 R26, R108, 0x7c, RZ ;  /* 0x0000007c6c1a7810 */ /* 0x000fe20007ffe0ff */
[----:B------:R-:W-:Y:S01]  /*62d0*/  @!P3 IMAD.MOV R213, RZ, RZ, -R213 ;  /* 0x000000ffffd5b224 */ /* 0x000fe200078e0ad5 */
[----:B------:R-:W-:Y:S01]  /*62e0*/  IADD3 R20, -R20, RZ, RZ ;  /* 0x000000ff14147210 */ /* 0x000fe20007ffe1ff */
[----:B------:R-:W-:Y:S01]  /*62f0*/  @!P5 IMAD.IADD R229, R229, 0x1, -R0 ;  /* 0x00000001e5e5d824 */ /* 0x000fe200078e0a00 */
[C---:B------:R-:W-:Y:S02]  /*6300*/  ISETP.GT.U32.AND P3, PT, R0.reuse, R225, PT ;  /* 0x000000e10000720c */ /* 0x040fe40003f64070 */
[----:B------:R-:W-:Y:S01]  /*6310*/  IABS R227, R26 ;  /* 0x0000001a00e37213 */ /* 0x000fe20000000000 */
[----:B------:R-:W-:Y:S01]  /*6320*/  @!P4 IMAD.MOV R211, RZ, RZ, -R211 ;  /* 0x000000ffffd3c224 */ /* 0x000fe200078e0ad3 */
[C---:B------:R-:W-:Y:S01]  /*6330*/  ISETP.GT.U32.AND P4, PT, R0.reuse, R229, PT ;  /* 0x000000e50000720c */ /* 0x040fe20003f84070 */
[----:B------:R-:W-:Y:S01]  /*6340*/  IMAD R223, R0, R20, R223 ;  /* 0x0000001400df7224 */ /* 0x000fe200078e02df */
[----:B------:R-:W-:Y:S01]  /*6350*/  ISETP.GE.AND P5, PT, R52, RZ, PT ;  /* 0x000000ff3400720c */ /* 0x000fe20003fa6270 */
[----:B------:R-:W-:Y:S01]  /*6360*/  IMAD.HI.U32 R20, R2, R227, RZ ;  /* 0x000000e302147227 */ /* 0x000fe200078e00ff */
[----:B------:R-:W-:-:S02]  /*6370*/  @!P6 IADD3 R218, -R218, RZ, RZ ;  /* 0x000000ffdadae210 */ /* 0x000fc40007ffe1ff */
[----:B------:R-:W-:Y:S01]  /*6380*/  ISETP.GT.U32.AND P6, PT, R0, R233, PT ;  /* 0x000000e90000720c */ /* 0x000fe20003fc4070 */
[----:B------:R-:W-:Y:S01]  /*6390*/  @!P1 IMAD.MOV R222, RZ, RZ, -R222 ;  /* 0x000000ffffde9224 */ /* 0x000fe200078e0ade */
[----:B------:R-:W-:Y:S01]  /*63a0*/  @!P0 IADD3 R226, R226, -R0, RZ ;  /* 0x80000000e2e28210 */ /* 0x000fe20007ffe0ff */
[----:B------:R-:W-:Y:S01]  /*63b0*/  @!P2 IMAD.MOV R221, RZ, RZ, -R221 ;  /* 0x000000ffffdda224 */ /* 0x000fe200078e0add */
[C---:B------:R-:W-:Y:S01]  /*63c0*/  ISETP.GT.U32.AND P1, PT, R0.reuse, R236, PT ;  /* 0x000000ec0000720c */ /* 0x040fe20003f24070 */
[----:B------:R-:W-:Y:S01]  /*63d0*/  IMAD.MOV R20, RZ, RZ, -R20 ;  /* 0x000000ffff147224 */ /* 0x000fe200078e0a14 */
[C---:B------:R-:W-:Y:S02]  /*63e0*/  ISETP.GT.U32.AND P2, PT, R0.reuse, R215, PT ;  /* 0x000000d70000720c */ /* 0x040fe40003f44070 */
[C---:B------:R-:W-:Y:S01]  /*63f0*/  ISETP.GT.U32.AND P0, PT, R0.reuse, R219, PT ;  /* 0x000000db0000720c */ /* 0x040fe20003f04070 */
[----:B------:R-:W-:Y:S01]  /*6400*/  @!P3 IMAD.IADD R225, R225, 0x1, -R0 ;  /* 0x00000001e1e1b824 */ /* 0x000fe200078e0a00 */
[C---:B------:R-:W-:Y:S01]  /*6410*/  ISETP.GT.U32.AND P3, PT, R0.reuse, R223, PT ;  /* 0x000000df0000720c */ /* 0x040fe20003f64070 */
[----:B------:R-:W-:Y:S01]  /*6420*/  IMAD R227, R0, R20, R227 ;  /* 0x0000001400e37224 */ /* 0x000fe200078e02e3 */
[----:B------:R-:W-:-:S02]  /*6430*/  IADD3 R24, R108, 0x7d, RZ ;  /* 0x0000007d6c187810 */ /* 0x000fc40007ffe0ff */
[----:B------:R-:W-:Y:S01]  /*6440*/  IADD3 R22, R108, 0x7e, RZ ;  /* 0x0000007e6c167810 */ /* 0x000fe20007ffe0ff */
[--C-:B------:R-:W-:Y:S01]  /*6450*/  @!P4 IMAD.IADD R229, R229, 0x1, -R0.reuse ;  /* 0x00000001e5e5c824 */ /* 0x100fe200078e0a00 */
[----:B------:R-:W-:Y:S01]  /*6460*/  IABS R231, R24 ;  /* 0x0000001800e77213 */ /* 0x000fe20000000000 */
[----:B------:R-:W-:Y:S01]  /*6470*/  @!P5 IMAD.MOV R217, RZ, RZ, -R217 ;  /* 0x000000ffffd9d224 */ /* 0x000fe200078e0ad9 */
[C---:B------:R-:W-:Y:S02]  /*6480*/  ISETP.GT.U32.AND P4, PT, R0.reuse, R227, PT ;  /* 0x000000e30000720c */ /* 0x040fe40003f84070 */
[----:B------:R-:W-:Y:S02]  /*6490*/  IABS R235, R22 ;  /* 0x0000001600eb7213 */ /* 0x000fe40000000000 */
[----:B------:R-:W-:Y:S01]  /*64a0*/  ISETP.GT.U32.AND P5, PT, R0, R232, PT ;  /* 0x000000e80000720c */ /* 0x000fe20003fa4070 */
[--C-:B------:R-:W-:Y:S01]  /*64b0*/  @!P1 IMAD.IADD R236, R236, 0x1, -R0.reuse ;  /* 0x00000001ecec9824 */ /* 0x100fe200078e0a00 */
[----:B------:R-:W-:Y:S01]  /*64c0*/  @!P6 IADD3 R233, R233, -R0, RZ ;  /* 0x80000000e9e9e210 */ /* 0x000fe20007ffe0ff */
[--C-:B------:R-:W-:Y:S01]  /*64d0*/  @!P2 IMAD.IADD R215, R215, 0x1, -R0.reuse ;  /* 0x00000001d7d7a824 */ /* 0x100fe200078e0a00 */
[----:B------:R-:W-:Y:S01]  /*64e0*/  ISETP.GE.AND P6, PT, R44, RZ, PT ;  /* 0x000000ff2c00720c */ /* 0x000fe20003fc6270 */
[----:B------:R-:W-:Y:S01]  /*64f0*/  @!P0 IMAD.IADD R219, R219, 0x1, -R0 ;  /* 0x00000001dbdb8824 */ /* 0x000fe200078e0a00 */
[----:B------:R-:W-:Y:S01]  /*6500*/  ISETP.GE.AND P1, PT, R42, RZ, PT ;  /* 0x000000ff2a00720c */ /* 0x000fe20003f26270 */
[----:B------:R-:W-:Y:S01]  /*6510*/  IMAD.HI.U32 R20, R2, R231, RZ ;  /* 0x000000e702147227 */ /* 0x000fe200078e00ff */
[----:B------:R-:W-:-:S02]  /*6520*/  ISETP.GE.AND P2, PT, R40, RZ, PT ;  /* 0x000000ff2800720c */ /* 0x000fc40003f46270 */
[----:B------:R-:W-:Y:S01]  /*6530*/  ISETP.GE.AND P0, PT, R38, RZ, PT ;  /* 0x000000ff2600720c */ /* 0x000fe20003f06270 */
[----:B------:R-:W-:Y:S01]  /*6540*/  IMAD.HI.U32 R2, R2, R235, RZ ;  /* 0x000000eb02027227 */ /* 0x000fe200078e00ff */
[----:B------:R-:W-:Y:S02]  /*6550*/  @!P3 IADD3 R223, R223, -R0, RZ ;  /* 0x80000000dfdfb210 */ /* 0x000fe40007ffe0ff */
[----:B------:R-:W-:Y:S01]  /*6560*/  ISETP.GE.AND P3, PT, R36, RZ, PT ;  /* 0x000000ff2400720c */ /* 0x000fe20003f66270 */
[----:B------:R-:W-:Y:S02]  /*6570*/  IMAD.MOV R20, RZ, RZ, -R20 ;  /* 0x000000ffff147224 */ /* 0x000fe400078e0a14 */
[----:B------:R-:W-:Y:S02]  /*6580*/  IMAD.MOV R2, RZ, RZ, -R2 ;  /* 0x000000ffff027224 */ /* 0x000fe400078e0a02 */
[----:B------:R-:W-:Y:S02]  /*6590*/  @!P4 IMAD.IADD R227, R227, 0x1, -R0 ;  /* 0x00000001e3e3c824 */ /* 0x000fe400078e0a00 */
[----:B------:R-:W-:-:S02]  /*65a0*/  IMAD R231, R0, R20, R231 ;  /* 0x0000001400e77224 */ /* 0x000fc400078e02e7 */
[----:B------:R-:W-:Y:S02]  /*65b0*/  IMAD R235, R0, R2, R235 ;  /* 0x0000000200eb7224 */ /* 0x000fe400078e02eb */
[----:B------:R-:W-:Y:S01]  /*65c0*/  @!P5 IMAD.IADD R232, R232, 0x1, -R0 ;  /* 0x00000001e8e8d824 */ /* 0x000fe200078e0a00 */
[----:B------:R-:W-:Y:S01]  /*65d0*/  ISETP.GE.AND P5, PT, R46, RZ, PT ;  /* 0x000000ff2e00720c */ /* 0x000fe20003fa6270 */
[----:B------:R-:W-:Y:S01]  /*65e0*/  @!P6 IMAD.MOV R225, RZ, RZ, -R225 ;  /* 0x000000ffffe1e224 */ /* 0x000fe200078e0ae1 */
[C---:B------:R-:W-:Y:S01]  /*65f0*/  ISETP.GT.U32.AND P4, PT, R0.reuse, R215, PT ;  /* 0x000000d70000720c */ /* 0x040fe20003f84070 */
[----:B------:R-:W-:Y:S01]  /*6600*/  @!P2 IMAD.MOV R232, RZ, RZ, -R232 ;  /* 0x000000ffffe8a224 */ /* 0x000fe200078e0ae8 */
[----:B------:R-:W-:Y:S01]  /*6610*/  @!P1 IADD3 R229, -R229, RZ, RZ ;  /* 0x000000ffe5e59210 */ /* 0x000fe20007ffe1ff */
[----:B------:R-:W-:Y:S01]  /*6620*/  @!P0 IMAD.MOV R233, RZ, RZ, -R233 ;  /* 0x000000ffffe98224 */ /* 0x000fe200078e0ae9 */
[C---:B------:R-:W-:Y:S02]  /*6630*/  ISETP.GT.U32.AND P6, PT, R0.reuse, R227, PT ;  /* 0x000000e30000720c */ /* 0x040fe40003fc4070 */
[----:B------:R-:W-:-:S02]  /*6640*/  ISETP.GT.U32.AND P1, PT, R0, R223, PT ;  /* 0x000000df0000720c */ /* 0x000fc40003f24070 */
[C---:B------:R-:W-:Y:S02]  /*6650*/  ISETP.GT.U32.AND P2, PT, R0.reuse, R231, PT ;  /* 0x000000e70000720c */ /* 0x040fe40003f44070 */
[----:B------:R-:W-:Y:S01]  /*6660*/  ISETP.GT.U32.AND P0, PT, R0, R235, PT ;  /* 0x000000eb0000720c */ /* 0x000fe20003f04070 */
[----:B------:R-:W-:Y:S01]  /*6670*/  @!P3 IMAD.MOV R236, RZ, RZ, -R236 ;  /* 0x000000ffffecb224 */ /* 0x000fe200078e0aec */
[----:B------:R-:W-:Y:S01]  /*6680*/  ISETP.GE.AND P3, PT, R34, RZ, PT ;  /* 0x000000ff2200720c */ /* 0x000fe20003f66270 */
[----:B------:R-:W-:Y:S01]  /*6690*/  @!P5 IMAD.MOV R226, RZ, RZ, -R226 ;  /* 0x000000ffffe2d224 */ /* 0x000fe200078e0ae2 */
[----:B------:R-:W-:Y:S02]  /*66a0*/  ISETP.GT.U32.AND P5, PT, R0, R219, PT ;  /* 0x000000db0000720c */ /* 0x000fe40003fa4070 */
[----:B------:R-:W-:Y:S01]  /*66b0*/  @!P4 IADD3 R215, R215, -R0, RZ ;  /* 0x80000000d7d7c210 */ /* 0x000fe20007ffe0ff */
[--C-:B------:R-:W-:Y:S01]  /*66c0*/  @!P6 IMAD.IADD R227, R227, 0x1, -R0.reuse ;  /* 0x00000001e3e3e824 */ /* 0x100fe200078e0a00 */
[----:B------:R-:W-:Y:S01]  /*66d0*/  ISETP.GE.AND P6, PT, R28, RZ, PT ;  /* 0x000000ff1c00720c */ /* 0x000fe20003fc6270 */
[----:B------:R-:W-:Y:S01]  /*66e0*/  @!P1 IMAD.IADD R223, R223, 0x1, -R0 ;  /* 0x00000001dfdf9824 */ /* 0x000fe200078e0a00 */
[----:B------:R-:W-:-:S02]  /*66f0*/  ISETP.GE.AND P1, PT, R32, RZ, PT ;  /* 0x000000ff2000720c */ /* 0x000fc40003f26270 */
[----:B------:R-:W-:Y:S01]  /*6700*/  @!P2 IADD3 R231, R231, -R0, RZ ;  /* 0x80000000e7e7a210 */ /* 0x000fe20007ffe0ff */
[--C-:B------:R-:W-:Y:S02]  /*6710*/  @!P0 IMAD.IADD R235, R235, 0x1, -R0.reuse ;  /* 0x00000001ebeb8824 */ /* 0x100fe400078e0a00 */
[----:B------:R-:W-:Y:S01]  /*6720*/  IMAD.MOV.U32 R252, RZ, RZ, c[0x0][0x180] ;  /* 0x00006000fffc7624 */ /* 0x000fe200078e00ff */
[C---:B------:R-:W-:Y:S01]  /*6730*/  ISETP.GT.U32.AND P0, PT, R0.reuse, R231, PT ;  /* 0x000000e70000720c */ /* 0x040fe20003f04070 */
[----:B------:R-:W-:Y:S01]  /*6740*/  @!P3 IMAD.MOV R215, RZ, RZ, -R215 ;  /* 0x000000ffffd7b224 */ /* 0x000fe200078e0ad7 */
[----:B------:R-:W-:Y:S01]  /*6750*/  ISETP.GT.U32.AND P3, PT, R0, R235, PT ;  /* 0x000000eb0000720c */ /* 0x000fe20003f64070 */
[----:B------:R-:W-:Y:S01]  /*6760*/  @!P5 IMAD.IADD R219, R219, 0x1, -R0 ;  /* 0x00000001dbdbd824 */ /* 0x000fe200078e0a00 */
[----:B------:R-:W-:Y:S02]  /*6770*/  IADD3 R2, R252, -0x5, RZ ;  /* 0xfffffffbfc027810 */ /* 0x000fe40007ffe0ff */
[----:B------:R-:W-:Y:S01]  /*6780*/  @!P6 IADD3 R223, -R223, RZ, RZ ;  /* 0x000000ffdfdfe210 */ /* 0x000fe20007ffe1ff */
[----:B------:R-:W-:Y:S01]  /*6790*/  @!P1 IMAD.MOV R219, RZ, RZ, -R219 ;  /* 0x000000ffffdb9224 */ /* 0x000fe200078e0adb */
[----:B------:R-:W-:-:S02]  /*67a0*/  ISETP.GE.U32.AND P5, PT, R2, 0x7fffff7c, PT ;  /* 0x7fffff7c0200780c */ /* 0x000fc40003fa6070 */
[----:B------:R-:W-:Y:S02]  /*67b0*/  ISETP.GE.AND P2, PT, R26, RZ, PT ;  /* 0x000000ff1a00720c */ /* 0x000fe40003f46270 */
[----:B------:R-:W-:Y:S02]  /*67c0*/  IADD3 R2, R252, -0xd, RZ ;  /* 0xfffffff3fc027810 */ /* 0x000fe40007ffe0ff */
[----:B------:R-:W-:Y:S02]  /*67d0*/  ISETP.GE.AND P6, PT, R22, RZ, PT ;  /* 0x000000ff1600720c */ /* 0x000fe40003fc6270 */
[----:B------:R-:W-:Y:S01]  /*67e0*/  ISETP.GE.AND P1, PT, R24, RZ, PT ;  /* 0x000000ff1800720c */ /* 0x000fe20003f26270 */
[--C-:B------:R-:W-:Y:S01]  /*67f0*/  @!P0 IMAD.IADD R231, R231, 0x1, -R0.reuse ;  /* 0x00000001e7e78824 */ /* 0x100fe200078e0a00 */
[----:B------:R-:W-:Y:S01]  /*6800*/  ISETP.GE.U32.AND P0, PT, R2, 0x7fffff74, PT ;  /* 0x7fffff740200780c */ /* 0x000fe20003f06070 */
[----:B------:R-:W-:Y:S01]  /*6810*/  @!P3 IMAD.IADD R235, R235, 0x1, -R0 ;  /* 0x00000001ebebb824 */ /* 0x000fe200078e0a00 */
[----:B------:R-:W-:-:S02]  /*6820*/  ISETP.NE.AND P3, PT, RZ, c[0x0][0x17c], PT ;  /* 0x00005f00ff007a0c */ /* 0x000fc40003f65270 */
[----:B------:R-:W-:Y:S01]  /*6830*/  LOP3.LUT R2, RZ, c[0x0][0x17c], RZ, 0x33, !PT ;  /* 0x00005f00ff027a12 */ /* 0x000fe200078e33ff */
[----:B------:R-:W-:-:S03]  /*6840*/  IMAD R0, R30, c[0x0][0x18c], RZ ;  /* 0x000063001e007a24 */ /* 0x000fc600078e02ff */
[----:B------:R-:W-:Y:S01]  /*6850*/  SEL R3, R2, R3, !P3 ;  /* 0x0000000302037207 */ /* 0x000fe20005800000 */
[----:B------:R-:W-:Y:S02]  /*6860*/  @!P2 IMAD.MOV R227, RZ, RZ, -R227 ;  /* 0x000000ffffe3a224 */ /* 0x000fe400078e0ae3 */
[----:B------:R-:W-:Y:S01]  /*6870*/  @!P6 IMAD.MOV R235, RZ, RZ, -R235 ;  /* 0x000000ffffebe224 */ /* 0x000fe200078e0aeb */
[----:B------:R-:W-:Y:S01]  /*6880*/  @!P1 IADD3 R231, -R231, RZ, RZ ;  /* 0x000000ffe7e79210 */ /* 0x000fe20007ffe1ff */
[----:B------:R-:W-:Y:S01]  /*6890*/  IMAD R3, R3, c[0x0][0x190], RZ ;  /* 0x0000640003037a24 */ /* 0x000fe200078e02ff */
[----:B------:R-:W-:Y:S01]  /*68a0*/  LEA R244, P6, R0, c[0x0][0x168], 0x2 ;  /* 0x00005a0000f47a11 */ /* 0x000fe200078c10ff */
[----:B------:R-:W-:Y:S01]  /*68b0*/  IMAD R18, R18, c[0x0][0x184], RZ ;  /* 0x0000610012127a24 */ /* 0x000fe200078e02ff */
[C---:B------:R-:W-:Y:S02]  /*68c0*/  SEL R14, R2.reuse, R14, !P3 ;  /* 0x0000000e020e7207 */ /* 0x040fe40005800000 */
[----:B------:R-:W-:-:S02]  /*68d0*/  SEL R12, R2, R12, !P3 ;  /* 0x0000000c020c7207 */ /* 0x000fc40005800000 */
[C---:B------:R-:W-:Y:S02]  /*68e0*/  SEL R10, R2.reuse, R10, !P3 ;  /* 0x0000000a020a7207 */ /* 0x040fe40005800000 */
[C---:B------:R-:W-:Y:S02]  /*68f0*/  SEL R8, R2.reuse, R8, !P3 ;  /* 0x0000000802087207 */ /* 0x040fe40005800000 */
[C---:B------:R-:W-:Y:S02]  /*6900*/  SEL R4, R2.reuse, R4, !P3 ;  /* 0x0000000402047207 */ /* 0x040fe40005800000 */
[C---:B------:R-:W-:Y:S02]  /*6910*/  SEL R6, R2.reuse, R6, !P3 ;  /* 0x0000000602067207 */ /* 0x040fe40005800000 */
        /* <DEDUP_REMOVED lines=120> */
[----:B------:R-:W-:Y:S02]  /*70a0*/  SEL R235, R2, R235, !P3 ;  /* 0x000000eb02eb7207 */ /* 0x000fe40005800000 */
[----:B------:R-:W-:-:S02]  /*70b0*/  LEA.HI.X.SX32 R0, R0, c[0x0][0x16c], 0x2, P6 ;  /* 0x00005b0000007a11 */ /* 0x000fc400030f16ff */
[C---:B------:R-:W-:Y:S01]  /*70c0*/  LEA R2, P3, R3.reuse, R244, 0x2 ;  /* 0x000000f403027211 */ /* 0x040fe200078610ff */
[----:B------:R-:W-:Y:S02]  /*70d0*/  IMAD R16, R16, c[0x0][0x184], RZ ;  /* 0x0000610010107a24 */ /* 0x000fe400078e02ff */
[----:B------:R-:W-:Y:S01]  /*70e0*/  IMAD R14, R14, c[0x0][0x190], RZ ;  /* 0x000064000e0e7a24 */ /* 0x000fe200078e02ff */
[----:B------:R-:W-:Y:S02]  /*70f0*/  LEA.HI.X.SX32 R3, R3, R0, 0x2, P3 ;  /* 0x0000000003037211 */ /* 0x000fe400018f16ff */
[----:B------:R-:W-:Y:S01]  /*7100*/  LEA R246, P3, R18, c[0x0][0x160], 0x2 ;  /* 0x0000580012f67a11 */ /* 0x000fe200078610ff */
[----:B------:R-:W-:Y:S01]  /*7110*/  STL [R1+0x12ec], R34 ;  /* 0x0012ec2201007387 */ /* 0x000fe20000100800 */
[----:B------:R-:W-:Y:S01]  /*7120*/  IMAD R12, R12, c[0x0][0x190], RZ ;  /* 0x000064000c0c7a24 */ /* 0x000fe200078e02ff */
[----:B------:R-:W-:Y:S01]  /*7130*/  LEA R248, P6, R16, c[0x0][0x160], 0x2 ;  /* 0x0000580010f87a11 */ /* 0x000fe200078c10ff */
[----:B------:R-:W-:Y:S01]  /*7140*/  IMAD R10, R10, c[0x0][0x190], RZ ;  /* 0x000064000a0a7a24 */ /* 0x000fe200078e02ff */
[----:B------:R-:W-:Y:S01]  /*7150*/  STL [R1+0x12e8], R32 ;  /* 0x0012e82001007387 */ /* 0x000fe20000100800 */
[----:B------:R-:W-:-:S02]  /*7160*/  LEA.HI.X.SX32 R247, R18, c[0x0][0x164], 0x2, P3 ;  /* 0x0000590012f77a11 */ /* 0x000fc400018f16ff */
[----:B------:R-:W-:Y:S01]  /*7170*/  LEA R240, P3, R14, R244, 0x2 ;  /* 0x000000f40ef07211 */ /* 0x000fe200078610ff */
[----:B------:R-:W-:Y:S01]  /*7180*/  STL [R1+0x12e0], R28 ;  /* 0x0012e01c01007387 */ /* 0x000fe20000100800 */
[----:B------:R-:W-:-:S03]  /*7190*/  LEA.HI.X.SX32 R249, R16, c[0x0][0x164], 0x2, P6 ;  /* 0x0000590010f97a11 */ /* 0x000fc600030f16ff */
[----:B------:R-:W-:Y:S01]  /*71a0*/  STL [R1+0x12dc], R26 ;  /* 0x0012dc1a01007387 */ /* 0x000fe20000100800 */
[----:B------:R-:W-:-:S03]  /*71b0*/  LEA R238, P6, R12, R244, 0x2 ;  /* 0x000000f40cee7211 */ /* 0x000fc600078c10ff */
[----:B------:R-:W-:Y:S01]  /*71c0*/  STL [R1+0x12d4], R24 ;  /* 0x0012d41801007387 */ /* 0x000fe20000100800 */
[----:B------:R-:W-:-:S03]  /*71d0*/  LEA.HI.X.SX32 R241, R14, R0, 0x2, P3 ;  /* 0x000000000ef17211 */ /* 0x000fc600018f16ff */
[----:B------:R-:W-:Y:S04]  /*71e0*/  STL [R1+0x12d0], R22 ;  /* 0x0012d01601007387 */ /* 0x000fe80000100800 */
[----:B------:R1:W-:Y:S01]  /*71f0*/  STL [R1+0x14bc], R2 ;  /* 0x0014bc0201007387 */ /* 0x0003e20000100800 */
[----:B------:R-:W-:Y:S01]  /*7200*/  LEA.HI.X.SX32 R239, R12, R0, 0x2, P6 ;  /* 0x000000000cef7211 */ /* 0x000fe200030f16ff */
[----:B------:R-:W-:Y:S02]  /*7210*/  IMAD R8, R8, c[0x0][0x190], RZ ;  /* 0x0000640008087a24 */ /* 0x000fe400078e02ff */
[----:B------:R2:W-:Y:S01]  /*7220*/  STL [R1+0x14b8], R3 ;  /* 0x0014b80301007387 */ /* 0x0005e20000100800 */
[----:B------:R-:W-:Y:S01]  /*7230*/  IMAD R4, R4, c[0x0][0x190], RZ ;  /* 0x0000640004047a24 */ /* 0x000fe200078e02ff */
[----:B-1----:R-:W-:-:S02]  /*7240*/  LEA R2, P3, R10, R244, 0x2 ;  /* 0x000000f40a027211 */ /* 0x002fc400078610ff */
[----:B------:R-:W-:Y:S02]  /*7250*/  STL.64 [R1+0x20], R240 ;  /* 0x000020f001007387 */ /* 0x000fe40000100a00 */
[----:B--2---:R-:W-:Y:S02]  /*7260*/  LEA.HI.X.SX32 R3, R10, R0, 0x2, P3 ;  /* 0x000000000a037211 */ /* 0x004fe400018f16ff */
[----:B------:R1:W-:Y:S01]  /*7270*/  STL.64 [R1+0x18], R238 ;  /* 0x000018ee01007387 */ /* 0x0003e20000100a00 */
[----:B------:R-:W-:Y:S02]  /*7280*/  IMAD R6, R6, c[0x0][0x190], RZ ;  /* 0x0000640006067a24 */ /* 0x000fe400078e02ff */
[----:B------:R-:W-:Y:S01]  /*7290*/  IMAD R5, R5, c[0x0][0x190], RZ ;  /* 0x0000640005057a24 */ /* 0x000fe200078e02ff */
[----:B------:R2:W-:Y:S01]  /*72a0*/  STL.64 [R1+0x10], R2 ;  /* 0x0000100201007387 */ /* 0x0005e20000100a00 */
[----:B------:R-:W-:Y:S01]  /*72b0*/  IMAD R7, R7, c[0x0][0x190], RZ ;  /* 0x0000640007077a24 */ /* 0x000fe200078e02ff */
[----:B-1----:R-:W-:-:S02]  /*72c0*/  LEA R238, P6, R8, R244, 0x2 ;  /* 0x000000f408ee7211 */ /* 0x002fc400078c10ff */
[----:B--2---:R-:W-:Y:S02]  /*72d0*/  LEA R2, P3, R4, R244, 0x2 ;  /* 0x000000f404027211 */ /* 0x004fe400078610ff */
[----:B------:R-:W-:Y:S01]  /*72e0*/  LEA.HI.X.SX32 R239, R8, R0, 0x2, P6 ;  /* 0x0000000008ef7211 */ /* 0x000fe200030f16ff */
[----:B------:R-:W-:Y:S01]  /*72f0*/  IMAD R9, R9, c[0x0][0x190], RZ ;  /* 0x0000640009097a24 */ /* 0x000fe200078e02ff */
[----:B------:R-:W-:Y:S02]  /*7300*/  LEA R250, P6, R6, R244, 0x2 ;  /* 0x000000f406fa7211 */ /* 0x000fe400078c10ff */
[----:B------:R-:W-:Y:S02]  /*7310*/  LEA.HI.X.SX32 R3, R4, R0, 0x2, P3 ;  /* 0x0000000004037211 */ /* 0x000fe400018f16ff */
[----:B------:R-:W-:Y:S01]  /*7320*/  LEA R4, P3, R5, R244, 0x2 ;  /* 0x000000f405047211 */ /* 0x000fe200078610ff */
[----:B------:R-:W-:Y:S01]  /*7330*/  IMAD R11, R11, c[0x0][0x190], RZ ;  /* 0x000064000b0b7a24 */ /* 0x000fe200078e02ff */
[----:B------:R-:W-:Y:S01]  /*7340*/  LEA.HI.X.SX32 R251, R6, R0, 0x2, P6 ;  /* 0x0000000006fb7211 */ /* 0x000fe200030f16ff */
[----:B------:R-:W-:Y:S01]  /*7350*/  IMAD R13, R13, c[0x0][0x190], RZ ;  /* 0x000064000d0d7a24 */ /* 0x000fe200078e02ff */
[----:B------:R-:W-:-:S02]  /*7360*/  LEA R6, P6, R7, R244, 0x2 ;  /* 0x000000f407067211 */ /* 0x000fc400078c10ff */
[----:B------:R-:W-:Y:S02]  /*7370*/  LEA.HI.X.SX32 R5, R5, R0, 0x2, P3 ;  /* 0x0000000005057211 */ /* 0x000fe400018f16ff */
[----:B------:R-:W-:Y:S02]  /*7380*/  IADD3 R20, R252, -0x1, RZ ;  /* 0xfffffffffc147810 */ /* 0x000fe40007ffe0ff */
[----:B------:R-:W-:Y:S01]  /*7390*/  LEA R8, P3, R9, R244, 0x2 ;  /* 0x000000f409087211 */ /* 0x000fe200078610ff */
[----:B------:R-:W-:Y:S01]  /*73a0*/  IMAD R15, R15, c[0x0][0x190], RZ ;  /* 0x000064000f0f7a24 */ /* 0x000fe200078e02ff */
[----:B------:R-:W-:Y:S01]  /*73b0*/  LEA.HI.X.SX32 R7, R7, R0, 0x2, P6 ;  /* 0x0000000007077211 */ /* 0x000fe200030f16ff */
[----:B------:R-:W-:Y:S01]  /*73c0*/  IMAD R17, R17, c[0x0][0x190], RZ ;  /* 0x0000640011117a24 */ /* 0x000fe200078e02ff */
[----:B------:R-:W-:Y:S02]  /*73d0*/  ISETP.GE.U32.AND P4, PT, R20, 0x7fffff80, PT ;  /* 0x7fffff801400780c */ /* 0x000fe40003f86070 */
        /* <DEDUP_REMOVED lines=18> */
[----:B------:R-:W-:Y:S01]  /*7500*/  LEA R20, P3, R21, R244, 0x2 ;  /* 0x000000f415147211 */ /* 0x000fe200078610ff */
[----:B------:R-:W-:Y:S01]  /*7510*/  IMAD R27, R27, c[0x0][0x190], RZ ;  /* 0x000064001b1b7a24 */ /* 0x000fe200078e02ff */
        /* <DEDUP_REMOVED lines=291> */
[----:B------:R-:W-:Y:S01]  /*8750*/  LEA.HI.X.SX32 R213, R213, R0, 0x2, P3 ;  /* 0x00000000d5d57211 */ /* 0x000fe200018f16ff */
[----:B------:R1:W-:Y:S01]  /*8760*/  STL.64 [R1+0x8], R238 ;  /* 0x000008ee01007387 */ /* 0x0003e20000100a00 */
[----:B------:R-:W-:Y:S01]  /*8770*/  LEA R216, P3, R217, R244, 0x2 ;  /* 0x000000f4d9d87211 */ /* 0x000fe200078610ff */
[----:B------:R-:W-:-:S02]  /*8780*/  IMAD R226, R226, c[0x0][0x190], RZ ;  /* 0x00006400e2e27a24 */ /* 0x000fc400078e02ff */
[----:B------:R-:W-:Y:S01]  /*8790*/  IMAD R225, R225, c[0x0][0x190], RZ ;  /* 0x00006400e1e17a24 */ /* 0x000fe200078e02ff */
[----:B------:R-:W-:Y:S02]  /*87a0*/  LEA.HI.X.SX32 R217, R217, R0, 0x2, P3 ;  /* 0x00000000d9d97211 */ /* 0x000fe400018f16ff */
[----:B------:R-:W-:Y:S01]  /*87b0*/  LEA R220, P3, R221, R244, 0x2 ;  /* 0x000000f4dddc7211 */ /* 0x000fe200078610ff */
[----:B-1----:R-:W-:Y:S01]  /*87c0*/  IMAD R238, R215, c[0x0][0x190], RZ ;  /* 0x00006400d7ee7a24 */ /* 0x002fe200078e02ff */
[----:B------:R-:W-:Y:S02]  /*87d0*/  LEA.HI.X.SX32 R215, R218, R0, 0x2, P6 ;  /* 0x00000000dad77211 */ /* 0x000fe400030f16ff */
[C---:B------:R-:W-:Y:S01]  /*87e0*/  LEA R218, P6, R222.reuse, R244, 0x2 ;  /* 0x000000f4deda7211 */ /* 0x040fe200078c10ff */
[----:B------:R-:W-:Y:S01]  /*87f0*/  IMAD R237, R219, c[0x0][0x190], RZ ;  /* 0x00006400dbed7a24 */ /* 0x000fe200078e02ff */
[-C--:B------:R-:W-:Y:S01]  /*8800*/  LEA.HI.X.SX32 R221, R221, R0.reuse, 0x2, P3 ;  /* 0x00000000dddd7211 */ /* 0x080fe200018f16ff */
[----:B------:R-:W-:Y:S01]  /*8810*/  IMAD R229, R229, c[0x0][0x190], RZ ;  /* 0x00006400e5e57a24 */ /* 0x000fe200078e02ff */
[----:B------:R-:W-:Y:S01]  /*8820*/  LEA.HI.X.SX32 R219, R222, R0, 0x2, P6 ;  /* 0x00000000dedb7211 */ /* 0x000fe200030f16ff */
[----:B------:R-:W-:Y:S01]  /*8830*/  IMAD R232, R232, c[0x0][0x190], RZ ;  /* 0x00006400e8e87a24 */ /* 0x000fe200078e02ff */
[----:B------:R-:W-:-:S02]  /*8840*/  LEA R222, P6, R226, R244, 0x2 ;  /* 0x000000f4e2de7211 */ /* 0x000fc400078c10ff */
[----:B------:R-:W-:Y:S01]  /*8850*/  LEA R224, P3, R225, R244, 0x2 ;  /* 0x000000f4e1e07211 */ /* 0x000fe200078610ff */
[----:B------:R-:W-:Y:S01]  /*8860*/  IMAD R239, R223, c[0x0][0x190], RZ ;  /* 0x00006400dfef7a24 */ /* 0x000fe200078e02ff */
[----:B------:R-:W-:Y:S01]  /*8870*/  LEA.HI.X.SX32 R223, R226, R0, 0x2, P6 ;  /* 0x00000000e2df7211 */ /* 0x000fe200030f16ff */
[----:B------:R-:W-:Y:S01]  /*8880*/  IMAD R233, R233, c[0x0][0x190], RZ ;  /* 0x00006400e9e97a24 */ /* 0x000fe200078e02ff */
[----:B------:R-:W-:Y:S01]  /*8890*/  LEA R226, P6, R229, R244, 0x2 ;  /* 0x000000f4e5e27211 */ /* 0x000fe200078c10ff */
[----:B------:R1:W-:Y:S01]  /*88a0*/  STL.64 [R1], R2 ;  /* 0x0000000201007387 */ /* 0x0003e20000100a00 */
[----:B------:R-:W-:Y:S01]  /*88b0*/  LEA.HI.X.SX32 R225, R225, R0, 0x2, P3 ;  /* 0x00000000e1e17211 */ /* 0x000fe200018f16ff */
[----:B------:R-:W-:Y:S01]  /*88c0*/  IMAD R236, R236, c[0x0][0x190], RZ ;  /* 0x00006400ecec7a24 */ /* 0x000fe200078e02ff */
[----:B------:R-:W-:Y:S01]  /*88d0*/  LEA R228, P3, R232, R244, 0x2 ;  /* 0x000000f4e8e47211 */ /* 0x000fe200078610ff */
[----:B------:R-:W-:Y:S01]  /*88e0*/  IMAD R241, R227, c[0x0][0x190], RZ ;  /* 0x00006400e3f17a24 */ /* 0x000fe200078e02ff */
[----:B------:R-:W-:-:S02]  /*88f0*/  LEA.HI.X.SX32 R227, R229, R0, 0x2, P6 ;  /* 0x00000000e5e37211 */ /* 0x000fc400030f16ff */
[----:B------:R-:W-:Y:S02]  /*8900*/  LEA R230, P6, R233, R244, 0x2 ;  /* 0x000000f4e9e67211 */ /* 0x000fe400078c10ff */
[----:B------:R-:W-:Y:S01]  /*8910*/  LEA.HI.X.SX32 R229, R232, R0, 0x2, P3 ;  /* 0x00000000e8e57211 */ /* 0x000fe200018f16ff */
[----:B-1----:R-:W1:Y:S01]  /*8920*/  S2R R3, SR_TID.X ;  /* 0x0000000000037919 */ /* 0x002e620000002100 */
[----:B------:R-:W-:Y:S01]  /*8930*/  LEA R232, P3, R236, R244, 0x2 ;  /* 0x000000f4ece87211 */ /* 0x000fe200078610ff */
[----:B------:R-:W-:Y:S01]  /*8940*/  IMAD R243, R231, c[0x0][0x190], RZ ;  /* 0x00006400e7f37a24 */ /* 0x000fe200078e02ff */
[----:B------:R-:W-:Y:S02]  /*8950*/  LEA.HI.X.SX32 R231, R233, R0, 0x2, P6 ;  /* 0x00000000e9e77211 */ /* 0x000fe400030f16ff */
[----:B------:R-:W-:Y:S02]  /*8960*/  LEA R234, P6, R238, R244, 0x2 ;  /* 0x000000f4eeea7211 */ /* 0x000fe400078c10ff */
[----:B------:R-:W-:-:S02]  /*8970*/  LEA.HI.X.SX32 R233, R236, R0, 0x2, P3 ;  /* 0x00000000ece97211 */ /* 0x000fc400018f16ff */
[----:B------:R-:W-:Y:S01]  /*8980*/  LEA R236, P3, R237, R244, 0x2 ;  /* 0x000000f4edec7211 */ /* 0x000fe200078610ff */
[----:B------:R-:W-:Y:S01]  /*8990*/  IMAD R245, R235, c[0x0][0x190], RZ ;  /* 0x00006400ebf57a24 */ /* 0x000fe200078e02ff */
[----:B------:R-:W-:Y:S02]  /*89a0*/  LEA.HI.X.SX32 R235, R238, R0, 0x2, P6 ;  /* 0x00000000eeeb7211 */ /* 0x000fe400030f16ff */
[----:B------:R-:W-:Y:S02]  /*89b0*/  LEA R238, P6, R239, R244, 0x2 ;  /* 0x000000f4efee7211 */ /* 0x000fe400078c10ff */
[----:B------:R-:W-:Y:S02]  /*89c0*/  LEA.HI.X.SX32 R237, R237, R0, 0x2, P3 ;  /* 0x00000000eded7211 */ /* 0x000fe400018f16ff */
[----:B------:R-:W-:Y:S01]  /*89d0*/  LEA R240, P3, R241, R244, 0x2 ;  /* 0x000000f4f1f07211 */ /* 0x000fe200078610ff */
[----:B------:R2:W-:Y:S01]  /*89e0*/  STL [R1+0x14d0], R250 ;  /* 0x0014d0fa01007387 */ /* 0x0005e20000100800 */
[----:B------:R-:W-:-:S02]  /*89f0*/  LEA.HI.X.SX32 R239, R239, R0, 0x2, P6 ;  /* 0x00000000efef7211 */ /* 0x000fc400030f16ff */
[----:B------:R-:W-:Y:S02]  /*8a00*/  LEA R242, P6, R243, R244, 0x2 ;  /* 0x000000f4f3f27211 */ /* 0x000fe400078c10ff */
[----:B------:R-:W-:Y:S02]  /*8a10*/  LEA.HI.X.SX32 R241, R241, R0, 0x2, P3 ;  /* 0x00000000f1f17211 */ /* 0x000fe400018f16ff */
[----:B------:R-:W-:Y:S02]  /*8a20*/  LEA R244, P3, R245, R244, 0x2 ;  /* 0x000000f4f5f47211 */ /* 0x000fe400078610ff */
[----:B--2---:R-:W-:Y:S02]  /*8a30*/  IADD3 R250, R252, -0x15, RZ ;  /* 0xffffffebfcfa7810 */ /* 0x004fe40007ffe0ff */
[----:B------:R-:W-:Y:S01]  /*8a40*/  LEA.HI.X.SX32 R243, R243, R0, 0x2, P6 ;  /* 0x00000000f3f37211 */ /* 0x000fe200030f16ff */
[----:B------:R-:W-:Y:S01]  /*8a50*/  STL [R1+0x14c0], R251 ;  /* 0x0014c0fb01007387 */ /* 0x000fe20000100800 */
[----:B------:R-:W-:-:S02]  /*8a60*/  ISETP.GE.U32.AND P6, PT, R250, 0x7fffff6c, PT ;  /* 0x7fffff6cfa00780c */ /* 0x000fc40003fc6070 */
[----:B------:R-:W-:Y:S01]  /*8a70*/  LEA.HI.X.SX32 R245, R245, R0, 0x2, P3 ;  /* 0x00000000f5f57211 */ /* 0x000fe200018f16ff */
[----:B------:R-:W-:Y:S01]  /*8a80*/  IMAD.MOV.U32 R0, RZ, RZ, c[0x0][0x188] ;  /* 0x00006200ff007624 */ /* 0x000fe200078e00ff */
[----:B-1----:R-:W-:Y:S01]  /*8a90*/  LOP3.LUT R250, R3, 0x7f, RZ, 0xc0, !PT ;  /* 0x0000007f03fa7812 */ /* 0x002fe200078ec0ff */
[----:B------:R1:W-:Y:S01]  /*8aa0*/  STL.64 [R1+0x14c8], R4 ;  /* 0x0014c80401007387 */ /* 0x0003e20000100a00 */
[----:B------:R-:W-:-:S03]  /*8ab0*/  IADD3 R2, R252, -0x19, RZ ;  /* 0xffffffe7fc027810 */ /* 0x000fc60007ffe0ff */
[----:B------:R-:W-:Y:S01]  /*8ac0*/  STL.64 [R1+0x14d8], R6 ;  /* 0x0014d80601007387 */ /* 0x000fe20000100a00 */
[----:B------:R-:W-:-:S03]  /*8ad0*/  SHF.L.U32 R3, R0, 0x2, RZ ;  /* 0x0000000200037819 */ /* 0x000fc600000006ff */
[----:B------:R-:W-:Y:S01]  /*8ae0*/  STL.64 [R1+0x14f0], R8 ;  /* 0x0014f00801007387 */ /* 0x000fe20000100a00 */
[----:B------:R-:W-:-:S03]  /*8af0*/  ISETP.GE.U32.AND P3, PT, R2, 0x7fffff68, PT ;  /* 0x7fffff680200780c */ /* 0x000fc60003f66070 */
[----:B------:R2:W-:Y:S01]  /*8b00*/  STL [R1+0x14e8], R11 ;  /* 0x0014e80b01007387 */ /* 0x0005e20000100800 */
[----:B------:R-:W-:Y:S01]  /*8b10*/  ULDC.64 UR8, c[0x0][0x118] ;  /* 0x0000460000087ab9 */ /* 0x000fe20000000a00 */
[----:B------:R-:W-:Y:S01]  /*8b20*/  IADD3 R2, R252, -0x1d, RZ ;  /* 0xffffffe3fc027810 */ /* 0x000fe20007ffe0ff */
[----:B-1----:R-:W-:-:S04]  /*8b30*/  IMAD.WIDE R4, R3, 0x4, R248 ;  /* 0x0000000403047825 */ /* 0x002fc800078e02f8 */
[----:B--2---:R-:W-:Y:S02]  /*8b40*/  IMAD.SHL.U32 R11, R250, 0x4, RZ ;  /* 0x00000004fa0b7824 */ /* 0x004fe400078e00ff */
[----:B------:R-:W-:-:S03]  /*8b50*/  IMAD.WIDE R6, R3, 0x4, R246 ;  /* 0x0000000403067825 */ /* 0x000fc600078e02f6 */
[----:B------:R1:W-:Y:S01]  /*8b60*/  LDGSTS.E [R11], [R246.64], !P4 ;  /* 0x00000000f60b7fae */ /* 0x0003e2000e121848 */
[----:B------:R-:W-:-:S03]  /*8b70*/  IADD3 R3, R252, -0x21, RZ ;  /* 0xffffffdffc037810 */ /* 0x000fc60007ffe0ff */
[----:B------:R1:W-:Y:S01]  /*8b80*/  LDGSTS.E [R11+0x200], [R248.64], !P4 ;  /* 0x00200000f80b7fae */ /* 0x0003e2000e121848 */
[----:B------:R-:W-:Y:S01]  /*8b90*/  ISETP.GE.U32.AND P4, PT, R2, 0x7fffff64, PT ;  /* 0x7fffff640200780c */ /* 0x000fe20003f86070 */
[----:B------:R-:W-:Y:S02]  /*8ba0*/  IMAD.SHL.U32 R2, R0, 0x8, RZ ;  /* 0x0000000800027824 */ /* 0x000fe400078e00ff */
[----:B------:R-:W-:Y:S04]  /*8bb0*/  STL [R1+0x14e4], R13 ;  /* 0x0014e40d01007387 */ /* 0x000fe80000100800 */
[----:B------:R2:W-:Y:S01]  /*8bc0*/  LDGSTS.E [R11+0x1000], [R6.64], !P5 ;  /* 0x01000000060b7fae */ /* 0x0005e2000e921848 */
[----:B------:R-:W-:-:S03]  /*8bd0*/  IMAD.WIDE R8, R2, 0x4, R248 ;  /* 0x0000000402087825 */ /* 0x000fc600078e02f8 */
[----:B------:R3:W-:Y:S04]  /*8be0*/  STL [R1+0x14f8], R12 ;  /* 0x0014f80c01007387 */ /* 0x0007e80000100800 */
[----:B------:R4:W-:Y:S01]  /*8bf0*/  LDGSTS.E [R11+0x1200], [R4.64], !P5 ;  /* 0x01200000040b7fae */ /* 0x0009e2000e921848 */
[----:B------:R-:W-:Y:S01]  /*8c00*/  ISETP.GE.U32.AND P5, PT, R3, 0x7fffff60, PT ;  /* 0x7fffff600300780c */ /* 0x000fe20003fa6070 */
[----:B------:R-:W-:Y:S02]  /*8c10*/  IMAD R3, R0, 0xc, RZ ;  /* 0x0000000c00037824 */ /* 0x000fe400078e02ff */
[----:B------:R-:W-:Y:S01]  /*8c20*/  STL [R1+0x14e0], R15 ;  /* 0x0014e00f01007387 */ /* 0x000fe20000100800 */
[----:B---3--:R-:W-:Y:S01]  /*8c30*/  IMAD.WIDE R12, R2, 0x4, R246 ;  /* 0x00000004020c7825 */ /* 0x008fe200078e02f6 */
[----:B------:R-:W-:-:S02]  /*8c40*/  IADD3 R2, R252, -0x25, RZ ;  /* 0xffffffdbfc027810 */ /* 0x000fc40007ffe0ff */
[----:B------:R-:W-:Y:S04]  /*8c50*/  STL.64 [R1+0x1500], R16 ;  /* 0x0015001001007387 */ /* 0x000fe80000100a00 */
[----:B------:R-:W-:Y:S04]  /*8c60*/  STL.64 [R1+0x1508], R18 ;  /* 0x0015081201007387 */ /* 0x000fe80000100a00 */
[----:B------:R2:W-:Y:S04]  /*8c70*/  STL.64 [R1+0x410], R6 ;  /* 0x0004100601007387 */ /* 0x0005e80000100a00 */
[----:B------:R4:W-:Y:S04]  /*8c80*/  STL.64 [R1+0x408], R4 ;  /* 0x0004080401007387 */ /* 0x0009e80000100a00 */
[----:B------:R3:W-:Y:S01]  /*8c90*/  LDGSTS.E [R11+0x2000], [R12.64], !P2 ;  /* 0x020000000c0b7fae */ /* 0x0007e2000d121848 */
[----:B--2---:R-:W-:-:S03]  /*8ca0*/  IMAD.WIDE R6, R3, 0x4, R246 ;  /* 0x0000000403067825 */ /* 0x004fc600078e02f6 */
[----:B------:R2:W-:Y:S01]  /*8cb0*/  LDGSTS.E [R11+0x2200], [R8.64], !P2 ;  /* 0x02200000080b7fae */ /* 0x0005e2000d121848 */
[----:B------:R-:W-:Y:S01]  /*8cc0*/  ISETP.GE.U32.AND P2, PT, R2, 0x7fffff5c, PT ;  /* 0x7fffff5c0200780c */ /* 0x000fe20003f46070 */
[----:B----4-:R-:W-:Y:S01]  /*8cd0*/  IMAD.WIDE R4, R3, 0x4, R248 ;  /* 0x0000000403047825 */ /* 0x010fe200078e02f8 */
[----:B------:R-:W-:Y:S01]  /*8ce0*/  IADD3 R3, R252, -0x29, RZ ;  /* 0xffffffd7fc037810 */ /* 0x000fe20007ffe0ff */
[----:B------:R4:W-:Y:S02]  /*8cf0*/  LDGSTS.E [R11+0x3000], [R6.64], !P0 ;  /* 0x03000000060b7fae */ /* 0x0009e4000c121848 */
[C---:B------:R-:W-:Y:S02]  /*8d00*/  IMAD.SHL.U32 R2, R0.reuse, 0x10, RZ ;  /* 0x0000001000027824 */ /* 0x040fe400078e00ff */
[----:B------:R3:W-:Y:S04]  /*8d10*/  STL.64 [R1+0x3f0], R12 ;  /* 0x0003f00c01007387 */ /* 0x0007e80000100a00 */
[----:B------:R5:W-:Y:S01]  /*8d20*/  LDGSTS.E [R11+0x3200], [R4.64], !P0 ;  /* 0x03200000040b7fae */ /* 0x000be2000c121848 */
[----:B------:R-:W-:Y:S01]  /*8d30*/  ISETP.GE.U32.AND P0, PT, R3, 0x7fffff58, PT ;  /* 0x7fffff580300780c */ /* 0x000fe20003f06070 */
[----:B------:R-:W-:-:S02]  /*8d40*/  IMAD R3, R0, 0x14, RZ ;  /* 0x0000001400037824 */ /* 0x000fc400078e02ff */
[----:B------:R2:W-:Y:S01]  /*8d50*/  STL.64 [R1+0x3e8], R8 ;  /* 0x0003e80801007387 */ /* 0x0005e20000100a00 */
[----:B---3--:R-:W-:-:S03]  /*8d60*/  IMAD.WIDE R12, R2, 0x4, R246 ;  /* 0x00000004020c7825 */ /* 0x008fc600078e02f6 */
[----:B------:R4:W-:Y:S01]  /*8d70*/  STL.64 [R1+0x3d0], R6 ;  /* 0x0003d00601007387 */ /* 0x0009e20000100a00 */
[----:B--2---:R-:W-:Y:S01]  /*8d80*/  IMAD.WIDE R8, R2, 0x4, R248 ;  /* 0x0000000402087825 */ /* 0x004fe200078e02f8 */
[----:B------:R-:W-:Y:S02]  /*8d90*/  IADD3 R2, R252, -0x2d, RZ ;  /* 0xffffffd3fc027810 */ /* 0x000fe40007ffe0ff */
[----:B------:R5:W-:Y:S01]  /*8da0*/  STL.64 [R1+0x3c8], R4 ;  /* 0x0003c80401007387 */ /* 0x000be20000100a00 */
[----:B----4-:R-:W-:-:S03]  /*8db0*/  IMAD.WIDE R6, R3, 0x4, R246 ;  /* 0x0000000403067825 */ /* 0x010fc600078e02f6 */
[----:B------:R2:W-:Y:S04]  /*8dc0*/  LDGSTS.E [R11+0x4000], [R12.64], !P1 ;  /* 0x040000000c0b7fae */ /* 0x0005e8000c921848 */
[----:B------:R3:W-:Y:S01]  /*8dd0*/  LDGSTS.E [R11+0x4200], [R8.64], !P1 ;  /* 0x04200000080b7fae */ /* 0x0007e2000c921848 */
[----:B------:R-:W-:Y:S01]  /*8de0*/  ISETP.GE.U32.AND P1, PT, R2, 0x7fffff54, PT ;  /* 0x7fffff540200780c */ /* 0x000fe20003f26070 */
[----:B------:R-:W-:Y:S02]  /*8df0*/  IMAD R2, R0, 0x18, RZ ;  /* 0x0000001800027824 */ /* 0x000fe400078e02ff */
[----:B-----5:R-:W-:Y:S01]  /*8e00*/  IMAD.WIDE R4, R3, 0x4, R248 ;  /* 0x0000000403047825 */ /* 0x020fe200078e02f8 */
[----:B------:R-:W-:Y:S01]  /*8e10*/  IADD3 R3, R252, -0x31, RZ ;  /* 0xffffffcffc037810 */ /* 0x000fe20007ffe0ff */
[----:B------:R4:W-:Y:S04]  /*8e20*/  LDGSTS.E [R11+0x5000], [R6.64], !P6 ;  /* 0x05000000060b7fae */ /* 0x0009e8000f121848 */
[----:B------:R2:W-:Y:S04]  /*8e30*/  STL.64 [R1+0x3b0], R12 ;  /* 0x0003b00c01007387 */ /* 0x0005e80000100a00 */
[----:B------:R5:W-:Y:S01]  /*8e40*/  LDGSTS.E [R11+0x5200], [R4.64], !P6 ;  /* 0x05200000040b7fae */ /* 0x000be2000f121848 */
[----:B------:R-:W-:Y:S01]  /*8e50*/  ISETP.GE.U32.AND P6, PT, R3, 0x7fffff50, PT ;  /* 0x7fffff500300780c */ /* 0x000fe20003fc6070 */
[----:B------:R-:W-:-:S02]  /*8e60*/  IMAD R3, R0, 0x1c, RZ ;  /* 0x0000001c00037824 */ /* 0x000fc400078e02ff */
[----:B------:R3:W-:Y:S01]  /*8e70*/  STL.64 [R1+0x3a8], R8 ;  /* 0x0003a80801007387 */ /* 0x0007e20000100a00 */
[----:B--2---:R-:W-:-:S03]  /*8e80*/  IMAD.WIDE R12, R2, 0x4, R246 ;  /* 0x00000004020c7825 */ /* 0x004fc600078e02f6 */
[----:B------:R4:W-:Y:S01]  /*8e90*/  STL.64 [R1+0x380], R6 ;  /* 0x0003800601007387 */ /* 0x0009e20000100a00 */
[----:B---3--:R-:W-:Y:S01]  /*8ea0*/  IMAD.WIDE R8, R2, 0x4, R248 ;  /* 0x0000000402087825 */ /* 0x008fe200078e02f8 */
[----:B------:R-:W-:Y:S02]  /*8eb0*/  IADD3 R2, R252, -0x35, RZ ;  /* 0xffffffcbfc027810 */ /* 0x000fe40007ffe0ff */
[----:B------:R5:W-:Y:S01]  /*8ec0*/  STL.64 [R1+0x378], R4 ;  /* 0x0003780401007387 */ /* 0x000be20000100a00 */
[----:B----4-:R-:W-:-:S03]  /*8ed0*/  IMAD.WIDE R6, R3, 0x4, R246 ;  /* 0x0000000403067825 */ /* 0x010fc600078e02f6 */
[----:B------:R2:W-:Y:S04]  /*8ee0*/  LDGSTS.E [R11+0x6000], [R12.64], !P3 ;  /* 0x060000000c0b7fae */ /* 0x0005e8000d921848 */
[----:B------:R3:W-:Y:S01]  /*8ef0*/  LDGSTS.E [R11+0x6200], [R8.64], !P3 ;  /* 0x06200000080b7fae */ /* 0x0007e2000d921848 */
[----:B------:R-:W-:Y:S01]  /*8f00*/  ISETP.GE.U32.AND P3, PT, R2, 0x7fffff4c, PT ;  /* 0x7fffff4c0200780c */ /* 0x000fe20003f66070 */
[----:B------:R-:W-:Y:S02]  /*8f10*/  IMAD.SHL.U32 R2, R0, 0x20, RZ ;  /* 0x0000002000027824 */ /* 0x000fe400078e00ff */
        /* <DEDUP_REMOVED lines=71> */
[----:B-----5:R-:W-:Y:S01]  /*9390*/  IMAD.WIDE R4, R3, 0x4, R248 ;  /* 0x0000000403047825 */ /* 0x020fe200078e02f8 */
[----:B------:R-:W-:Y:S01]  /*93a0*/  IADD3 R3, R252, -0x59, RZ ;  /* 0xffffffa7fc037810 */ /* 0x000fe20007ffe0ff */
[----:B------:R4:W-:Y:S01]  /*93b0*/  LDGSTS.E [R11+0xf000], [R6.64], !P5 ;  /* 0x0f000000060b7fae */ /* 0x0009e2000e921848 */
[----:B------:R-:W-:-:S03]  /*93c0*/  SHF.L.U32 R2, R0, 0x6, RZ ;  /* 0x0000000600027819 */ /* 0x000fc600000006ff */
[----:B------:R5:W-:Y:S01]  /*93d0*/  LDGSTS.E [R11+0xf200], [R4.64], !P5 ;  /* 0x0f200000040b7fae */ /* 0x000be2000e921848 */
[----:B------:R-:W-:Y:S01]  /*93e0*/  ISETP.GE.U32.AND P5, PT, R3, 0x7fffff28, PT ;  /* 0x7fffff280300780c */ /* 0x000fe20003fa6070 */
[----:B------:R-:W-:Y:S02]  /*93f0*/  IMAD R3, R0, 0x44, RZ ;  /* 0x0000004400037824 */ /* 0x000fe400078e02ff */
[----:B------:R2:W-:Y:S04]  /*9400*/  STL.64 [R1+0x260], R12 ;  /* 0x0002600c01007387 */ /* 0x0005e80000100a00 */
[----:B------:R3:W-:Y:S04]  /*9410*/  STL.64 [R1+0x258], R8 ;  /* 0x0002580801007387 */ /* 0x0007e80000100a00 */
[----:B------:R4:W-:Y:S01]  /*9420*/  STL.64 [R1+0x240], R6 ;  /* 0x0002400601007387 */ /* 0x0009e20000100a00 */
[----:B--2---:R-:W-:-:S03]  /*9430*/  IMAD.WIDE R12, R2, 0x4, R246 ;  /* 0x00000004020c7825 */ /* 0x004fc600078e02f6 */
[----:B------:R5:W-:Y:S01]  /*9440*/  STL.64 [R1+0x238], R4 ;  /* 0x0002380401007387 */ /* 0x000be20000100a00 */
[----:B---3--:R-:W-:Y:S01]  /*9450*/  IMAD.WIDE R8, R2, 0x4, R248 ;  /* 0x0000000402087825 */ /* 0x008fe200078e02f8 */
[----:B------:R-:W-:Y:S02]  /*9460*/  IADD3 R2, R252, -0x5d, RZ ;  /* 0xffffffa3fc027810 */ /* 0x000fe40007ffe0ff */
[----:B------:R2:W-:Y:S01]  /*9470*/  LDGSTS.E [R11+0x10000], [R12.64], !P2 ;  /* 0x100000000c0b7fae */ /* 0x0005e2000d121848 */
[----:B----4-:R-:W-:-:S03]  /*9480*/  IMAD.WIDE R6, R3, 0x4, R246 ;  /* 0x0000000403067825 */ /* 0x010fc600078e02f6 */
[----:B------:R3:W-:Y:S01]  /*9490*/  LDGSTS.E [R11+0x10200], [R8.64], !P2 ;  /* 0x10200000080b7fae */ /* 0x0007e2000d121848 */
[----:B------:R-:W-:Y:S01]  /*94a0*/  ISETP.GE.U32.AND P2, PT, R2, 0x7fffff24, PT ;  /* 0x7fffff240200780c */ /* 0x000fe20003f46070 */
[----:B-----5:R-:W-:Y:S01]  /*94b0*/  IMAD.WIDE R4, R3, 0x4, R248 ;  /* 0x0000000403047825 */ /* 0x020fe200078e02f8 */
[----:B------:R-:W-:Y:S01]  /*94c0*/  IADD3 R3, R252, -0x61, RZ ;  /* 0xffffff9ffc037810 */ /* 0x000fe20007ffe0ff */
[----:B------:R4:W-:Y:S02]  /*94d0*/  LDGSTS.E [R11+0x11000], [R6.64], !P0 ;  /* 0x11000000060b7fae */ /* 0x0009e4000c121848 */
[C---:B------:R-:W-:Y:S02]  /*94e0*/  IMAD R2, R0.reuse, 0x48, RZ ;  /* 0x0000004800027824 */ /* 0x040fe400078e02ff */
[----:B------:R5:W-:Y:S01]  /*94f0*/  LDGSTS.E [R11+0x11200], [R4.64], !P0 ;  /* 0x11200000040b7fae */ /* 0x000be2000c121848 */
[----:B------:R-:W-:Y:S01]  /*9500*/  ISETP.GE.U32.AND P0, PT, R3, 0x7fffff20, PT ;  /* 0x7fffff200300780c */ /* 0x000fe20003f06070 */
[----:B------:R-:W-:-:S02]  /*9510*/  IMAD R3, R0, 0x4c, RZ ;  /* 0x0000004c00037824 */ /* 0x000fc400078e02ff */
        /* <DEDUP_REMOVED lines=101> */
[----:B-----5:R-:W-:Y:S02]  /*9b70*/  IMAD.WIDE R4, R3, 0x4, R248 ;  /* 0x0000000403047825 */ /* 0x020fe400078e02f8 */
[----:B------:R2:W-:Y:S01]  /*9b80*/  STL.64 [R1+0xa0], R12 ;  /* 0x0000a00c01007387 */ /* 0x0005e20000100a00 */
[----:B------:R-:W-:Y:S01]  /*9b90*/  IADD3 R3, R252, -0x12, RZ ;  /* 0xffffffeefc037810 */ /* 0x000fe20007ffe0ff */
[----:B------:R-:W-:Y:S02]  /*9ba0*/  IMAD R2, R0, 0x78, RZ ;  /* 0x0000007800027824 */ /* 0x000fe400078e02ff */
[----:B------:R3:W-:Y:S04]  /*9bb0*/  STL.64 [R1+0x98], R8 ;  /* 0x0000980801007387 */ /* 0x0007e80000100a00 */
[----:B------:R-:W-:Y:S04]  /*9bc0*/  STL.64 [R1+0x80], R6 ;  /* 0x0000800601007387 */ /* 0x000fe80000100a00 */
[----:B------:R4:W-:Y:S01]  /*9bd0*/  LDGSTS.E [R11+0x1d000], [R6.64], !P5 ;  /* 0x1d000000060b7fae */ /* 0x0009e2000e921848 */
[----:B--2---:R-:W-:-:S03]  /*9be0*/  IMAD.WIDE R12, R2, 0x4, R246 ;  /* 0x00000004020c7825 */ /* 0x004fc600078e02f6 */
[----:B------:R2:W-:Y:S01]  /*9bf0*/  STL.64 [R1+0x78], R4 ;  /* 0x0000780401007387 */ /* 0x0005e20000100a00 */
[----:B---3--:R-:W-:-:S03]  /*9c00*/  IMAD.WIDE R8, R2, 0x4, R248 ;  /* 0x0000000402087825 */ /* 0x008fc600078e02f8 */
[----:B------:R2:W-:Y:S01]  /*9c10*/  LDGSTS.E [R11+0x1d200], [R4.64], !P5 ;  /* 0x1d200000040b7fae */ /* 0x0005e2000e921848 */
[----:B------:R-:W-:Y:S02]  /*9c20*/  ISETP.GE.U32.AND P5, PT, R3, 0x7fffff6f, PT ;  /* 0x7fffff6f0300780c */ /* 0x000fe40003fa6070 */
[C---:B------:R-:W-:Y:S01]  /*9c30*/  IADD3 R3, R252.reuse, -0x16, RZ ;  /* 0xffffffeafc037810 */ /* 0x040fe20007ffe0ff */
[----:B------:R3:W-:Y:S01]  /*9c40*/  LDGSTS.E [R11+0x1e000], [R12.64], !P2 ;  /* 0x1e0000000c0b7fae */ /* 0x0007e2000d121848 */
[----:B------:R-:W-:-:S03]  /*9c50*/  IADD3 R2, R252, -0x1a, RZ ;  /* 0xffffffe6fc027810 */ /* 0x000fc60007ffe0ff */
[----:B------:R5:W-:Y:S01]  /*9c60*/  LDGSTS.E [R11+0x1e200], [R8.64], !P2 ;  /* 0x1e200000080b7fae */ /* 0x000be2000d121848 */
[----:B--2---:R-:W-:-:S04]  /*9c70*/  IMAD R4, R0, 0x7c, RZ ;  /* 0x0000007c00047824 */ /* 0x004fc800078e02ff */
[C---:B----4-:R-:W-:Y:S01]  /*9c80*/  IMAD.WIDE R6, R4.reuse, 0x4, R246 ;  /* 0x0000000404067825 */ /* 0x050fe200078e02f6 */
[----:B------:R3:W-:Y:S03]  /*9c90*/  STL.64 [R1+0x60], R12 ;  /* 0x0000600c01007387 */ /* 0x0007e60000100a00 */
[----:B------:R-:W-:Y:S01]  /*9ca0*/  IMAD.WIDE R4, R4, 0x4, R248 ;  /* 0x0000000404047825 */ /* 0x000fe200078e02f8 */
[----:B------:R-:W-:Y:S01]  /*9cb0*/  ISETP.GE.U32.AND P2, PT, R3, 0x7fffff6b, PT ;  /* 0x7fffff6b0300780c */ /* 0x000fe20003f46070 */
[----:B------:R5:W-:Y:S01]  /*9cc0*/  STL.64 [R1+0x58], R8 ;  /* 0x0000580801007387 */ /* 0x000be20000100a00 */
[----:B------:R-:W-:Y:S01]  /*9cd0*/  LOP3.LUT R15, R11, 0x20, RZ, 0x3c, !PT ;  /* 0x000000200b0f7812 */ /* 0x000fe200078e3cff */
[C---:B------:R-:W-:Y:S02]  /*9ce0*/  IMAD R3, R0.reuse, 0x5, RZ ;  /* 0x0000000500037824 */ /* 0x040fe400078e02ff */
[----:B------:R2:W-:Y:S01]  /*9cf0*/  LDGSTS.E [R11+0x1f000], [R6.64], !P0 ;  /* 0x1f000000060b7fae */ /* 0x0005e2000c121848 */
[----:B---3--:R-:W-:-:S03]  /*9d00*/  IMAD.WIDE R12, R0, 0x4, R246 ;  /* 0x00000004000c7825 */ /* 0x008fc600078e02f6 */
[----:B------:R3:W-:Y:S01]  /*9d10*/  LDGSTS.E [R11+0x1f200], [R4.64], !P0 ;  /* 0x1f200000040b7fae */ /* 0x0007e2000c121848 */
[----:B------:R-:W-:Y:S01]  /*9d20*/  ISETP.GE.U32.AND P0, PT, R2, 0x7fffff67, PT ;  /* 0x7fffff670200780c */ /* 0x000fe20003f06070 */
[----:B-----5:R-:W-:Y:S02]  /*9d30*/  IMAD.WIDE R8, R0, 0x4, R248 ;  /* 0x0000000400087825 */ /* 0x020fe400078e02f8 */
[----:B------:R2:W-:Y:S01]  /*9d40*/  STL.64 [R1+0x40], R6 ;  /* 0x0000400601007387 */ /* 0x0005e20000100a00 */
[----:B------:R-:W-:-:S03]  /*9d50*/  IADD3 R2, R252, -0x1e, RZ ;  /* 0xffffffe2fc027810 */ /* 0x000fc60007ffe0ff */
[----:B------:R3:W-:Y:S04]  /*9d60*/  STL.64 [R1+0x38], R4 ;  /* 0x0000380401007387 */ /* 0x0007e80000100a00 */
[----:B------:R4:W-:Y:S01]  /*9d70*/  LDGSTS.E [R15+0x400], [R12.64], !P1 ;  /* 0x004000000c0f7fae */ /* 0x0009e2000c921848 */
[----:B--2---:R-:W-:-:S03]  /*9d80*/  IMAD.WIDE R6, R3, 0x4, R246 ;  /* 0x0000000403067825 */ /* 0x004fc600078e02f6 */
[----:B------:R2:W-:Y:S01]  /*9d90*/  LDGSTS.E [R15+0x600], [R8.64], !P1 ;  /* 0x00600000080f7fae */ /* 0x0005e2000c921848 */
[----:B------:R-:W-:Y:S01]  /*9da0*/  ISETP.GE.U32.AND P1, PT, R2, 0x7fffff63, PT ;  /* 0x7fffff630200780c */ /* 0x000fe20003f26070 */
[----:B---3--:R-:W-:Y:S01]  /*9db0*/  IMAD.WIDE R4, R3, 0x4, R248 ;  /* 0x0000000403047825 */ /* 0x008fe200078e02f8 */
        /* <DEDUP_REMOVED lines=9> */
[----:B----4-:R-:W-:-:S03]  /*9e50*/  IMAD.WIDE R12, R2, 0x4, R246 ;  /* 0x00000004020c7825 */ /* 0x010fc600078e02f6 */
[----:B------:R5:W-:Y:S01]  /*9e60*/  STL.64 [R1+0x3f8], R4 ;  /* 0x0003f80401007387 */ /* 0x000be20000100a00 */
[----:B--2---:R-:W-:Y:S01]  /*9e70*/  IMAD.WIDE R8, R2, 0x4, R248 ;  /* 0x0000000402087825 */ /* 0x004fe200078e02f8 */
[----:B------:R-:W-:Y:S02]  /*9e80*/  IADD3 R2, R252, -0x26, RZ ;  /* 0xffffffdafc027810 */ /* 0x000fe40007ffe0ff */
[----:B------:R2:W-:Y:S01]  /*9e90*/  LDGSTS.E [R15+0x2400], [R12.64], !P3 ;  /* 0x024000000c0f7fae */ /* 0x0005e2000d921848 */
[----:B---3--:R-:W-:-:S03]  /*9ea0*/  IMAD.WIDE R6, R3, 0x4, R246 ;  /* 0x0000000403067825 */ /* 0x008fc600078e02f6 */
        /* <DEDUP_REMOVED lines=257> */
[C---:B------:R-:W-:Y:S02]  /*aec0*/  IMAD.SHL.U32 R2, R0.reuse, 0x2, RZ ;  /* 0x0000000200027824 */ /* 0x040fe400078e00ff */
[----:B------:R5:W-:Y:S01]  /*aed0*/  LDGSTS.E [R15+0x1f600], [R4.64], !P4 ;  /* 0x1f600000040f7fae */ /* 0x000be2000e121848 */
[----:B------:R-:W-:Y:S01]  /*aee0*/  ISETP.GE.U32.AND P4, PT, R3, 0x7fffff66, PT ;  /* 0x7fffff660300780c */ /* 0x000fe20003f86070 */
[----:B------:R-:W-:Y:S01]  /*aef0*/  IMAD R3, R0, 0x6, RZ ;  /* 0x0000000600037824 */ /* 0x000fe200078e02ff */
[----:B------:R-:W-:Y:S01]  /*af00*/  LOP3.LUT R251, R11, 0x40, RZ, 0x3c, !PT ;  /* 0x000000400bfb7812 */ /* 0x000fe200078e3cff */
        /* <DEDUP_REMOVED lines=283> */
[----:B------:R2:W-:Y:S02]  /*c0c0*/  STL.64 [R1+0x4d8], R12 ;  /* 0x0004d80c01007387 */ /* 0x0005e40000100a00 */
[----:B------:R-:W-:Y:S02]  /*c0d0*/  IMAD R2, R0, 0x3, RZ ;  /* 0x0000000300027824 */ /* 0x000fe400078e02ff */
[----:B------:R4:W-:Y:S04]  /*c0e0*/  LDGSTS.E [R251+0x1f800], [R6.64], !P1 ;  /* 0x1f80000006fb7fae */ /* 0x0009e8000c921848 */
[----:B------:R-:W-:Y:S04]  /*c0f0*/  STL.64 [R1+0x4d0], R8 ;  /* 0x0004d00801007387 */ /* 0x000fe80000100a00 */
[----:B------:R5:W-:Y:S01]  /*c100*/  LDGSTS.E [R251+0x1fa00], [R4.64], !P1 ;  /* 0x1fa0000004fb7fae */ /* 0x000be2000c921848 */
[----:B------:R-:W-:Y:S01]  /*c110*/  ISETP.GE.U32.AND P1, PT, R3, 0x7fffff65, PT ;  /* 0x7fffff650300780c */ /* 0x000fe20003f26070 */
[----:B--2---:R-:W-:Y:S01]  /*c120*/  IMAD.WIDE R12, R2, 0x4, R246 ;  /* 0x00000004020c7825 */ /* 0x004fe200078e02f6 */
[----:B------:R-:W-:Y:S01]  /*c130*/  LOP3.LUT R3, R11, 0x60, RZ, 0x3c, !PT ;  /* 0x000000600b037812 */ /* 0x000fe200078e3cff */
[----:B------:R4:W-:Y:S04]  /*c140*/  STL.64 [R1+0x4c8], R6 ;  /* 0x0004c80601007387 */ /* 0x0009e80000100a00 */
[----:B------:R5:W-:Y:S04]  /*c150*/  STL.64 [R1+0x4c0], R4 ;  /* 0x0004c00401007387 */ /* 0x000be80000100a00 */
[----:B------:R2:W-:Y:S01]  /*c160*/  LDGSTS.E [R3+0xc00], [R12.64], !P6 ;  /* 0x00c000000c037fae */ /* 0x0005e2000f121848 */
[----:B----4-:R-:W-:-:S02]  /*c170*/  IMAD R6, R0, 0x7, RZ ;  /* 0x0000000700067824 */ /* 0x010fc400078e02ff */
[----:B-----5:R-:W-:Y:S01]  /*c180*/  IMAD.WIDE R4, R2, 0x4, R248 ;  /* 0x0000000402047825 */ /* 0x020fe200078e02f8 */
[----:B------:R-:W-:Y:S01]  /*c190*/  IADD3 R2, R252, -0x20, RZ ;  /* 0xffffffe0fc027810 */ /* 0x000fe20007ffe0ff */
[----:B------:R2:W-:Y:S02]  /*c1a0*/  STL.64 [R1+0x628], R12 ;  /* 0x0006280c01007387 */ /* 0x0005e40000100a00 */
[----:B---3--:R-:W-:Y:S02]  /*c1b0*/  IMAD.WIDE R8, R6, 0x4, R246 ;  /* 0x0000000406087825 */ /* 0x008fe400078e02f6 */
[----:B------:R3:W-:Y:S01]  /*c1c0*/  LDGSTS.E [R3+0xe00], [R4.64], !P6 ;  /* 0x00e0000004037fae */ /* 0x0007e2000f121848 */
[----:B------:R-:W-:Y:S01]  /*c1d0*/  ISETP.GE.U32.AND P6, PT, R2, 0x7fffff61, PT ;  /* 0x7fffff610200780c */ /* 0x000fe20003fc6070 */
[----:B------:R-:W-:Y:S02]  /*c1e0*/  IMAD.WIDE R6, R6, 0x4, R248 ;  /* 0x0000000406067825 */ /* 0x000fe400078e02f8 */
[----:B------:R3:W-:Y:S02]  /*c1f0*/  STL.64 [R1+0x630], R4 ;  /* 0x0006300401007387 */ /* 0x0007e40000100a00 */
[----:B------:R-:W-:-:S02]  /*c200*/  IMAD R2, R0, 0xb, RZ ;  /* 0x0000000b00027824 */ /* 0x000fc400078e02ff */
[----:B------:R4:W-:Y:S02]  /*c210*/  LDGSTS.E [R3+0x1c00], [R8.64], !P3 ;  /* 0x01c0000008037fae */ /* 0x0009e4000d921848 */
[----:B--2---:R-:W-:Y:S02]  /*c220*/  IMAD.WIDE R12, R2, 0x4, R246 ;  /* 0x00000004020c7825 */ /* 0x004fe400078e02f6 */
[----:B------:R-:W-:Y:S01]  /*c230*/  STL.64 [R1+0x638], R8 ;  /* 0x0006380801007387 */ /* 0x000fe20000100a00 */
[----:B---3--:R-:W-:-:S03]  /*c240*/  IADD3 R4, R252, -0x24, RZ ;  /* 0xffffffdcfc047810 */ /* 0x008fc60007ffe0ff */
[----:B------:R2:W-:Y:S01]  /*c250*/  LDGSTS.E [R3+0x1e00], [R6.64], !P3 ;  /* 0x01e0000006037fae */ /* 0x0005e2000d921848 */
[----:B------:R-:W-:-:S03]  /*c260*/  ISETP.GE.U32.AND P3, PT, R4, 0x7fffff5d, PT ;  /* 0x7fffff5d0400780c */ /* 0x000fc60003f66070 */
[----:B------:R2:W-:Y:S01]  /*c270*/  STL.64 [R1+0x640], R6 ;  /* 0x0006400601007387 */ /* 0x0005e20000100a00 */
[----:B------:R-:W-:Y:S01]  /*c280*/  IMAD.WIDE R4, R2, 0x4, R248 ;  /* 0x0000000402047825 */ /* 0x000fe200078e02f8 */
[----:B------:R-:W-:Y:S02]  /*c290*/  IADD3 R2, R252, -0x28, RZ ;  /* 0xffffffd8fc027810 */ /* 0x000fe40007ffe0ff */
[----:B------:R3:W-:Y:S01]  /*c2a0*/  LDGSTS.E [R3+0x2c00], [R12.64], !P4 ;  /* 0x02c000000c037fae */ /* 0x0007e2000e121848 */
[----:B--2---:R-:W-:-:S03]  /*c2b0*/  IMAD R6, R0, 0xf, RZ ;  /* 0x0000000f00067824 */ /* 0x004fc600078e02ff */
[----:B------:R3:W-:Y:S01]  /*c2c0*/  STL.64 [R1+0x648], R12 ;  /* 0x0006480c01007387 */ /* 0x0007e20000100a00 */
[----:B----4-:R-:W-:-:S03]  /*c2d0*/  IMAD.WIDE R8, R6, 0x4, R246 ;  /* 0x0000000406087825 */ /* 0x010fc600078e02f6 */
[----:B------:R2:W-:Y:S01]  /*c2e0*/  LDGSTS.E [R3+0x2e00], [R4.64], !P4 ;  /* 0x02e0000004037fae */ /* 0x0005e2000e121848 */
[----:B------:R-:W-:Y:S01]  /*c2f0*/  ISETP.GE.U32.AND P4, PT, R2, 0x7fffff59, PT ;  /* 0x7fffff590200780c */ /* 0x000fe20003f86070 */
[----:B------:R-:W-:Y:S02]  /*c300*/  IMAD.WIDE R6, R6, 0x4, R248 ;  /* 0x0000000406067825 */ /* 0x000fe400078e02f8 */
[----:B------:R2:W-:Y:S02]  /*c310*/  STL.64 [R1+0x650], R4 ;  /* 0x0006500401007387 */ /* 0x0005e40000100a00 */
[----:B------:R-:W-:Y:S02]  /*c320*/  IMAD R2, R0, 0x13, RZ ;  /* 0x0000001300027824 */ /* 0x000fe400078e02ff */
[----:B------:R4:W-:Y:S02]  /*c330*/  LDGSTS.E [R3+0x3c00], [R8.64], !P5 ;  /* 0x03c0000008037fae */ /* 0x0009e4000e921848 */
[----:B---3--:R-:W-:-:S02]  /*c340*/  IMAD.WIDE R12, R2, 0x4, R246 ;  /* 0x00000004020c7825 */ /* 0x008fc400078e02f6 */
[----:B------:R-:W-:Y:S01]  /*c350*/  STL.64 [R1+0x658], R8 ;  /* 0x0006580801007387 */ /* 0x000fe20000100a00 */
[----:B--2---:R-:W-:-:S03]  /*c360*/  IADD3 R4, R252, -0x2c, RZ ;  /* 0xffffffd4fc047810 */ /* 0x004fc60007ffe0ff */
        /* <DEDUP_REMOVED lines=196> */
[----:B------:R3:W-:Y:S01]  /*cfb0*/  LDGSTS.E [R3+0x19e00], [R6.64], !P2 ;  /* 0x19e0000006037fae */ /* 0x0007e2000d121848 */
[----:B--2---:R-:W-:-:S03]  /*cfc0*/  IADD3 R4, R252, -0x82, RZ ;  /* 0xffffff7efc047810 */ /* 0x004fc60007ffe0ff */
[----:B------:R-:W-:Y:S01]  /*cfd0*/  STL.64 [R1+0x880], R8 ;  /* 0x0008800801007387 */ /* 0x000fe20000100a00 */
[----:B------:R-:W-:-:S03]  /*cfe0*/  ISETP.GE.U32.AND P2, PT, R4, 0x7ffffeff, PT ;  /* 0x7ffffeff0400780c */ /* 0x000fc60003f46070 */
[----:B------:R3:W-:Y:S01]  /*cff0*/  STL.64 [R1+0x888], R6 ;  /* 0x0008880601007387 */ /* 0x0007e20000100a00 */
[----:B------:R-:W-:Y:S01]  /*d000*/  IMAD.WIDE R4, R2, 0x4, R248 ;  /* 0x0000000402047825 */ /* 0x000fe200078e02f8 */
[----:B------:R-:W-:Y:S02]  /*d010*/  IADD3 R2, R252, -0x83, RZ ;  /* 0xffffff7dfc027810 */ /* 0x000fe40007ffe0ff */
[----:B------:R2:W-:Y:S04]  /*d020*/  LDGSTS.E [R3+0x1ac00], [R12.64], !P0 ;  /* 0x1ac000000c037fae */ /* 0x0005e8000c121848 */
[----:B------:R5:W-:Y:S01]  /*d030*/  LDGSTS.E [R3+0x1ae00], [R4.64], !P0 ;  /* 0x1ae0000004037fae */ /* 0x000be2000c121848 */
[----:B---3--:R-:W-:Y:S01]  /*d040*/  IMAD R6, R0, 0x6f, RZ ;  /* 0x0000006f00067824 */ /* 0x008fe200078e02ff */
[----:B------:R-:W-:Y:S01]  /*d050*/  ISETP.GE.U32.AND P0, PT, R2, 0x7ffffefe, PT ;  /* 0x7ffffefe0200780c */ /* 0x000fe20003f06070 */
[----:B------:R-:W-:-:S02]  /*d060*/  IMAD.MOV.U32 R2, RZ, RZ, 0x7f ;  /* 0x0000007fff027424 */ /* 0x000fc400078e00ff */
[C---:B----4-:R-:W-:Y:S01]  /*d070*/  IMAD.WIDE R8, R6.reuse, 0x4, R246 ;  /* 0x0000000406087825 */ /* 0x050fe200078e02f6 */
[----:B------:R-:W-:Y:S03]  /*d080*/  STL.64 [R1+0x8a0], R12 ;  /* 0x0008a00c01007387 */ /* 0x000fe60000100a00 */
[----:B------:R-:W-:Y:S01]  /*d090*/  IMAD.WIDE R6, R6, 0x4, R248 ;  /* 0x0000000406067825 */ /* 0x000fe200078e02f8 */
[----:B------:R5:W-:Y:S04]  /*d0a0*/  STL.64 [R1+0x8a8], R4 ;  /* 0x0008a80401007387 */ /* 0x000be80000100a00 */
[----:B------:R3:W-:Y:S04]  /*d0b0*/  STL.64 [R1+0x8c0], R8 ;  /* 0x0008c00801007387 */ /* 0x0007e80000100a00 */
[----:B------:R3:W-:Y:S04]  /*d0c0*/  LDGSTS.E [R3+0x1bc00], [R8.64], !P1 ;  /* 0x1bc0000008037fae */ /* 0x0007e8000c921848 */
[----:B------:R4:W-:Y:S01]  /*d0d0*/  STL.64 [R1+0x8e8], R6 ;  /* 0x0008e80601007387 */ /* 0x0009e20000100a00 */
[----:B-----5:R-:W-:-:S03]  /*d0e0*/  IADD3 R4, R252, -0x84, RZ ;  /* 0xffffff7cfc047810 */ /* 0x020fc60007ffe0ff */
[----:B------:R4:W-:Y:S01]  /*d0f0*/  LDGSTS.E [R3+0x1be00], [R6.64], !P1 ;  /* 0x1be0000006037fae */ /* 0x0009e2000c921848 */
[----:B------:R-:W-:Y:S01]  /*d100*/  IMAD R16, R0, 0x77, RZ ;  /* 0x0000007700107824 */ /* 0x000fe200078e02ff */
[----:B------:R-:W-:Y:S01]  /*d110*/  ISETP.GE.U32.AND P1, PT, R4, 0x7ffffefd, PT ;  /* 0x7ffffefd0400780c */ /* 0x000fe20003f26070 */
[----:B---3--:R-:W-:Y:S01]  /*d120*/  IMAD R8, R0, 0x7b, RZ ;  /* 0x0000007b00087824 */ /* 0x008fe200078e02ff */
[----:B----4-:R-:W-:Y:S01]  /*d130*/  IADD3 R7, R2, c[0x0][0x180], RZ ;  /* 0x0000600002077a10 */ /* 0x010fe20007ffe0ff */
[----:B------:R-:W-:Y:S01]  /*d140*/  IMAD R2, R0, 0x73, RZ ;  /* 0x0000007300027824 */ /* 0x000fe200078e02ff */
[----:B------:R-:W-:Y:S01]  /*d150*/  IADD3 R9, R252, -0x80, RZ ;  /* 0xffffff80fc097810 */ /* 0x000fe20007ffe0ff */
[----:B------:R-:W-:-:S04]  /*d160*/  IMAD.WIDE R18, R16, 0x4, R246 ;  /* 0x0000000410127825 */ /* 0x000fc800078e02f6 */
[----:B--2---:R-:W-:-:S04]  /*d170*/  IMAD.WIDE R12, R2, 0x4, R246 ;  /* 0x00000004020c7825 */ /* 0x004fc800078e02f6 */
[--C-:B------:R-:W-:Y:S01]  /*d180*/  IMAD.WIDE R4, R2, 0x4, R248.reuse ;  /* 0x0000000402047825 */ /* 0x100fe200078e02f8 */
[----:B------:R2:W-:Y:S03]  /*d190*/  STL.64 [R1+0x8c8], R12 ;  /* 0x0008c80c01007387 */ /* 0x0005e60000100a00 */
[----:B------:R-:W-:Y:S01]  /*d1a0*/  IMAD.WIDE R16, R16, 0x4, R248 ;  /* 0x0000000410107825 */ /* 0x000fe200078e02f8 */
[----:B------:R2:W-:Y:S04]  /*d1b0*/  LDGSTS.E [R3+0x1cc00], [R12.64], !P6 ;  /* 0x1cc000000c037fae */ /* 0x0005e8000f121848 */
[----:B------:R3:W-:Y:S04]  /*d1c0*/  STL.64 [R1+0x900], R4 ;  /* 0x0009000401007387 */ /* 0x0007e80000100a00 */
[----:B------:R3:W-:Y:S01]  /*d1d0*/  LDGSTS.E [R3+0x1ce00], [R4.64], !P6 ;  /* 0x1ce0000004037fae */ /* 0x0007e2000f121848 */
[----:B------:R-:W-:-:S03]  /*d1e0*/  ISETP.GE.U32.AND P6, PT, R9, 0x7fffff01, PT ;  /* 0x7fffff010900780c */ /* 0x000fc60003fc6070 */
[----:B------:R4:W-:Y:S01]  /*d1f0*/  STL.64 [R1+0x8d0], R18 ;  /* 0x0008d01201007387 */ /* 0x0009e20000100a00 */
[----:B--2---:R-:W-:-:S03]  /*d200*/  IMAD.WIDE R12, R8, 0x4, R246 ;  /* 0x00000004080c7825 */ /* 0x004fc600078e02f6 */
[----:B------:R4:W-:Y:S01]  /*d210*/  LDGSTS.E [R3+0x1dc00], [R18.64], !P3 ;  /* 0x1dc0000012037fae */ /* 0x0009e2000d921848 */
[----:B------:R-:W-:-:S03]  /*d220*/  IMAD.WIDE R8, R8, 0x4, R248 ;  /* 0x0000000408087825 */ /* 0x000fc600078e02f8 */
[----:B---3--:R-:W2:Y:S01]  /*d230*/  LDL.64 R4, [R1+0x20] ;  /* 0x0000200001047983 */ /* 0x008ea20000100a00 */
[----:B------:R-:W-:-:S03]  /*d240*/  IMAD R6, R0, 0x7f, RZ ;  /* 0x0000007f00067824 */ /* 0x000fc600078e02ff */
[----:B------:R3:W-:Y:S04]  /*d250*/  STL.64 [R1+0x908], R16 ;  /* 0x0009081001007387 */ /* 0x0007e80000100a00 */
[----:B----4-:R-:W4:Y:S04]  /*d260*/  LDL.LU.64 R18, [R1+0x1508] ;  /* 0x0015080001127983 */ /* 0x010f280000300a00 */
[----:B------:R3:W-:Y:S01]  /*d270*/  LDGSTS.E [R3+0x1de00], [R16.64], !P3 ;  /* 0x1de0000010037fae */ /* 0x0007e2000d921848 */
[----:B------:R-:W-:-:S03]  /*d280*/  ISETP.GT.AND P3, PT, R7, 0x7f, PT ;  /* 0x0000007f0700780c */ /* 0x000fc60003f64270 */
[----:B------:R5:W-:Y:S04]  /*d290*/  LDGSTS.E [R3+0x1ec00], [R12.64], !P4 ;  /* 0x1ec000000c037fae */ /* 0x000be8000e121848 */
[----:B------:R1:W-:Y:S04]  /*d2a0*/  LDGSTS.E [R3+0x1ee00], [R8.64], !P4 ;  /* 0x1ee0000008037fae */ /* 0x0003e8000e121848 */
[----:B---3--:R-:W3:Y:S04]  /*d2b0*/  LDL.LU.64 R16, [R1+0x1500] ;  /* 0x0015000001107983 */ /* 0x008ee80000300a00 */
[----:B------:R5:W-:Y:S04]  /*d2c0*/  STL.64 [R1+0x8d8], R12 ;  /* 0x0008d80c01007387 */ /* 0x000be80000100a00 */
[----:B------:R1:W-:Y:S04]  /*d2d0*/  STL.64 [R1+0x920], R8 ;  /* 0x0009200801007387 */ /* 0x0003e80000100a00 */
[----:B-----5:R-:W5:Y:S01]  /*d2e0*/  LDL.LU R12, [R1+0x14f8] ;  /* 0x0014f800010c7983 */ /* 0x020f620000300800 */
[----:B-1----:R-:W-:-:S04]  /*d2f0*/  IMAD.WIDE R8, R6, 0x4, R246 ;  /* 0x0000000406087825 */ /* 0x002fc800078e02f6 */
[----:B------:R-:W-:Y:S01]  /*d300*/  IMAD.WIDE R6, R6, 0x4, R248 ;  /* 0x0000000406067825 */ /* 0x000fe200078e02f8 */
[----:B------:R1:W-:Y:S04]  /*d310*/  STL.64 [R1+0x8e0], R8 ;  /* 0x0008e00801007387 */ /* 0x0003e80000100a00 */
[----:B------:R1:W-:Y:S04]  /*d320*/  STL.64 [R1+0x928], R6 ;  /* 0x0009280601007387 */ /* 0x0003e80000100a00 */
[----:B------:R1:W-:Y:S01]  /*d330*/  LDGSTS.E [R3+0x1fc00], [R8.64], !P6 ;  /* 0x1fc0000008037fae */ /* 0x0003e2000f121848 */
[----:B------:R-:W-:-:S02]  /*d340*/  ISETP.GE.AND P4, PT, R250, c[0x0][0x180], PT ;  /* 0x00006000fa007a0c */ /* 0x000fc40003f86270 */
[----:B------:R-:W-:Y:S01]  /*d350*/  SEL R0, RZ, 0x4, !P3 ;  /* 0x00000004ff007807 */ /* 0x000fe20005800000 */
[----:B------:R1:W-:Y:S04]  /*d360*/  LDGSTS.E [R3+0x1fe00], [R6.64], !P6 ;  /* 0x1fe0000006037fae */ /* 0x0003e8000f121848 */
[----:B-1----:R-:W3:Y:S01]  /*d370*/  LDL.LU.64 R8, [R1+0x14f0] ;  /* 0x0014f00001087983 */ /* 0x002ee20000300a00 */
[----:B------:R-:W-:-:S03]  /*d380*/  SEL R0, R0, RZ, !P4 ;  /* 0x000000ff00007207 */ /* 0x000fc60006000000 */
[----:B------:R-:W0:Y:S01]  /*d390*/  LDGDEPBAR ;  /* 0x00000000000079af */ /* 0x000e220000000000 */
[----:B------:R-:W-:Y:S02]  /*d3a0*/  ISETP.NE.U32.AND P4, PT, R0, RZ, PT ;  /* 0x000000ff0000720c */ /* 0x000fe40003f85070 */
[----:B------:R-:W-:Y:S01]  /*d3b0*/  IADD3 R2, R252, -0x85, RZ ;  /* 0xffffff7bfc027810 */ /* 0x000fe20007ffe0ff */
[----:B------:R-:W4:Y:S03]  /*d3c0*/  LDL.64 R6, [R1+0x18] ;  /* 0x0000180001067983 */ /* 0x000f260000100a00 */
[----:B------:R-:W-:Y:S02]  /*d3d0*/  ISETP.GE.U32.AND P3, PT, R2, 0x7ffffefc, PT ;  /* 0x7ffffefc0200780c */ /* 0x000fe40003f66070 */
[C---:B------:R-:W-:Y:S02]  /*d3e0*/  IADD3 R2, R252.reuse, -0x89, RZ ;  /* 0xffffff77fc027810 */ /* 0x040fe40007ffe0ff */
[----:B------:R-:W-:-:S02]  /*d3f0*/  IADD3 R0, R252, -0x8d, RZ ;  /* 0xffffff73fc007810 */ /* 0x000fc40007ffe0ff */
[----:B------:R-:W-:Y:S02]  /*d400*/  ISETP.GE.U32.AND P6, PT, R2, 0x7ffffef8, PT ;  /* 0x7ffffef80200780c */ /* 0x000fe40003fc6070 */
[C---:B------:R-:W-:Y:S02]  /*d410*/  LOP3.LUT R13, R11.reuse, 0x10, RZ, 0x3c, !PT ;  /* 0x000000100b0d7812 */ /* 0x040fe400078e3cff */
[C---:B------:R-:W-:Y:S02]  /*d420*/  LOP3.LUT R250, R11.reuse, 0x30, RZ, 0x3c, !PT ;  /* 0x000000300bfa7812 */ /* 0x040fe400078e3cff */
[C---:B------:R-:W-:Y:S02]  /*d430*/  LOP3.LUT R2, R11.reuse, 0x50, RZ, 0x3c, !PT ;  /* 0x000000500b027812 */ /* 0x040fe400078e3cff */
[----:B------:R-:W-:Y:S01]  /*d440*/  LOP3.LUT R252, R11, 0x70, RZ, 0x3c, !PT ;  /* 0x000000700bfc7812 */ /* 0x000fe200078e3cff */
[----:B--2---:R1:W-:Y:S04]  /*d450*/  LDGSTS.E [R11+0x40000], [R4.64], P4 ;  /* 0x40000000040b7fae */ /* 0x0043e8000a121848 */
[----:B-1----:R-:W2:Y:S04]  /*d460*/  LDL.64 R4, [R1+0x10] ;  /* 0x0000100001047983 */ /* 0x002ea80000100a00 */
[----:B---3--:R1:W-:Y:S04]  /*d470*/  LDGSTS.E [R11+0x41000], [R8.64], P4 ;  /* 0x41000000080b7fae */ /* 0x0083e8000a121848 */
[----:B------:R1:W-:Y:S04]  /*d480*/  LDGSTS.E [R11+0x42000], [R24.64], P4 ;  /* 0x42000000180b7fae */ /* 0x0003e8000a121848 */
        /* <DEDUP_REMOVED lines=13> */
[----:B----4-:R3:W-:Y:S04]  /*d560*/  LDGSTS.E [R13+0x40200], [R6.64], P4 ;  /* 0x40200000060d7fae */ /* 0x0107e8000a121848 */
[----:B-1----:R-:W4:Y:S04]  /*d570*/  LDL.LU R11, [R1+0x14e8] ;  /* 0x0014e800010b7983 */ /* 0x002f280000300800 */
[----:B---3--:R-:W3:Y:S04]  /*d580*/  LDL.64 R6, [R1+0x8] ;  /* 0x0000080001067983 */ /* 0x008ee80000100a00 */
[----:B----4-:R1:W-:Y:S04]  /*d590*/  LDGSTS.E [R13+0x41200], [R10.64], P4 ;  /* 0x412000000a0d7fae */ /* 0x0103e8000a121848 */
        /* <DEDUP_REMOVED lines=14> */
[----:B--2---:R2:W-:Y:S04]  /*d680*/  LDGSTS.E [R15+0x40400], [R4.64], P4 ;  /* 0x40400000040f7fae */ /* 0x0045e8000a121848 */
[----:B-1----:R-:W5:Y:S04]  /*d690*/  LDL.LU R13, [R1+0x14e4] ;  /* 0x0014e400010d7983 */ /* 0x002f680000300800 */
[----:B--2---:R-:W2:Y:S04]  /*d6a0*/  LDL.64 R4, [R1] ;  /* 0x0000000001047983 */ /* 0x004ea80000100a00 */
[----:B-----5:R1:W-:Y:S04]  /*d6b0*/  LDGSTS.E [R15+0x41400], [R12.64], P4 ;  /* 0x414000000c0f7fae */ /* 0x0203e8000a121848 */
        /* <DEDUP_REMOVED lines=14> */
[----:B---3--:R3:W-:Y:S04]  /*d7a0*/  LDGSTS.E [R250+0x40600], [R6.64], P4 ;  /* 0x4060000006fa7fae */ /* 0x0087e8000a121848 */
[----:B-1----:R-:W4:Y:S04]  /*d7b0*/  LDL.LU R15, [R1+0x14e0] ;  /* 0x0014e000010f7983 */ /* 0x002f280000300800 */
[----:B---3--:R-:W3:Y:S04]  /*d7c0*/  LDL.LU.64 R6, [R1+0x14d8] ;  /* 0x0014d80001067983 */ /* 0x008ee80000300a00 */
        /* <DEDUP_REMOVED lines=29> */
[----:B-1----:R-:W5:Y:S04]  /*d9a0*/  LDL.LU R250, [R1+0x14d0] ;  /* 0x0014d00001fa7983 */ /* 0x002f680000300800 */
[----:B------:R4:W-:Y:S04]  /*d9b0*/  LDGSTS.E [R251+0x4e800], [R224.64], P4 ;  /* 0x4e800000e0fb7fae */ /* 0x0009e8000a121848 */
[----:B--2---:R-:W2:Y:S04]  /*d9c0*/  LDL.LU.64 R4, [R1+0x14c8] ;  /* 0x0014c80001047983 */ /* 0x004ea80000300a00 */
[----:B------:R4:W-:Y:S04]  /*d9d0*/  LDGSTS.E [R251+0x4f800], [R240.64], P4 ;  /* 0x4f800000f0fb7fae */ /* 0x0009e8000a121848 */
[----:B----4-:R-:W5:Y:S04]  /*d9e0*/  LDL.LU R251, [R1+0x14c0] ;  /* 0x0014c00001fb7983 */ /* 0x010f680000300800 */
        /* <DEDUP_REMOVED lines=31> */
[----:B-1----:R-:W4:Y:S04]  /*dbe0*/  LDL.LU R2, [R1+0x14bc] ;  /* 0x0014bc0001027983 */ /* 0x002f280000300800 */
[----:B------:R2:W-:Y:S04]  /*dbf0*/  LDGSTS.E [R3+0x4fc00], [R244.64], P4 ;  /* 0x4fc00000f4037fae */ /* 0x0005e8000a121848 */
[----:B---3--:R1:W-:Y:S04]  /*dc00*/  LDGSTS.E [R252+0x40e00], [R6.64], P4 ;  /* 0x40e0000006fc7fae */ /* 0x0083e8000a121848 */
[----:B------:R1:W-:Y:S04]  /*dc10*/  LDGSTS.E [R252+0x41e00], [R22.64], P4 ;  /* 0x41e0000016fc7fae */ /* 0x0003e8000a121848 */
[----:B--2---:R-:W4:Y:S04]  /*dc20*/  LDL.LU R3, [R1+0x14b8] ;  /* 0x0014b80001037983 */ /* 0x004f280000300800 */
[----:B------:R1:W-:Y:S04]  /*dc30*/  LDGSTS.E [R252+0x42e00], [R38.64], P4 ;  /* 0x42e0000026fc7fae */ /* 0x0003e8000a121848 */
[----:B------:R1:W-:Y:S04]  /*dc40*/  LDGSTS.E [R252+0x43e00], [R54.64], P4 ;  /* 0x43e0000036fc7fae */ /* 0x0003e8000a121848 */
[----:B------:R1:W-:Y:S04]  /*dc50*/  LDGSTS.E [R252+0x44e00], [R70.64], P4 ;  /* 0x44e0000046fc7fae */ /* 0x0003e8000a121848 */
[----:B------:R1:W-:Y:S01]  /*dc60*/  LDGSTS.E [R252+0x45e00], [R86.64], P4 ;  /* 0x45e0000056fc7fae */ /* 0x0003e2000a121848 */
[----:B------:R-:W-:-:S03]  /*dc70*/  ULDC UR4, c[0x0][0x18c] ;  /* 0x0000630000047ab9 */ /* 0x000fc60000000800 */
[----:B------:R1:W-:Y:S04]  /*dc80*/  LDGSTS.E [R252+0x46e00], [R102.64], P4 ;  /* 0x46e0000066fc7fae */ /* 0x0003e8000a121848 */
[----:B------:R1:W-:Y:S01]  /*dc90*/  LDGSTS.E [R252+0x47e00], [R118.64], P4 ;  /* 0x47e0000076fc7fae */ /* 0x0003e2000a121848 */
[----:B------:R-:W-:-:S03]  /*dca0*/  USHF.L.U32 UR4, UR4, 0x7, URZ ;  /* 0x0000000704047899 */ /* 0x000fc6000800063f */
[----:B------:R1:W-:Y:S04]  /*dcb0*/  LDGSTS.E [R252+0x48e00], [R134.64], P4 ;  /* 0x48e0000086fc7fae */ /* 0x0003e8000a121848 */
[----:B------:R1:W-:Y:S04]  /*dcc0*/  LDGSTS.E [R252+0x49e00], [R150.64], P4 ;  /* 0x49e0000096fc7fae */ /* 0x0003e8000a121848 */
[----:B------:R1:W-:Y:S04]  /*dcd0*/  LDGSTS.E [R252+0x4ae00], [R166.64], P4 ;  /* 0x4ae00000a6fc7fae */ /* 0x0003e8000a121848 */
[----:B------:R1:W-:Y:S04]  /*dce0*/  LDGSTS.E [R252+0x4be00], [R182.64], P4 ;  /* 0x4be00000b6fc7fae */ /* 0x0003e8000a121848 */
[----:B------:R1:W-:Y:S04]  /*dcf0*/  LDGSTS.E [R252+0x4ce00], [R198.64], P4 ;  /* 0x4ce00000c6fc7fae */ /* 0x0003e8000a121848 */
[----:B------:R1:W-:Y:S04]  /*dd00*/  LDGSTS.E [R252+0x4de00], [R214.64], P4 ;  /* 0x4de00000d6fc7fae */ /* 0x0003e8000a121848 */
[----:B------:R1:W-:Y:S04]  /*dd10*/  LDGSTS.E [R252+0x4ee00], [R230.64], P4 ;  /* 0x4ee00000e6fc7fae */ /* 0x0003e8000a121848 */
[----:B----4-:R1:W-:Y:S01]  /*dd20*/  LDGSTS.E [R252+0x4fe00], [R2.64], P4 ;  /* 0x4fe0000002fc7fae */ /* 0x0103e2000a121848 */
[----:B------:R-:W-:-:S02]  /*dd30*/  ISETP.GE.U32.AND P4, PT, R0, 0x7ffffef4, PT ;  /* 0x7ffffef40000780c */ /* 0x000fc40003f86070 */
[----:B------:R-:W-:Y:S01]  /*dd40*/  MOV R0, UR4 ;  /* 0x0000000400007c02 */ /* 0x000fe20008000f00 */
[----:B------:R-:W-:Y:S01]  /*dd50*/  IMAD.MOV.U32 R0, RZ, RZ, c[0x0][0x188] ;  /* 0x00006200ff007624 */ /* 0x000fe200078e00ff */
[----:B------:R-:W0:Y:S03]  /*dd60*/  LDGDEPBAR ;  /* 0x00000000000079af */ /* 0x000e260000000000 */
[----:B------:R-:W-:-:S04]  /*dd70*/  IMAD.SHL.U32 R0, R0, 0x80, RZ ;  /* 0x0000008000007824 */ /* 0x000fc800078e00ff */
[----:B------:R-:W-:-:S04]  /*dd80*/  IMAD.WIDE R246, R0, 0x4, R246 ;  /* 0x0000000400f67825 */ /* 0x000fc800078e02f6 */
[----:B------:R-:W-:Y:S01]  /*dd90*/  IMAD.WIDE R248, R0, 0x4, R248 ;  /* 0x0000000400f87825 */ /* 0x000fe200078e02f8 */
[----:B------:R2:W-:Y:S04]  /*dda0*/  STL.64 [R1+0x9c0], R246 ;  /* 0x0009c0f601007387 */ /* 0x0005e80000100a00 */
[----:B------:R2:W-:Y:S01]  /*ddb0*/  STL.64 [R1+0x9d8], R248 ;  /* 0x0009d8f801007387 */ /* 0x0005e20000100a00 */
[----:B-1----:R-:W-:-:S03]  /*ddc0*/  IMAD.MOV.U32 R252, RZ, RZ, c[0x0][0x180] ;  /* 0x00006000fffc7624 */ /* 0x002fc600078e00ff */
[----:B--2---:R-:W2:Y:S04]  /*ddd0*/  LDL.LU.64 R248, [R1+0x3a8] ;  /* 0x0003a80001f87983 */ /* 0x004ea80000300a00 */
[----:B------:R-:W-:Y:S04]  /*dde0*/  STL.64 [R1+0x1668], R218 ;  /* 0x001668da01007387 */ /* 0x000fe80000100a00 */
[----:B------:R1:W-:Y:S04]  /*ddf0*/  STL.64 [R1+0x1660], R220 ;  /* 0x001660dc01007387 */ /* 0x0003e80000100a00 */
[----:B-1----:R-:W3:Y:S04]  /*de00*/  LDL.LU.64 R220, [R1+0x408] ;  /* 0x0004080001dc7983 */ /* 0x002ee80000300a00 */
[----:B------:R1:W-:Y:S04]  /*de10*/  STL.64 [R1+0x1658], R222 ;  /* 0x001658de01007387 */ /* 0x0003e80000100a00 */
[----:B-1----:R-:W4:Y:S04]  /*de20*/  LDL.LU.64 R222, [R1+0x410] ;  /* 0x0004100001de7983 */ /* 0x002f280000300a00 */
[----:B------:R1:W-:Y:S04]  /*de30*/  STL.64 [R1+0x1650], R224 ;  /* 0x001650e001007387 */ /* 0x0003e80000100a00 */
[----:B-1----:R-:W2:Y:S04]  /*de40*/  LDL.LU.64 R224, [R1+0x3b0] ;  /* 0x0003b00001e07983 */ /* 0x002ea80000300a00 */
[----:B------:R1:W-:Y:S04]  /*de50*/  STL.64 [R1+0x1648], R226 ;  /* 0x001648e201007387 */ /* 0x0003e80000100a00 */
[----:B-1----:R-:W2:Y:S04]  /*de60*/  LDL.LU.64 R226, [R1+0x3d0] ;  /* 0x0003d00001e27983 */ /* 0x002ea80000300a00 */
[----:B------:R1:W-:Y:S04]  /*de70*/  STL.64 [R1+0x1640], R228 ;  /* 0x001640e401007387 */ /* 0x0003e80000100a00 */
[----:B-1----:R-:W2:Y:S04]  /*de80*/  LDL.64 R228, [R1+0x9d8] ;  /* 0x0009d80001e47983 */ /* 0x002ea80000100a00 */
[----:B------:R1:W-:Y:S04]  /*de90*/  STL.64 [R1+0x1638], R230 ;  /* 0x001638e601007387 */ /* 0x0003e80000100a00 */
[----:B-1----:R-:W4:Y:S04]  /*dea0*/  LDL.LU.64 R230, [R1+0x3c8] ;  /* 0x0003c80001e67983 */ /* 0x002f280000300a00 */
[----:B------:R1:W-:Y:S04]  /*deb0*/  STL.64 [R1+0x1630], R232 ;  /* 0x001630e801007387 */ /* 0x0003e80000100a00 */
[----:B------:R-:W1:Y:S04]  /*dec0*/  S2R R218, SR_TID.X ;  /* 0x0000000000da7919 */ /* 0x000e680000002100 */
[----:B-1----:R-:W4:Y:S04]  /*ded0*/  LDL.LU.64 R232, [R1+0x3f0] ;  /* 0x0003f00001e87983 */ /* 0x002f280000300a00 */
[----:B------:R1:W-:Y:S04]  /*dee0*/  STL.64 [R1+0x1628], R234 ;  /* 0x001628ea01007387 */ /* 0x0003e80000100a00 */
[----:B-1----:R-:W4:Y:S01]  /*def0*/  LDL.LU.64 R234, [R1+0x3e8] ;  /* 0x0003e80001ea7983 */ /* 0x002f220000300a00 */
[----:B------:R-:W-:-:S03]  /*df00*/  LOP3.LUT R219, R218, 0x7f, RZ, 0xc0, !PT ;  /* 0x0000007fdadb7812 */ /* 0x000fc600078ec0ff */
[----:B------:R1:W-:Y:S04]  /*df10*/  STL.64 [R1+0x1620], R236 ;  /* 0x001620ec01007387 */ /* 0x0003e80000100a00 */
[----:B------:R1:W-:Y:S04]  /*df20*/  STL.64 [R1+0x1618], R238 ;  /* 0x001618ee01007387 */ /* 0x0003e80000100a00 */
[----:B------:R2:W-:Y:S01]  /*df30*/  STL.64 [R1+0x1610], R240 ;  /* 0x001610f001007387 */ /* 0x0005e20000100a00 */
[----:B-1----:R-:W-:-:S03]  /*df40*/  IMAD.SHL.U32 R237, R219, 0x4, RZ ;  /* 0x00000004dbed7824 */ /* 0x002fc600078e00ff */
[----:B------:R-:W-:Y:S01]  /*df50*/  STL.64 [R1+0x1608], R242 ;  /* 0x001608f201007387 */ /* 0x000fe20000100a00 */
[----:B------:R-:W-:Y:S01]  /*df60*/  IMAD.MOV.U32 R238, RZ, RZ, R246 ;  /* 0x000000ffffee7224 */ /* 0x000fe200078e00f6 */
[----:B------:R-:W-:Y:S02]  /*df70*/  MOV R239, R247 ;  /* 0x000000f700ef7202 */ /* 0x000fe40000000f00 */
[----:B------:R-:W-:Y:S01]  /*df80*/  BAR.SYNC.DEFER_BLOCKING 0x0 ;  /* 0x0000000000007b1d */ /* 0x000fe20000010000 */
[----:B------:R-:W-:-:S05]  /*df90*/  IADD3 R247, R252, -0x91, RZ ;  /* 0xffffff6ffcf77810 */ /* 0x000fca0007ffe0ff */
[----:B------:R-:W-:Y:S04]  /*dfa0*/  STL.64 [R1+0x1600], R244 ;  /* 0x001600f401007387 */ /* 0x000fe80000100a00 */
[----:B------:R1:W-:Y:S04]  /*dfb0*/  STL.64 [R1+0x15f8], R2 ;  /* 0x0015f80201007387 */ /* 0x0003e80000100a00 */
[----:B------:R-:W-:Y:S01]  /*dfc0*/  @!PT LDS RZ, [RZ] ;  /* 0x00000000fffff984 */ /* 0x000fe20000000800 */
[----:B------:R-:W-:Y:S01]  /*dfd0*/  @!PT LDS RZ, [RZ] ;  /* 0x00000000fffff984 */ /* 0x000fe20000000800 */
[----:B------:R-:W-:Y:S01]  /*dfe0*/  @!PT LDS RZ, [RZ] ;  /* 0x00000000fffff984 */ /* 0x000fe20000000800 */
[----:B------:R3:W-:Y:S02]  /*dff0*/  LDGSTS.E [R237+0x20000], [R238.64], !P5 ;  /* 0x20000000eeed7fae */ /* 0x0007e4000e921848 */
[----:B---3--:R-:W-:-:S02]  /*e000*/  IMAD.WIDE R238, R0, 0x4, R220 ;  /* 0x0000000400ee7825 */ /* 0x008fc400078e02dc */
[----:B--2---:R4:W-:Y:S02]  /*e010*/  LDGSTS.E [R237+0x20200], [R228.64], !P5 ;  /* 0x20200000e4ed7fae */ /* 0x0049e4000e921848 */
[----:B------:R-:W-:Y:S01]  /*e020*/  IMAD.WIDE R240, R0, 0x4, R226 ;  /* 0x0000000400f07825 */ /* 0x000fe200078e02e2 */
[----:B------:R-:W-:Y:S02]  /*e030*/  ISETP.GE.U32.AND P5, PT, R247, 0x7ffffef0, PT ;  /* 0x7ffffef0f700780c */ /* 0x000fe40003fa6070 */
[----:B------:R-:W-:Y:S01]  /*e040*/  IADD3 R247, R252, -0x95, RZ ;  /* 0xffffff6bfcf77810 */ /* 0x000fe20007ffe0ff */
[----:B----4-:R-:W-:Y:S02]  /*e050*/  IMAD.WIDE R228, R0, 0x4, R222 ;  /* 0x0000000400e47825 */ /* 0x010fe400078e02de */
[----:B------:R-:W2:Y:S04]  /*e060*/  LDL.LU.64 R222, [R1+0x380] ;  /* 0x0003800001de7983 */ /* 0x000ea80000300a00 */
[----:B------:R-:W3:Y:S01]  /*e070*/  LDL.LU.64 R220, [R1+0x378] ;  /* 0x0003780001dc7983 */ /* 0x000ee20000300a00 */
[----:B------:R-:W-:-:S03]  /*e080*/  IADD3 R246, R252, -0x99, RZ ;  /* 0xffffff67fcf67810 */ /* 0x000fc60007ffe0ff */
[----:B------:R4:W-:Y:S04]  /*e090*/  STL.64 [R1+0x410], R228 ;  /* 0x000410e401007387 */ /* 0x0009e80000100a00 */
[----:B------:R1:W-:Y:S04]  /*e0a0*/  STL.64 [R1+0x408], R238 ;  /* 0x000408ee01007387 */ /* 0x0003e80000100a00 */
[----:B------:R4:W-:Y:S01]  /*e0b0*/  LDGSTS.E [R237+0x21000], [R228.64], !P3 ;  /* 0x21000000e4ed7fae */ /* 0x0009e2000d921848 */
[----:B------:R-:W-:-:S03]  /*e0c0*/  IMAD.WIDE R232, R0, 0x4, R232 ;  /* 0x0000000400e87825 */ /* 0x000fc600078e02e8 */
[----:B------:R1:W-:Y:S04]  /*e0d0*/  LDGSTS.E [R237+0x21200], [R238.64], !P3 ;  /* 0x21200000eeed7fae */ /* 0x0003e8000d921848 */
[----:B------:R4:W-:Y:S01]  /*e0e0*/  LDGSTS.E [R237+0x22000], [R232.64], !P6 ;  /* 0x22000000e8ed7fae */ /* 0x0009e2000f121848 */
[----:B-1----:R-:W-:-:S03]  /*e0f0*/  IMAD.WIDE R2, R0, 0x4, R234 ;  /* 0x0000000400027825 */ /* 0x002fc600078e02ea */
[----:B------:R-:W3:Y:S04]  /*e100*/  LDL.LU.64 R234, [R1+0x360] ;  /* 0x0003600001ea7983 */ /* 0x000ee80000300a00 */
[----:B------:R1:W-:Y:S04]  /*e110*/  STL.64 [R1+0x3f0], R232 ;  /* 0x0003f0e801007387 */ /* 0x0003e80000100a00 */
[----:B----4-:R-:W4:Y:S01]  /*e120*/  LDL.LU.64 R228, [R1+0x358] ;  /* 0x0003580001e47983 */ /* 0x010f220000300a00 */
[----:B------:R-:W-:Y:S01]  /*e130*/  IMAD.WIDE R238, R0, 0x4, R230 ;  /* 0x0000000400ee7825 */ /* 0x000fe200078e02e6 */
[----:B------:R-:W-:-:S02]  /*e140*/  ISETP.GE.U32.AND P3, PT, R247, 0x7ffffeec, PT ;  /* 0x7ffffeecf700780c */ /* 0x000fc40003f66070 */
[----:B------:R1:W-:Y:S01]  /*e150*/  STL.64 [R1+0x3e8], R2 ;  /* 0x0003e80201007387 */ /* 0x0003e20000100a00 */
[----:B------:R-:W-:Y:S01]  /*e160*/  IMAD.WIDE R230, R0, 0x4, R224 ;  /* 0x0000000400e67825 */ /* 0x000fe200078e02e0 */
[----:B------:R-:W-:Y:S02]  /*e170*/  IADD3 R247, R252, -0x9d, RZ ;  /* 0xffffff63fcf77810 */ /* 0x000fe40007ffe0ff */
[----:B------:R-:W4:Y:S04]  /*e180*/  LDL.LU.64 R226, [R1+0x340] ;  /* 0x0003400001e27983 */ /* 0x000f280000300a00 */
[----:B-1----:R-:W4:Y:S04]  /*e190*/  LDL.LU.64 R232, [R1+0x338] ;  /* 0x0003380001e87983 */ /* 0x002f280000300a00 */
[----:B------:R-:W-:Y:S04]  /*e1a0*/  STL.64 [R1+0x3d0], R240 ;  /* 0x0003d0f001007387 */ /* 0x000fe80000100a00 */
[----:B------:R-:W-:Y:S04]  /*e1b0*/  STL.64 [R1+0x3c8], R238 ;  /* 0x0003c8ee01007387 */ /* 0x000fe80000100a00 */
[----:B------:R1:W-:Y:S01]  /*e1c0*/  LDGSTS.E [R237+0x22200], [R2.64], !P6 ;  /* 0x2220000002ed7fae */ /* 0x0003e2000f121848 */
[----:B------:R-:W-:-:S03]  /*e1d0*/  ISETP.GE.U32.AND P6, PT, R246, 0x7ffffee8, PT ;  /* 0x7ffffee8f600780c */ /* 0x000fc60003fc6070 */
[----:B------:R-:W4:Y:S04]  /*e1e0*/  LDL.LU.64 R224, [R1+0x320] ;  /* 0x0003200001e07983 */ /* 0x000f280000300a00 */
[----:B------:R2:W-:Y:S01]  /*e1f0*/  STL.64 [R1+0x3b0], R230 ;  /* 0x0003b0e601007387 */ /* 0x0005e20000100a00 */
[----:B-1----:R-:W-:-:S03]  /*e200*/  IMAD.WIDE R2, R0, 0x4, R248 ;  /* 0x0000000400027825 */ /* 0x002fc600078e02f8 */
[----:B------:R1:W-:Y:S04]  /*e210*/  LDGSTS.E [R237+0x23000], [R240.64], !P4 ;  /* 0x23000000f0ed7fae */ /* 0x0003e8000e121848 */
[----:B------:R-:W4:Y:S04]  /*e220*/  LDL.LU.64 R248, [R1+0x318] ;  /* 0x0003180001f87983 */ /* 0x000f280000300a00 */
[----:B------:R3:W-:Y:S04]  /*e230*/  LDGSTS.E [R237+0x23200], [R238.64], !P4 ;  /* 0x23200000eeed7fae */ /* 0x0007e8000e121848 */
[----:B------:R2:W-:Y:S04]  /*e240*/  LDGSTS.E [R237+0x24000], [R230.64], !P5 ;  /* 0x24000000e6ed7fae */ /* 0x0005e8000e921848 */
[----:B------:R4:W-:Y:S04]  /*e250*/  STL.64 [R1+0x3a8], R2 ;  /* 0x0003a80201007387 */ /* 0x0009e80000100a00 */
[----:B------:R4:W-:Y:S01]  /*e260*/  LDGSTS.E [R237+0x24200], [R2.64], !P5 ;  /* 0x2420000002ed7fae */ /* 0x0009e2000e921848 */
[----:B--2---:R-:W-:-:S03]  /*e270*/  IMAD.WIDE R230, R0, 0x4, R222 ;  /* 0x0000000400e67825 */ /* 0x004fc600078e02de */
[----:B------:R-:W2:Y:S01]  /*e280*/  LDL.LU.64 R222, [R1+0x300] ;  /* 0x0003000001de7983 */ /* 0x000ea20000300a00 */
[----:B---3--:R-:W-:-:S03]  /*e290*/  IMAD.WIDE R238, R0, 0x4, R220 ;  /* 0x0000000400ee7825 */ /* 0x008fc600078e02dc */
[----:B------:R-:W3:Y:S04]  /*e2a0*/  LDL.LU.64 R220, [R1+0x2f8] ;  /* 0x0002f80001dc7983 */ /* 0x000ee80000300a00 */
[----:B------:R1:W-:Y:S04]  /*e2b0*/  STL.64 [R1+0x7b8], R230 ;  /* 0x0007b8e601007387 */ /* 0x0003e80000100a00 */
[----:B------:R1:W-:Y:S04]  /*e2c0*/  STL.64 [R1+0x7c0], R238 ;  /* 0x0007c0ee01007387 */ /* 0x0003e80000100a00 */
[----:B------:R1:W-:Y:S04]  /*e2d0*/  LDGSTS.E [R237+0x25000], [R230.64], !P3 ;  /* 0x25000000e6ed7fae */ /* 0x0003e8000d921848 */
[----:B------:R1:W-:Y:S01]  /*e2e0*/  LDGSTS.E [R237+0x25200], [R238.64], !P3 ;  /* 0x25200000eeed7fae */ /* 0x0003e2000d921848 */
[----:B------:R-:W-:-:S05]  /*e2f0*/  IMAD.WIDE R234, R0, 0x4, R234 ;  /* 0x0000000400ea7825 */ /* 0x000fca00078e02ea */
[----:B------:R1:W-:Y:S01]  /*e300*/  LDGSTS.E [R237+0x26000], [R234.64], !P6 ;  /* 0x26000000eaed7fae */ /* 0x0003e2000f121848 */
[----:B----4-:R-:W-:-:S03]  /*e310*/  IMAD.WIDE R2, R0, 0x4, R228 ;  /* 0x0000000400027825 */ /* 0x010fc600078e02e4 */
[----:B------:R-:W4:Y:S04]  /*e320*/  LDL.LU.64 R228, [R1+0x2e0] ;  /* 0x0002e00001e47983 */ /* 0x000f280000300a00 */
[----:B------:R1:W-:Y:S04]  /*e330*/  STL.64 [R1+0x7c8], R234 ;  /* 0x0007c8ea01007387 */ /* 0x0003e80000100a00 */
[----:B-1----:R-:W4:Y:S01]  /*e340*/  LDL.LU.64 R230, [R1+0x2d8] ;  /* 0x0002d80001e67983 */ /* 0x002f220000300a00 */
[----:B------:R-:W-:-:S03]  /*e350*/  IMAD.WIDE R238, R0, 0x4, R226 ;  /* 0x0000000400ee7825 */ /* 0x000fc600078e02e2 */
[----:B------:R1:W-:Y:S01]  /*e360*/  STL.64 [R1+0x7d0], R2 ;  /* 0x0007d00201007387 */ /* 0x0003e20000100a00 */
[----:B------:R-:W-:-:S03]  /*e370*/  IMAD.WIDE R234, R0, 0x4, R232 ;  /* 0x0000000400ea7825 */ /* 0x000fc600078e02e8 */
[----:B------:R-:W4:Y:S04]  /*e380*/  LDL.LU.64 R226, [R1+0x2c0] ;  /* 0x0002c00001e27983 */ /* 0x000f280000300a00 */
[----:B------:R-:W4:Y:S04]  /*e390*/  LDL.LU.64 R232, [R1+0x2b8] ;  /* 0x0002b80001e87983 */ /* 0x000f280000300a00 */
[----:B------:R1:W-:Y:S04]  /*e3a0*/  LDGSTS.E [R237+0x26200], [R2.64], !P6 ;  /* 0x2620000002ed7fae */ /* 0x0003e8000f121848 */
[----:B------:R-:W-:Y:S04]  /*e3b0*/  STL.64 [R1+0x7e8], R238 ;  /* 0x0007e8ee01007387 */ /* 0x000fe80000100a00 */
[----:B------:R-:W-:Y:S01]  /*e3c0*/  STL.64 [R1+0x7f0], R234 ;  /* 0x0007f0ea01007387 */ /* 0x000fe20000100a00 */
[----:B-1----:R-:W-:-:S03]  /*e3d0*/  IMAD.WIDE R2, R0, 0x4, R248 ;  /* 0x0000000400027825 */ /* 0x002fc600078e02f8 */
[----:B------:R-:W4:Y:S01]  /*e3e0*/  LDL.LU.64 R248, [R1+0x2a0] ;  /* 0x0002a00001f87983 */ /* 0x000f220000300a00 */
[----:B------:R-:W-:Y:S02]  /*e3f0*/  IADD3 R246, R252, -0xa1, RZ ;  /* 0xffffff5ffcf67810 */ /* 0x000fe40007ffe0ff */
[----:B------:R-:W-:Y:S02]  /*e400*/  ISETP.GE.U32.AND P4, PT, R247, 0x7ffffee4, PT ;  /* 0x7ffffee4f700780c */ /* 0x000fe40003f86070 */
[----:B------:R-:W-:Y:S02]  /*e410*/  ISETP.GE.U32.AND P5, PT, R246, 0x7ffffee0, PT ;  /* 0x7ffffee0f600780c */ /* 0x000fe40003fa6070 */
[----:B------:R-:W-:Y:S01]  /*e420*/  IADD3 R247, R252, -0xa5, RZ ;  /* 0xffffff5bfcf77810 */ /* 0x000fe20007ffe0ff */
[----:B------:R-:W-:-:S03]  /*e430*/  IMAD.WIDE R224, R0, 0x4, R224 ;  /* 0x0000000400e07825 */ /* 0x000fc600078e02e0 */
[----:B------:R-:W-:Y:S02]  /*e440*/  ISETP.GE.U32.AND P3, PT, R247, 0x7ffffedc, PT ;  /* 0x7ffffedcf700780c */ /* 0x000fe40003f66070 */
[----:B------:R-:W-:Y:S01]  /*e450*/  IADD3 R246, R252, -0xa9, RZ ;  /* 0xffffff57fcf67810 */ /* 0x000fe20007ffe0ff */
[----:B------:R1:W-:Y:S04]  /*e460*/  STL.64 [R1+0x808], R224 ;  /* 0x000808e001007387 */ /* 0x0003e80000100a00 */
[----:B------:R1:W-:Y:S01]  /*e470*/  LDGSTS.E [R237+0x27000], [R238.64], !P4 ;  /* 0x27000000eeed7fae */ /* 0x0003e2000e121848 */
[----:B------:R-:W-:-:S03]  /*e480*/  ISETP.GE.U32.AND P6, PT, R246, 0x7ffffed8, PT ;  /* 0x7ffffed8f600780c */ /* 0x000fc60003fc6070 */
[----:B------:R3:W-:Y:S04]  /*e490*/  LDGSTS.E [R237+0x27200], [R234.64], !P4 ;  /* 0x27200000eaed7fae */ /* 0x0007e8000e121848 */
[----:B------:R1:W-:Y:S04]  /*e4a0*/  STL.64 [R1+0x810], R2 ;  /* 0x0008100201007387 */ /* 0x0003e80000100a00 */
[----:B------:R-:W4:Y:S04]  /*e4b0*/  LDL.LU.64 R240, [R1+0x298] ;  /* 0x0002980001f07983 */ /* 0x000f280000300a00 */
[----:B------:R1:W-:Y:S04]  /*e4c0*/  LDGSTS.E [R237+0x28000], [R224.64], !P5 ;  /* 0x28000000e0ed7fae */ /* 0x0003e8000e921848 */
[----:B------:R2:W-:Y:S04]  /*e4d0*/  LDGSTS.E [R237+0x28200], [R2.64], !P5 ;  /* 0x2820000002ed7fae */ /* 0x0005e8000e921848 */
[----:B-1----:R-:W4:Y:S01]  /*e4e0*/  LDL.LU.64 R224, [R1+0x280] ;  /* 0x0002800001e07983 */ /* 0x002f220000300a00 */
[----:B--2---:R-:W-:-:S04]  /*e4f0*/  IMAD.WIDE R222, R0, 0x4, R222 ;  /* 0x0000000400de7825 */ /* 0x004fc800078e02de */
[C---:B---3--:R-:W-:Y:S01]  /*e500*/  IMAD.WIDE R234, R0.reuse, 0x4, R220 ;  /* 0x0000000400ea7825 */ /* 0x048fe200078e02dc */
[----:B------:R1:W-:Y:S04]  /*e510*/  LDGSTS.E [R237+0x29000], [R222.64], !P3 ;  /* 0x29000000deed7fae */ /* 0x0003e8000d921848 */
[----:B------:R-:W2:Y:S04]  /*e520*/  LDL.LU.64 R220, [R1+0x278] ;  /* 0x0002780001dc7983 */ /* 0x000ea80000300a00 */
[----:B------:R1:W-:Y:S04]  /*e530*/  STL.64 [R1+0x830], R222 ;  /* 0x000830de01007387 */ /* 0x0003e80000100a00 */
[----:B------:R-:W-:Y:S04]  /*e540*/  STL.64 [R1+0x838], R234 ;  /* 0x000838ea01007387 */ /* 0x000fe80000100a00 */
[----:B------:R3:W-:Y:S01]  /*e550*/  LDGSTS.E [R237+0x29200], [R234.64], !P3 ;  /* 0x29200000eaed7fae */ /* 0x0007e2000d921848 */
[----:B----4-:R-:W-:-:S05]  /*e560*/  IMAD.WIDE R228, R0, 0x4, R228 ;  /* 0x0000000400e47825 */ /* 0x010fca00078e02e4 */
[----:B------:R4:W-:Y:S01]  /*e570*/  LDGSTS.E [R237+0x2a000], [R228.64], !P6 ;  /* 0x2a000000e4ed7fae */ /* 0x0009e2000f121848 */
[----:B------:R-:W-:-:S03]  /*e580*/  IMAD.WIDE R2, R0, 0x4, R230 ;  /* 0x0000000400027825 */ /* 0x000fc600078e02e6 */
[----:B------:R-:W2:Y:S04]  /*e590*/  LDL.LU.64 R230, [R1+0x260] ;  /* 0x0002600001e67983 */ /* 0x000ea80000300a00 */
[----:B------:R4:W-:Y:S04]  /*e5a0*/  STL.64 [R1+0x850], R228 ;  /* 0x000850e401007387 */ /* 0x0009e80000100a00 */
[----:B-1----:R-:W2:Y:S01]  /*e5b0*/  LDL.LU.64 R222, [R1+0x258] ;  /* 0x0002580001de7983 */ /* 0x002ea20000300a00 */
[----:B------:R-:W-:-:S03]  /*e5c0*/  IMAD.WIDE R238, R0, 0x4, R226 ;  /* 0x0000000400ee7825 */ /* 0x000fc600078e02e2 */
[----:B------:R1:W-:Y:S04]  /*e5d0*/  STL.64 [R1+0x858], R2 ;  /* 0x0008580201007387 */ /* 0x0003e80000100a00 */
[----:B----4-:R-:W4:Y:S01]  /*e5e0*/  LDL.LU.64 R228, [R1+0x240] ;  /* 0x0002400001e47983 */ /* 0x010f220000300a00 */
[----:B---3--:R-:W-:-:S03]  /*e5f0*/  IMAD.WIDE R234, R0, 0x4, R232 ;  /* 0x0000000400ea7825 */ /* 0x008fc600078e02e8 */
[----:B------:R-:W3:Y:S04]  /*e600*/  LDL.LU.64 R226, [R1+0x238] ;  /* 0x0002380001e27983 */ /* 0x000ee80000300a00 */
[----:B------:R1:W-:Y:S01]  /*e610*/  STL.64 [R1+0x870], R238 ;  /* 0x000870ee01007387 */ /* 0x0003e20000100a00 */
[C---:B------:R-:W-:Y:S02]  /*e620*/  IADD3 R247, R252.reuse, -0xad, RZ ;  /* 0xffffff53fcf77810 */ /* 0x040fe40007ffe0ff */
[----:B------:R-:W-:Y:S01]  /*e630*/  IADD3 R246, R252, -0xb1, RZ ;  /* 0xffffff4ffcf67810 */ /* 0x000fe20007ffe0ff */
[----:B------:R1:W-:Y:S01]  /*e640*/  LDGSTS.E [R237+0x2a200], [R2.64], !P6 ;  /* 0x2a20000002ed7fae */ /* 0x0003e2000f121848 */
[----:B------:R-:W-:-:S03]  /*e650*/  IMAD.WIDE R232, R0, 0x4, R248 ;  /* 0x0000000400e87825 */ /* 0x000fc600078e02f8 */
[----:B------:R-:W3:Y:S01]  /*e660*/  LDL.LU.64 R248, [R1+0x220] ;  /* 0x0002200001f87983 */ /* 0x000ee20000300a00 */
[----:B------:R-:W-:Y:S02]  /*e670*/  ISETP.GE.U32.AND P4, PT, R247, 0x7ffffed4, PT ;  /* 0x7ffffed4f700780c */ /* 0x000fe40003f86070 */
[----:B------:R-:W-:Y:S02]  /*e680*/  ISETP.GE.U32.AND P5, PT, R246, 0x7ffffed0, PT ;  /* 0x7ffffed0f600780c */ /* 0x000fe40003fa6070 */
[----:B------:R-:W-:-:S04]  /*e690*/  IADD3 R247, R252, -0xb5, RZ ;  /* 0xffffff4bfcf77810 */ /* 0x000fc80007ffe0ff */
[----:B------:R-:W-:Y:S01]  /*e6a0*/  ISETP.GE.U32.AND P3, PT, R247, 0x7ffffecc, PT ;  /* 0x7ffffeccf700780c */ /* 0x000fe20003f66070 */
[----:B------:R1:W-:Y:S01]  /*e6b0*/  STL.64 [R1+0x878], R234 ;  /* 0x000878ea01007387 */ /* 0x0003e20000100a00 */
[----:B------:R-:W-:-:S03]  /*e6c0*/  IADD3 R246, R252, -0xb9, RZ ;  /* 0xffffff47fcf67810 */ /* 0x000fc60007ffe0ff */
[----:B------:R1:W-:Y:S04]  /*e6d0*/  LDGSTS.E [R237+0x2b000], [R238.64], !P4 ;  /* 0x2b000000eeed7fae */ /* 0x0003e8000e121848 */
[----:B------:R1:W-:Y:S01]  /*e6e0*/  LDGSTS.E [R237+0x2b200], [R234.64], !P4 ;  /* 0x2b200000eaed7fae */ /* 0x0003e2000e121848 */
[----:B------:R-:W-:-:S03]  /*e6f0*/  ISETP.GE.U32.AND P6, PT, R246, 0x7ffffec8, PT ;  /* 0x7ffffec8f600780c */ /* 0x000fc60003fc6070 */
[----:B------:R2:W-:Y:S04]  /*e700*/  STL.64 [R1+0x8b0], R232 ;  /* 0x0008b0e801007387 */ /* 0x0005e80000100a00 */
[----:B------:R2:W-:Y:S01]  /*e710*/  LDGSTS.E [R237+0x2c000], [R232.64], !P5 ;  /* 0x2c000000e8ed7fae */ /* 0x0005e2000e921848 */
[----:B-1----:R-:W-:-:S03]  /*e720*/  IMAD.WIDE R2, R0, 0x4, R240 ;  /* 0x0000000400027825 */ /* 0x002fc600078e02f0 */
[----:B------:R-:W3:Y:S04]  /*e730*/  LDL.LU.64 R238, [R1+0x218] ;  /* 0x0002180001ee7983 */ /* 0x000ee80000300a00 */
[----:B------:R1:W-:Y:S04]  /*e740*/  STL.64 [R1+0x8b8], R2 ;  /* 0x0008b80201007387 */ /* 0x0003e80000100a00 */
[----:B------:R1:W-:Y:S01]  /*e750*/  LDGSTS.E [R237+0x2c200], [R2.64], !P5 ;  /* 0x2c20000002ed7fae */ /* 0x0003e2000e921848 */
[----:B------:R-:W-:-:S03]  /*e760*/  IMAD.WIDE R234, R0, 0x4, R224 ;  /* 0x0000000400ea7825 */ /* 0x000fc600078e02e0 */
[----:B------:R-:W3:Y:S04]  /*e770*/  LDL.LU.64 R224, [R1+0x200] ;  /* 0x0002000001e07983 */ /* 0x000ee80000300a00 */
[----:B------:R1:W-:Y:S01]  /*e780*/  LDGSTS.E [R237+0x2d000], [R234.64], !P3 ;  /* 0x2d000000eaed7fae */ /* 0x0003e2000d921848 */
[----:B--2---:R-:W-:-:S03]  /*e790*/  IMAD.WIDE R232, R0, 0x4, R220 ;  /* 0x0000000400e87825 */ /* 0x004fc600078e02dc */
[----:B------:R-:W2:Y:S04]  /*e7a0*/  LDL.LU.64 R220, [R1+0x1f8] ;  /* 0x0001f80001dc7983 */ /* 0x000ea80000300a00 */
[----:B------:R1:W-:Y:S04]  /*e7b0*/  STL.64 [R1+0x910], R234 ;  /* 0x000910ea01007387 */ /* 0x0003e80000100a00 */
[----:B------:R4:W-:Y:S04]  /*e7c0*/  STL.64 [R1+0x918], R232 ;  /* 0x000918e801007387 */ /* 0x0009e80000100a00 */
[----:B------:R4:W-:Y:S01]  /*e7d0*/  LDGSTS.E [R237+0x2d200], [R232.64], !P3 ;  /* 0x2d200000e8ed7fae */ /* 0x0009e2000d921848 */
[----:B------:R-:W-:-:S05]  /*e7e0*/  IMAD.WIDE R230, R0, 0x4, R230 ;  /* 0x0000000400e67825 */ /* 0x000fca00078e02e6 */
[----:B------:R3:W-:Y:S01]  /*e7f0*/  LDGSTS.E [R237+0x2e000], [R230.64], !P6 ;  /* 0x2e000000e6ed7fae */ /* 0x0007e2000f121848 */
[----:B-1----:R-:W-:-:S03]  /*e800*/  IMAD.WIDE R2, R0, 0x4, R222 ;  /* 0x0000000400027825 */ /* 0x002fc600078e02de */
[----:B------:R-:W2:Y:S04]  /*e810*/  LDL.LU.64 R222, [R1+0x1e0] ;  /* 0x0001e00001de7983 */ /* 0x000ea80000300a00 */
[----:B------:R1:W-:Y:S04]  /*e820*/  STL.64 [R1+0x940], R230 ;  /* 0x000940e601007387 */ /* 0x0003e80000100a00 */
[----:B------:R-:W2:Y:S01]  /*e830*/  LDL.LU.64 R234, [R1+0x1d8] ;  /* 0x0001d80001ea7983 */ /* 0x000ea20000300a00 */
[----:B----4-:R-:W-:Y:S01]  /*e840*/  IMAD.WIDE R232, R0, 0x4, R228 ;  /* 0x0000000400e87825 */ /* 0x010fe200078e02e4 */
[----:B------:R-:W-:-:S02]  /*e850*/  IADD3 R247, R252, -0xbd, RZ ;  /* 0xffffff43fcf77810 */ /* 0x000fc40007ffe0ff */
[----:B------:R-:W-:Y:S01]  /*e860*/  IADD3 R246, R252, -0xc1, RZ ;  /* 0xffffff3ffcf67810 */ /* 0x000fe20007ffe0ff */
[C---:B---3--:R-:W-:Y:S01]  /*e870*/  IMAD.WIDE R228, R0.reuse, 0x4, R226 ;  /* 0x0000000400e47825 */ /* 0x048fe200078e02e2 */
[----:B------:R3:W-:Y:S04]  /*e880*/  STL.64 [R1+0x948], R2 ;  /* 0x0009480201007387 */ /* 0x0007e80000100a00 */
[----:B-1----:R-:W4:Y:S04]  /*e890*/  LDL.LU.64 R230, [R1+0x1c0] ;  /* 0x0001c00001e67983 */ /* 0x002f280000300a00 */
[----:B------:R-:W-:Y:S01]  /*e8a0*/  STL.64 [R1+0x960], R232 ;  /* 0x000960e801007387 */ /* 0x000fe20000100a00 */
[----:B------:R-:W-:-:S03]  /*e8b0*/  IMAD.WIDE R226, R0, 0x4, R248 ;  /* 0x0000000400e27825 */ /* 0x000fc600078e02f8 */
[----:B------:R1:W-:Y:S04]  /*e8c0*/  STL.64 [R1+0x968], R228 ;  /* 0x000968e401007387 */ /* 0x0003e80000100a00 */
[----:B------:R-:W4:Y:S01]  /*e8d0*/  LDL.LU.64 R248, [R1+0x1b8] ;  /* 0x0001b80001f87983 */ /* 0x000f220000300a00 */
[----:B------:R-:W-:Y:S02]  /*e8e0*/  ISETP.GE.U32.AND P4, PT, R247, 0x7ffffec4, PT ;  /* 0x7ffffec4f700780c */ /* 0x000fe40003f86070 */
[----:B------:R-:W-:Y:S01]  /*e8f0*/  ISETP.GE.U32.AND P5, PT, R246, 0x7ffffec0, PT ;  /* 0x7ffffec0f600780c */ /* 0x000fe20003fa6070 */
[----:B------:R3:W-:Y:S01]  /*e900*/  LDGSTS.E [R237+0x2e200], [R2.64], !P6 ;  /* 0x2e20000002ed7fae */ /* 0x0007e2000f121848 */
[C---:B------:R-:W-:Y:S02]  /*e910*/  IADD3 R247, R252.reuse, -0xc5, RZ ;  /* 0xffffff3bfcf77810 */ /* 0x040fe40007ffe0ff */
[----:B------:R-:W-:-:S02]  /*e920*/  IADD3 R246, R252, -0xc9, RZ ;  /* 0xffffff37fcf67810 */ /* 0x000fc40007ffe0ff */
[----:B------:R-:W-:Y:S01]  /*e930*/  ISETP.GE.U32.AND P3, PT, R247, 0x7ffffebc, PT ;  /* 0x7ffffebcf700780c */ /* 0x000fe20003f66070 */
[----:B------:R1:W-:Y:S01]  /*e940*/  STL.64 [R1+0x990], R226 ;  /* 0x000990e201007387 */ /* 0x0003e20000100a00 */
[----:B------:R-:W-:-:S03]  /*e950*/  ISETP.GE.U32.AND P6, PT, R246, 0x7ffffeb8, PT ;  /* 0x7ffffeb8f600780c */ /* 0x000fc60003fc6070 */
[----:B------:R1:W-:Y:S04]  /*e960*/  LDGSTS.E [R237+0x2f000], [R232.64], !P4 ;  /* 0x2f000000e8ed7fae */ /* 0x0003e8000e121848 */
[----:B------:R1:W-:Y:S04]  /*e970*/  LDGSTS.E [R237+0x2f200], [R228.64], !P4 ;  /* 0x2f200000e4ed7fae */ /* 0x0003e8000e121848 */
[----:B------:R3:W-:Y:S02]  /*e980*/  LDGSTS.E [R237+0x30000], [R226.64], !P5 ;  /* 0x30000000e2ed7fae */ /* 0x0007e4000e921848 */
[----:B---3--:R-:W-:-:S05]  /*e990*/  IMAD.WIDE R2, R0, 0x4, R238 ;  /* 0x0000000400027825 */ /* 0x008fca00078e02ee */
[----:B------:R3:W-:Y:S04]  /*e9a0*/  LDGSTS.E [R237+0x30200], [R2.64], !P5 ;  /* 0x3020000002ed7fae */ /* 0x0007e8000e921848 */
[----:B-1----:R-:W4:Y:S04]  /*e9b0*/  LDL.LU.64 R228, [R1+0x1a0] ;  /* 0x0001a00001e47983 */ /* 0x002f280000300a00 */
[----:B------:R3:W-:Y:S01]  /*e9c0*/  STL.64 [R1+0x998], R2 ;  /* 0x0009980201007387 */ /* 0x0007e20000100a00 */
[----:B------:R-:W-:-:S03]  /*e9d0*/  IMAD.WIDE R232, R0, 0x4, R224 ;  /* 0x0000000400e87825 */ /* 0x000fc600078e02e0 */
[----:B------:R-:W4:Y:S04]  /*e9e0*/  LDL.LU.64 R240, [R1+0x198] ;  /* 0x0001980001f07983 */ /* 0x000f280000300a00 */
[----:B------:R-:W4:Y:S04]  /*e9f0*/  LDL.LU.64 R226, [R1+0x180] ;  /* 0x0001800001e27983 */ /* 0x000f280000300a00 */
[----:B------:R1:W-:Y:S01]  /*ea00*/  LDGSTS.E [R237+0x31000], [R232.64], !P3 ;  /* 0x31000000e8ed7fae */ /* 0x0003e2000d921848 */
[----:B--2---:R-:W-:-:S03]  /*ea10*/  IMAD.WIDE R224, R0, 0x4, R220 ;  /* 0x0000000400e07825 */ /* 0x004fc600078e02dc */
[----:B------:R-:W2:Y:S04]  /*ea20*/  LDL.LU.64 R220, [R1+0x178] ;  /* 0x0001780001dc7983 */ /* 0x000ea80000300a00 */
[----:B------:R-:W-:Y:S04]  /*ea30*/  STL.64 [R1+0x9c8], R232 ;  /* 0x0009c8e801007387 */ /* 0x000fe80000100a00 */
[----:B------:R1:W-:Y:S04]  /*ea40*/  STL.64 [R1+0x9d0], R224 ;  /* 0x0009d0e001007387 */ /* 0x0003e80000100a00 */
[----:B------:R1:W-:Y:S01]  /*ea50*/  LDGSTS.E [R237+0x31200], [R224.64], !P3 ;  /* 0x31200000e0ed7fae */ /* 0x0003e2000d921848 */
[----:B------:R-:W-:-:S05]  /*ea60*/  IMAD.WIDE R222, R0, 0x4, R222 ;  /* 0x0000000400de7825 */ /* 0x000fca00078e02de */
[----:B------:R1:W-:Y:S01]  /*ea70*/  STL.64 [R1+0xa00], R222 ;  /* 0x000a00de01007387 */ /* 0x0003e20000100a00 */
[----:B---3--:R-:W-:-:S03]  /*ea80*/  IMAD.WIDE R2, R0, 0x4, R234 ;  /* 0x0000000400027825 */ /* 0x008fc600078e02ea */
[----:B------:R3:W-:Y:S04]  /*ea90*/  LDGSTS.E [R237+0x32000], [R222.64], !P6 ;  /* 0x32000000deed7fae */ /* 0x0007e8000f121848 */
[----:B------:R-:W2:Y:S04]  /*eaa0*/  LDL.LU.64 R234, [R1+0x160] ;  /* 0x0001600001ea7983 */ /* 0x000ea80000300a00 */
[----:B------:R3:W-:Y:S04]  /*eab0*/  STL.64 [R1+0xa08], R2 ;  /* 0x000a080201007387 */ /* 0x0007e80000100a00 */
[----:B------:R-:W2:Y:S01]  /*eac0*/  LDL.LU.64 R242, [R1+0x158] ;  /* 0x0001580001f27983 */ /* 0x000ea20000300a00 */
[----:B----4-:R-:W-:-:S03]  /*ead0*/  IMAD.WIDE R238, R0, 0x4, R230 ;  /* 0x0000000400ee7825 */ /* 0x010fc600078e02e6 */
[----:B-1----:R-:W4:Y:S04]  /*eae0*/  LDL.LU.64 R224, [R1+0x140] ;  /* 0x0001400001e07983 */ /* 0x002f280000300a00 */
[----:B---3--:R-:W3:Y:S01]  /*eaf0*/  LDL.LU.64 R222, [R1+0x138] ;  /* 0x0001380001de7983 */ /* 0x008ee20000300a00 */
[----:B------:R-:W-:-:S03]  /*eb00*/  IMAD.WIDE R230, R0, 0x4, R248 ;  /* 0x0000000400e67825 */ /* 0x000fc600078e02f8 */
[----:B------:R-:W3:Y:S04]  /*eb10*/  LDL.LU.64 R232, [R1+0x120] ;  /* 0x0001200001e87983 */ /* 0x000ee80000300a00 */
[----:B------:R-:W3:Y:S01]  /*eb20*/  LDL.LU.64 R248, [R1+0x118] ;  /* 0x0001180001f87983 */ /* 0x000ee20000300a00 */
[C---:B------:R-:W-:Y:S02]  /*eb30*/  IADD3 R247, R252.reuse, -0xcd, RZ ;  /* 0xffffff33fcf77810 */ /* 0x040fe40007ffe0ff */
[----:B------:R-:W-:Y:S01]  /*eb40*/  IADD3 R246, R252, -0xd1, RZ ;  /* 0xffffff2ffcf67810 */ /* 0x000fe20007ffe0ff */
[----:B------:R1:W-:Y:S01]  /*eb50*/  LDGSTS.E [R237+0x32200], [R2.64], !P6 ;  /* 0x3220000002ed7fae */ /* 0x0003e2000f121848 */
[----:B------:R-:W-:Y:S02]  /*eb60*/  ISETP.GE.U32.AND P4, PT, R247, 0x7ffffeb4, PT ;  /* 0x7ffffeb4f700780c */ /* 0x000fe40003f86070 */
[----:B------:R-:W-:-:S02]  /*eb70*/  ISETP.GE.U32.AND P5, PT, R246, 0x7ffffeb0, PT ;  /* 0x7ffffeb0f600780c */ /* 0x000fc40003fa6070 */
[C---:B------:R-:W-:Y:S02]  /*eb80*/  IADD3 R247, R252.reuse, -0xd5, RZ ;  /* 0xffffff2bfcf77810 */ /* 0x040fe40007ffe0ff */
[----:B------:R-:W-:Y:S02]  /*eb90*/  IADD3 R246, R252, -0xd9, RZ ;  /* 0xffffff27fcf67810 */ /* 0x000fe40007ffe0ff */
[----:B------:R-:W-:Y:S02]  /*eba0*/  ISETP.GE.U32.AND P3, PT, R247, 0x7ffffeac, PT ;  /* 0x7ffffeacf700780c */ /* 0x000fe40003f66070 */
[----:B------:R-:W-:Y:S02]  /*ebb0*/  ISETP.GE.U32.AND P6, PT, R246, 0x7ffffea8, PT ;  /* 0x7ffffea8f600780c */ /* 0x000fe40003fc6070 */
[----:B------:R-:W-:Y:S01]  /*ebc0*/  IADD3 R247, R252, -0xdd, RZ ;  /* 0xffffff23fcf77810 */ /* 0x000fe20007ffe0ff */
[----:B------:R2:W-:Y:S04]  /*ebd0*/  LDGSTS.E [R237+0x33000], [R238.64], !P4 ;  /* 0x33000000eeed7fae */ /* 0x0005e8000e121848 */
[----:B------:R-:W-:Y:S01]  /*ebe0*/  STL.64 [R1+0xa30], R238 ;  /* 0x000a30ee01007387 */ /* 0x000fe20000100a00 */
[----:B------:R-:W-:-:S03]  /*ebf0*/  IMAD.WIDE R228, R0, 0x4, R228 ;  /* 0x0000000400e47825 */ /* 0x000fc600078e02e4 */
[----:B------:R1:W-:Y:S01]  /*ec00*/  LDGSTS.E [R237+0x33200], [R230.64], !P4 ;  /* 0x33200000e6ed7fae */ /* 0x0003e2000e121848 */
[----:B------:R-:W-:-:S03]  /*ec10*/  ISETP.GE.U32.AND P4, PT, R247, 0x7ffffea4, PT ;  /* 0x7ffffea4f700780c */ /* 0x000fc60003f86070 */
[----:B------:R1:W-:Y:S02]  /*ec20*/  STL.64 [R1+0xa38], R230 ;  /* 0x000a38e601007387 */ /* 0x0003e40000100a00 */
[C---:B-1----:R-:W-:Y:S02]  /*ec30*/  IMAD.WIDE R2, R0.reuse, 0x4, R240 ;  /* 0x0000000400027825 */ /* 0x042fe400078e02f0 */
[----:B------:R1:W-:Y:S02]  /*ec40*/  STL.64 [R1+0xa60], R228 ;  /* 0x000a60e401007387 */ /* 0x0003e40000100a00 */
[C---:B------:R-:W-:Y:S02]  /*ec50*/  IMAD.WIDE R240, R0.reuse, 0x4, R226 ;  /* 0x0000000400f07825 */ /* 0x040fe400078e02e2 */
[----:B------:R1:W-:Y:S04]  /*ec60*/  STL.64 [R1+0xa68], R2 ;  /* 0x000a680201007387 */ /* 0x0003e80000100a00 */
[----:B------:R1:W-:Y:S04]  /*ec70*/  LDGSTS.E [R237+0x34000], [R228.64], !P5 ;  /* 0x34000000e4ed7fae */ /* 0x0003e8000e921848 */
[----:B------:R-:W3:Y:S04]  /*ec80*/  LDL.LU.64 R230, [R1+0x100] ;  /* 0x0001000001e67983 */ /* 0x000ee80000300a00 */
[----:B------:R2:W-:Y:S04]  /*ec90*/  LDGSTS.E [R237+0x34200], [R2.64], !P5 ;  /* 0x3420000002ed7fae */ /* 0x0005e8000e921848 */
[----:B-1----:R-:W3:Y:S04]  /*eca0*/  LDL.LU.64 R228, [R1+0xf8] ;  /* 0x0000f80001e47983 */ /* 0x002ee80000300a00 */
[----:B------:R-:W-:Y:S04]  /*ecb0*/  STL.64 [R1+0xa90], R240 ;  /* 0x000a90f001007387 */ /* 0x000fe80000100a00 */
[----:B------:R-:W3:Y:S04]  /*ecc0*/  LDL.LU.64 R226, [R1+0xe0] ;  /* 0x0000e00001e27983 */ /* 0x000ee80000300a00 */
[----:B------:R1:W-:Y:S01]  /*ecd0*/  LDGSTS.E [R237+0x35000], [R240.64], !P3 ;  /* 0x35000000f0ed7fae */ /* 0x0003e2000d921848 */
[----:B--2---:R-:W-:-:S03]  /*ece0*/  IMAD.WIDE R238, R0, 0x4, R220 ;  /* 0x0000000400ee7825 */ /* 0x004fc600078e02dc */
[----:B------:R-:W2:Y:S04]  /*ecf0*/  LDL.LU.64 R220, [R1+0xd8] ;  /* 0x0000d80001dc7983 */ /* 0x000ea80000300a00 */
[----:B------:R-:W-:Y:S04]  /*ed00*/  STL.64 [R1+0xa98], R238 ;  /* 0x000a98ee01007387 */ /* 0x000fe80000100a00 */
[----:B------:R1:W-:Y:S01]  /*ed10*/  LDGSTS.E [R237+0x35200], [R238.64], !P3 ;  /* 0x35200000eeed7fae */ /* 0x0003e2000d921848 */
[----:B------:R-:W-:-:S04]  /*ed20*/  IMAD.WIDE R234, R0, 0x4, R234 ;  /* 0x0000000400ea7825 */ /* 0x000fc800078e02ea */
[C---:B------:R-:W-:Y:S01]  /*ed30*/  IMAD.WIDE R2, R0.reuse, 0x4, R242 ;  /* 0x0000000400027825 */ /* 0x040fe200078e02f2 */
[----:B------:R-:W-:Y:S03]  /*ed40*/  STL.64 [R1+0xac0], R234 ;  /* 0x000ac0ea01007387 */ /* 0x000fe60000100a00 */
[C---:B----4-:R-:W-:Y:S01]  /*ed50*/  IMAD.WIDE R224, R0.reuse, 0x4, R224 ;  /* 0x0000000400e07825 */ /* 0x050fe200078e02e0 */
[----:B------:R4:W-:Y:S03]  /*ed60*/  LDGSTS.E [R237+0x36000], [R234.64], !P6 ;  /* 0x36000000eaed7fae */ /* 0x0009e6000f121848 */
[C---:B---3--:R-:W-:Y:S01]  /*ed70*/  IMAD.WIDE R222, R0.reuse, 0x4, R222 ;  /* 0x0000000400de7825 */ /* 0x048fe200078e02de */
[----:B------:R3:W-:Y:S03]  /*ed80*/  STL.64 [R1+0xac8], R2 ;  /* 0x000ac80201007387 */ /* 0x0007e60000100a00 */
[C---:B------:R-:W-:Y:S01]  /*ed90*/  IMAD.WIDE R232, R0.reuse, 0x4, R232 ;  /* 0x0000000400e87825 */ /* 0x040fe200078e02e8 */
[----:B------:R3:W-:Y:S04]  /*eda0*/  LDGSTS.E [R237+0x36200], [R2.64], !P6 ;  /* 0x3620000002ed7fae */ /* 0x0007e8000f121848 */
[----:B------:R1:W-:Y:S04]  /*edb0*/  STL.64 [R1+0xaf0], R224 ;  /* 0x000af0e001007387 */ /* 0x0003e80000100a00 */
[----:B------:R1:W-:Y:S01]  /*edc0*/  STL.64 [R1+0xaf8], R222 ;  /* 0x000af8de01007387 */ /* 0x0003e20000100a00 */
[----:B---3--:R-:W-:-:S03]  /*edd0*/  IMAD.WIDE R2, R0, 0x4, R248 ;  /* 0x0000000400027825 */ /* 0x008fc600078e02f8 */
[----:B------:R1:W-:Y:S04]  /*ede0*/  LDGSTS.E [R237+0x37000], [R224.64], !P4 ;  /* 0x37000000e0ed7fae */ /* 0x0003e8000e121848 */
[----:B------:R3:W-:Y:S04]  /*edf0*/  LDGSTS.E [R237+0x37200], [R222.64], !P4 ;  /* 0x37200000deed7fae */ /* 0x0007e8000e121848 */
[----:B-1----:R-:W2:Y:S04]  /*ee00*/  LDL.LU.64 R224, [R1+0xc0] ;  /* 0x0000c00001e07983 */ /* 0x002ea80000300a00 */
[----:B------:R1:W-:Y:S04]  /*ee10*/  STL.64 [R1+0xb10], R232 ;  /* 0x000b10e801007387 */ /* 0x0003e80000100a00 */
[----:B------:R2:W-:Y:S04]  /*ee20*/  STL.64 [R1+0xb18], R2 ;  /* 0x000b180201007387 */ /* 0x0005e80000100a00 */
[----:B---3--:R-:W3:Y:S04]  /*ee30*/  LDL.LU.64 R222, [R1+0xb8] ;  /* 0x0000b80001de7983 */ /* 0x008ee80000300a00 */
[----:B----4-:R-:W4:Y:S04]  /*ee40*/  LDL.LU.64 R234, [R1+0xa0] ;  /* 0x0000a00001ea7983 */ /* 0x010f280000300a00 */
[----:B------:R-:W4:Y:S01]  /*ee50*/  LDL.LU.64 R238, [R1+0x98] ;  /* 0x0000980001ee7983 */ /* 0x000f220000300a00 */
[----:B------:R-:W-:-:S02]  /*ee60*/  IADD3 R246, R252, -0xe1, RZ ;  /* 0xffffff1ffcf67810 */ /* 0x000fc40007ffe0ff */
[----:B------:R-:W-:Y:S02]  /*ee70*/  IADD3 R247, R252, -0xe5, RZ ;  /* 0xffffff1bfcf77810 */ /* 0x000fe40007ffe0ff */
[----:B------:R-:W-:Y:S02]  /*ee80*/  ISETP.GE.U32.AND P5, PT, R246, 0x7ffffea0, PT ;  /* 0x7ffffea0f600780c */ /* 0x000fe40003fa6070 */
[----:B------:R-:W-:Y:S02]  /*ee90*/  IADD3 R246, R252, -0xe9, RZ ;  /* 0xffffff17fcf67810 */ /* 0x000fe40007ffe0ff */
[----:B------:R-:W-:Y:S02]  /*eea0*/  ISETP.GE.U32.AND P3, PT, R247, 0x7ffffe9c, PT ;  /* 0x7ffffe9cf700780c */ /* 0x000fe40003f66070 */
[----:B------:R-:W-:Y:S01]  /*eeb0*/  ISETP.GE.U32.AND P6, PT, R246, 0x7ffffe98, PT ;  /* 0x7ffffe98f600780c */ /* 0x000fe20003fc6070 */
[----:B------:R-:W-:Y:S01]  /*eec0*/  IMAD.WIDE R240, R0, 0x4, R230 ;  /* 0x0000000400f07825 */ /* 0x000fe200078e02e6 */
[----:B------:R-:W-:-:S03]  /*eed0*/  IADD3 R246, R252, -0xed, RZ ;  /* 0xffffff13fcf67810 */ /* 0x000fc60007ffe0ff */
[C---:B------:R-:W-:Y:S02]  /*eee0*/  IMAD.WIDE R230, R0.reuse, 0x4, R228 ;  /* 0x0000000400e67825 */ /* 0x040fe400078e02e4 */
[----:B------:R1:W-:Y:S02]  /*eef0*/  LDGSTS.E [R237+0x38000], [R232.64], !P5 ;  /* 0x38000000e8ed7fae */ /* 0x0003e4000e921848 */
[----:B------:R-:W-:Y:S02]  /*ef00*/  IMAD.WIDE R226, R0, 0x4, R226 ;  /* 0x0000000400e27825 */ /* 0x000fe400078e02e2 */
[----:B------:R2:W-:Y:S02]  /*ef10*/  LDGSTS.E [R237+0x38200], [R2.64], !P5 ;  /* 0x3820000002ed7fae */ /* 0x0005e4000e921848 */
[----:B------:R-:W-:Y:S01]  /*ef20*/  IMAD.MOV.U32 R229, RZ, RZ, 0x7f ;  /* 0x0000007fffe57424 */ /* 0x000fe200078e00ff */
[----:B------:R-:W-:Y:S01]  /*ef30*/  ISETP.GE.U32.AND P5, PT, R246, 0x7ffffe94, PT ;  /* 0x7ffffe94f600780c */ /* 0x000fe20003fa6070 */
[----:B------:R-:W-:Y:S04]  /*ef40*/  STL.64 [R1+0xb30], R240 ;  /* 0x000b30f001007387 */ /* 0x000fe80000100a00 */
[----:B------:R2:W-:Y:S01]  /*ef50*/  STL.64 [R1+0xb38], R230 ;  /* 0x000b38e601007387 */ /* 0x0005e20000100a00 */
[----:B------:R-:W-:-:S03]  /*ef60*/  IADD3 R229, R229, c[0x0][0x180], RZ ;  /* 0x00006000e5e57a10 */ /* 0x000fc60007ffe0ff */
[----:B-1----:R-:W4:Y:S04]  /*ef70*/  LDL.LU.64 R232, [R1+0x80] ;  /* 0x0000800001e87983 */ /* 0x002f280000300a00 */
[----:B------:R1:W-:Y:S04]  /*ef80*/  LDGSTS.E [R237+0x39000], [R240.64], !P3 ;  /* 0x39000000f0ed7fae */ /* 0x0003e8000d921848 */
[----:B------:R1:W-:Y:S01]  /*ef90*/  LDGSTS.E [R237+0x39200], [R230.64], !P3 ;  /* 0x39200000e6ed7fae */ /* 0x0003e2000d921848 */
[----:B------:R-:W-:-:S03]  /*efa0*/  ISETP.GT.AND P3, PT, R229, 0xff, PT ;  /* 0x000000ffe500780c */ /* 0x000fc60003f64270 */
[----:B------:R1:W-:Y:S01]  /*efb0*/  LDGSTS.E [R237+0x3a000], [R226.64], !P6 ;  /* 0x3a000000e2ed7fae */ /* 0x0003e2000f121848 */
[----:B--2---:R-:W-:-:S03]  /*efc0*/  IMAD.WIDE R2, R0, 0x4, R220 ;  /* 0x0000000400027825 */ /* 0x004fc600078e02dc */
[----:B------:R-:W2:Y:S04]  /*efd0*/  LDL.LU.64 R220, [R1+0x78] ;  /* 0x0000780001dc7983 */ /* 0x000ea80000300a00 */
[----:B------:R1:W-:Y:S04]  /*efe0*/  STL.64 [R1+0xb50], R226 ;  /* 0x000b50e201007387 */ /* 0x0003e80000100a00 */
[----:B------:R3:W-:Y:S04]  /*eff0*/  STL.64 [R1+0xb58], R2 ;  /* 0x000b580201007387 */ /* 0x0007e80000100a00 */
[----:B-1----:R-:W2:Y:S04]  /*f000*/  LDL.LU.64 R230, [R1+0x60] ;  /* 0x0000600001e67983 */ /* 0x002ea80000300a00 */
[----:B------:R-:W2:Y:S04]  /*f010*/  LDL.LU.64 R240, [R1+0x58] ;  /* 0x0000580001f07983 */ /* 0x000ea80000300a00 */
[----:B------:R1:W-:Y:S04]  /*f020*/  LDGSTS.E [R237+0x3a200], [R2.64], !P6 ;  /* 0x3a20000002ed7fae */ /* 0x0003e8000f121848 */
[----:B------:R-:W2:Y:S01]  /*f030*/  LDL.LU.64 R228, [R1+0x40] ;  /* 0x0000400001e47983 */ /* 0x000ea20000300a00 */
[----:B------:R-:W-:-:S03]  /*f040*/  IMAD.WIDE R226, R0, 0x4, R224 ;  /* 0x0000000400e27825 */ /* 0x000fc600078e02e0 */
[----:B------:R-:W2:Y:S04]  /*f050*/  LDL.LU.64 R224, [R1+0x38] ;  /* 0x0000380001e07983 */ /* 0x000ea80000300a00 */
[----:B------:R1:W-:Y:S04]  /*f060*/  STL.64 [R1+0xb70], R226 ;  /* 0x000b70e201007387 */ /* 0x0003e80000100a00 */
[----:B------:R4:W-:Y:S01]  /*f070*/  LDGSTS.E [R237+0x3b000], [R226.64], !P5 ;  /* 0x3b000000e2ed7fae */ /* 0x0009e2000e921848 */
[----:B---3--:R-:W-:-:S04]  /*f080*/  IMAD.WIDE R222, R0, 0x4, R222 ;  /* 0x0000000400de7825 */ /* 0x008fc800078e02de */
[C---:B----4-:R-:W-:Y:S01]  /*f090*/  IMAD.WIDE R234, R0.reuse, 0x4, R234 ;  /* 0x0000000400ea7825 */ /* 0x050fe200078e02ea */
[----:B------:R3:W-:Y:S03]  /*f0a0*/  STL.64 [R1+0xb78], R222 ;  /* 0x000b78de01007387 */ /* 0x0007e60000100a00 */
[----:B-1----:R-:W-:Y:S01]  /*f0b0*/  IMAD.WIDE R2, R0, 0x4, R238 ;  /* 0x0000000400027825 */ /* 0x002fe200078e02ee */
[----:B------:R1:W-:Y:S04]  /*f0c0*/  STL.64 [R1+0xb80], R234 ;  /* 0x000b80ea01007387 */ /* 0x0003e80000100a00 */
[----:B------:R-:W4:Y:S04]  /*f0d0*/  LDL.LU.64 R226, [R1+0x428] ;  /* 0x0004280001e27983 */ /* 0x000f280000300a00 */
[----:B------:R3:W-:Y:S04]  /*f0e0*/  LDGSTS.E [R237+0x3b200], [R222.64], !P5 ;  /* 0x3b200000deed7fae */ /* 0x0007e8000e921848 */
[----:B------:R1:W-:Y:S04]  /*f0f0*/  STL.64 [R1+0xb88], R2 ;  /* 0x000b880201007387 */ /* 0x0003e80000100a00 */
[----:B---3--:R-:W3:Y:S01]  /*f100*/  LDL.LU.64 R222, [R1+0x420] ;  /* 0x0004200001de7983 */ /* 0x008ee20000300a00 */
[----:B------:R-:W-:-:S02]  /*f110*/  IADD3 R249, R252, -0x80, RZ ;  /* 0xffffff80fcf97810 */ /* 0x000fc40007ffe0ff */
[C---:B------:R-:W-:Y:S02]  /*f120*/  IADD3 R248, R252.reuse, -0xf1, RZ ;  /* 0xffffff0ffcf87810 */ /* 0x040fe40007ffe0ff */
[----:B------:R-:W-:Y:S02]  /*f130*/  ISETP.GE.AND P4, PT, R219, R249, PT ;  /* 0x000000f9db00720c */ /* 0x000fe40003f86270 */
[----:B------:R-:W-:Y:S02]  /*f140*/  IADD3 R247, R252, -0xf5, RZ ;  /* 0xffffff0bfcf77810 */ /* 0x000fe40007ffe0ff */
[----:B------:R-:W-:Y:S02]  /*f150*/  SEL R246, RZ, 0x4, P4 ;  /* 0x00000004fff67807 */ /* 0x000fe40002000000 */
[----:B------:R-:W-:Y:S02]  /*f160*/  ISETP.GE.U32.AND P6, PT, R248, 0x7ffffe90, PT ;  /* 0x7ffffe90f800780c */ /* 0x000fe40003fc6070 */
[----:B------:R-:W-:-:S02]  /*f170*/  SEL R246, R246, RZ, P3 ;  /* 0x000000fff6f67207 */ /* 0x000fc40001800000 */
[----:B------:R-:W-:Y:S02]  /*f180*/  IADD3 R248, R252, -0xf9, RZ ;  /* 0xffffff07fcf87810 */ /* 0x000fe40007ffe0ff */
[----:B------:R-:W-:Y:S02]  /*f190*/  ISETP.GE.U32.AND P3, PT, R247, 0x7ffffe8c, PT ;  /* 0x7ffffe8cf700780c */ /* 0x000fe40003f66070 */
[----:B------:R-:W-:Y:S01]  /*f1a0*/  ISETP.GE.U32.AND P5, PT, R248, 0x7ffffe88, PT ;  /* 0x7ffffe88f800780c */ /* 0x000fe20003fa6070 */
[----:B------:R-:W-:Y:S01]  /*f1b0*/  IMAD.WIDE R238, R0, 0x4, R232 ;  /* 0x0000000400ee7825 */ /* 0x000fe200078e02e8 */
[----:B------:R-:W-:-:S03]  /*f1c0*/  IADD3 R247, R252, -0xfd, RZ ;  /* 0xffffff03fcf77810 */ /* 0x000fc60007ffe0ff */
[----:B------:R1:W-:Y:S04]  /*f1d0*/  LDGSTS.E [R237+0x3c000], [R234.64], !P6 ;  /* 0x3c000000eaed7fae */ /* 0x0003e8000f121848 */
[----:B------:R1:W-:Y:S01]  /*f1e0*/  LDGSTS.E [R237+0x3c200], [R2.64], !P6 ;  /* 0x3c20000002ed7fae */ /* 0x0003e2000f121848 */
[----:B------:R-:W-:-:S03]  /*f1f0*/  ISETP.GE.U32.AND P6, PT, R247, 0x7ffffe84, PT ;  /* 0x7ffffe84f700780c */ /* 0x000fc60003fc6070 */
[----:B------:R1:W-:Y:S01]  /*f200*/  LDGSTS.E [R237+0x3d000], [R238.64], !P3 ;  /* 0x3d000000eeed7fae */ /* 0x0003e2000d921848 */
[----:B--2---:R-:W-:-:S03]  /*f210*/  IMAD.WIDE R232, R0, 0x4, R220 ;  /* 0x0000000400e87825 */ /* 0x004fc600078e02dc */
[----:B------:R-:W2:Y:S04]  /*f220*/  LDL.LU.64 R220, [R1+0x400] ;  /* 0x0004000001dc7983 */ /* 0x000ea80000300a00 */
[----:B-1----:R-:W2:Y:S04]  /*f230*/  LDL.LU.64 R234, [R1+0x3f8] ;  /* 0x0003f80001ea7983 */ /* 0x002ea80000300a00 */
[----:B------:R1:W-:Y:S01]  /*f240*/  STL.64 [R1+0xb90], R238 ;  /* 0x000b90ee01007387 */ /* 0x0003e20000100a00 */
[----:B------:R-:W-:-:S03]  /*f250*/  IMAD.WIDE R230, R0, 0x4, R230 ;  /* 0x0000000400e67825 */ /* 0x000fc600078e02e6 */
[----:B------:R1:W-:Y:S01]  /*f260*/  STL.64 [R1+0xb98], R232 ;  /* 0x000b98e801007387 */ /* 0x0003e20000100a00 */
[----:B------:R-:W-:-:S03]  /*f270*/  IMAD.WIDE R2, R0, 0x4, R240 ;  /* 0x0000000400027825 */ /* 0x000fc600078e02f0 */
[----:B------:R1:W-:Y:S04]  /*f280*/  LDGSTS.E [R237+0x3d200], [R232.64], !P3 ;  /* 0x3d200000e8ed7fae */ /* 0x0003e8000d921848 */
[----:B-1----:R-:W2:Y:S04]  /*f290*/  LDL.LU.64 R238, [R1+0x3e0] ;  /* 0x0003e00001ee7983 */ /* 0x002ea80000300a00 */
[----:B------:R1:W-:Y:S04]  /*f2a0*/  STL.64 [R1+0xba0], R230 ;  /* 0x000ba0e601007387 */ /* 0x0003e80000100a00 */
[----:B------:R3:W-:Y:S04]  /*f2b0*/  STL.64 [R1+0xba8], R2 ;  /* 0x000ba80201007387 */ /* 0x0007e80000100a00 */
[----:B------:R1:W-:Y:S04]  /*f2c0*/  LDGSTS.E [R237+0x3e000], [R230.64], !P5 ;  /* 0x3e000000e6ed7fae */ /* 0x0003e8000e921848 */
[----:B------:R-:W2:Y:S04]  /*f2d0*/  LDL.LU.64 R232, [R1+0x3d8] ;  /* 0x0003d80001e87983 */ /* 0x000ea80000300a00 */
[----:B------:R3:W-:Y:S01]  /*f2e0*/  LDGSTS.E [R237+0x3e200], [R2.64], !P5 ;  /* 0x3e20000002ed7fae */ /* 0x0007e2000e921848 */
[----:B-1----:R-:W-:-:S05]  /*f2f0*/  IMAD.WIDE R230, R0, 0x4, R228 ;  /* 0x0000000400e67825 */ /* 0x002fca00078e02e4 */
[----:B------:R1:W-:Y:S01]  /*f300*/  LDGSTS.E [R237+0x3f000], [R230.64], !P6 ;  /* 0x3f000000e6ed7fae */ /* 0x0003e2000f121848 */
[----:B------:R-:W-:-:S03]  /*f310*/  IMAD.WIDE R242, R0, 0x4, R224 ;  /* 0x0000000400f27825 */ /* 0x000fc600078e02e0 */
[----:B------:R-:W2:Y:S04]  /*f320*/  LDL.LU.64 R224, [R1+0x3c0] ;  /* 0x0003c00001e07983 */ /* 0x000ea80000300a00 */
[----:B------:R-:W2:Y:S04]  /*f330*/  LDL.LU.64 R228, [R1+0x3b8] ;  /* 0x0003b80001e47983 */ /* 0x000ea80000300a00 */
[----:B------:R1:W-:Y:S04]  /*f340*/  STL.64 [R1+0xbb0], R230 ;  /* 0x000bb0e601007387 */ /* 0x0003e80000100a00 */
[----:B------:R-:W-:Y:S01]  /*f350*/  STL.64 [R1+0xbb8], R242 ;  /* 0x000bb8f201007387 */ /* 0x000fe20000100a00 */
[----:B------:R-:W-:-:S02]  /*f360*/  LOP3.LUT R218, R218, 0x7f, RZ, 0xc0, !PT ;  /* 0x0000007fdada7812 */ /* 0x000fc400078ec0ff */
[----:B------:R-:W-:Y:S01]  /*f370*/  IADD3 R248, R252, -0x87, RZ ;  /* 0xffffff79fcf87810 */ /* 0x000fe20007ffe0ff */
[----:B------:R1:W-:Y:S01]  /*f380*/  LDGSTS.E [R237+0x3f200], [R242.64], !P6 ;  /* 0x3f200000f2ed7fae */ /* 0x0003e2000f121848 */
[----:B----4-:R-:W-:-:S03]  /*f390*/  IMAD.WIDE R240, R0, 0x4, R226 ;  /* 0x0000000400f07825 */ /* 0x010fc600078e02e2 */
[----:B------:R-:W4:Y:S04]  /*f3a0*/  LDL.LU.64 R226, [R1+0x390] ;  /* 0x0003900001e27983 */ /* 0x000f280000300a00 */
[----:B------:R2:W-:Y:S01]  /*f3b0*/  STL.64 [R1+0x338], R240 ;  /* 0x000338f001007387 */ /* 0x0005e20000100a00 */
[----:B---3--:R-:W-:-:S05]  /*f3c0*/  IMAD.WIDE R2, R0, 0x4, R222 ;  /* 0x0000000400027825 */ /* 0x008fca00078e02de */
[----:B------:R3:W-:Y:S04]  /*f3d0*/  STL.64 [R1+0x320], R2 ;  /* 0x0003200201007387 */ /* 0x0007e80000100a00 */
[----:B-1----:R-:W4:Y:S01]  /*f3e0*/  LDL.LU.64 R230, [R1+0x388] ;  /* 0x0003880001e67983 */ /* 0x002f220000300a00 */
[----:B------:R-:W-:Y:S01]  /*f3f0*/  IMAD.SHL.U32 R218, R218, 0x4, RZ ;  /* 0x00000004dada7824 */ /* 0x000fe200078e00ff */
[----:B------:R-:W-:Y:S02]  /*f400*/  IADD3 R249, R252, -0x86, RZ ;  /* 0xffffff7afcf97810 */ /* 0x000fe40007ffe0ff */
[----:B------:R-:W-:Y:S02]  /*f410*/  ISETP.GE.U32.AND P3, PT, R248, 0x7ffffefa, PT ;  /* 0x7ffffefaf800780c */ /* 0x000fe40003f66070 */
[----:B------:R-:W-:-:S02]  /*f420*/  IADD3 R248, R252, -0x8a, RZ ;  /* 0xffffff76fcf87810 */ /* 0x000fc40007ffe0ff */
[----:B------:R-:W-:Y:S02]  /*f430*/  ISETP.GE.U32.AND P4, PT, R249, 0x7ffffefb, PT ;  /* 0x7ffffefbf900780c */ /* 0x000fe40003f86070 */
[----:B------:R-:W-:Y:S02]  /*f440*/  LOP3.LUT R222, R218, 0x20, RZ, 0x3c, !PT ;  /* 0x00000020dade7812 */ /* 0x000fe400078e3cff */
[----:B------:R-:W-:Y:S02]  /*f450*/  IADD3 R247, R252, -0x88, RZ ;  /* 0xffffff78fcf77810 */ /* 0x000fe40007ffe0ff */
[----:B------:R-:W-:Y:S01]  /*f460*/  ISETP.GE.U32.AND P6, PT, R248, 0x7ffffef7, PT ;  /* 0x7ffffef7f800780c */ /* 0x000fe20003fc6070 */
[----:B------:R2:W-:Y:S01]  /*f470*/  LDGSTS.E [R222+0x20400], [R240.64], !P2 ;  /* 0x20400000f0de7fae */ /* 0x0005e2000d121848 */
[----:B------:R-:W-:Y:S02]  /*f480*/  ISETP.GE.U32.AND P5, PT, R247, 0x7ffffef9, PT ;  /* 0x7ffffef9f700780c */ /* 0x000fe40003fa6070 */
[----:B------:R-:W-:Y:S01]  /*f490*/  IADD3 R247, R252, -0x8e, RZ ;  /* 0xffffff72fcf77810 */ /* 0x000fe20007ffe0ff */
[----:B------:R3:W-:Y:S03]  /*f4a0*/  LDGSTS.E [R222+0x20600], [R2.64], !P2 ;  /* 0x2060000002de7fae */ /* 0x0007e6000d121848 */
[----:B------:R-:W-:Y:S01]  /*f4b0*/  ISETP.GE.U32.AND P2, PT, R247, 0x7ffffef3, PT ;  /* 0x7ffffef3f700780c */ /* 0x000fe20003f46070 */
[----:B--2---:R-:W-:-:S02]  /*f4c0*/  IMAD.WIDE R240, R0, 0x4, R220 ;  /* 0x0000000400f07825 */ /* 0x004fc400078e02dc */
[----:B------:R-:W2:Y:S02]  /*f4d0*/  LDL.LU.64 R220, [R1+0x370] ;  /* 0x0003700001dc7983 */ /* 0x000ea40000300a00 */
[C---:B------:R-:W-:Y:S02]  /*f4e0*/  IMAD.WIDE R242, R0.reuse, 0x4, R234 ;  /* 0x0000000400f27825 */ /* 0x040fe400078e02ea */
[----:B------:R-:W2:Y:S04]  /*f4f0*/  LDL.LU.64 R234, [R1+0x368] ;  /* 0x0003680001ea7983 */ /* 0x000ea80000300a00 */
[----:B------:R1:W-:Y:S04]  /*f500*/  STL.64 [R1+0x318], R240 ;  /* 0x000318f001007387 */ /* 0x0003e80000100a00 */
[----:B------:R-:W-:Y:S04]  /*f510*/  STL.64 [R1+0x300], R242 ;  /* 0x000300f201007387 */ /* 0x000fe80000100a00 */
[----:B------:R1:W-:Y:S01]  /*f520*/  LDGSTS.E [R222+0x21400], [R240.64], !P4 ;  /* 0x21400000f0de7fae */ /* 0x0003e2000e121848 */
[----:B------:R-:W-:-:S03]  /*f530*/  IMAD.WIDE R238, R0, 0x4, R238 ;  /* 0x0000000400ee7825 */ /* 0x000fc600078e02ee */
[----:B------:R1:W-:Y:S04]  /*f540*/  LDGSTS.E [R222+0x21600], [R242.64], !P4 ;  /* 0x21600000f2de7fae */ /* 0x0003e8000e121848 */
[----:B------:R1:W-:Y:S01]  /*f550*/  LDGSTS.E [R222+0x22400], [R238.64], !P6 ;  /* 0x22400000eede7fae */ /* 0x0003e2000f121848 */
[----:B---3--:R-:W-:-:S03]  /*f560*/  IMAD.WIDE R2, R0, 0x4, R232 ;  /* 0x0000000400027825 */ /* 0x008fc600078e02e8 */
[----:B------:R-:W3:Y:S04]  /*f570*/  LDL.LU.64 R232, [R1+0x350] ;  /* 0x0003500001e87983 */ /* 0x000ee80000300a00 */
[----:B------:R1:W-:Y:S04]  /*f580*/  STL.64 [R1+0x2f8], R238 ;  /* 0x0002f8ee01007387 */ /* 0x0003e80000100a00 */
[----:B-1----:R-:W3:Y:S04]  /*f590*/  LDL.LU.64 R240, [R1+0x348] ;  /* 0x0003480001f07983 */ /* 0x002ee80000300a00 */
[----:B------:R1:W-:Y:S04]  /*f5a0*/  STL.64 [R1+0x2e0], R2 ;  /* 0x0002e00201007387 */ /* 0x0003e80000100a00 */
[----:B------:R1:W-:Y:S01]  /*f5b0*/  LDGSTS.E [R222+0x22600], [R2.64], !P6 ;  /* 0x2260000002de7fae */ /* 0x0003e2000f121848 */
[----:B------:R-:W-:-:S03]  /*f5c0*/  IMAD.WIDE R238, R0, 0x4, R224 ;  /* 0x0000000400ee7825 */ /* 0x000fc600078e02e0 */
[----:B------:R-:W3:Y:S01]  /*f5d0*/  LDL.LU.64 R224, [R1+0x330] ;  /* 0x0003300001e07983 */ /* 0x000ee20000300a00 */
[----:B------:R-:W-:-:S03]  /*f5e0*/  IMAD.WIDE R242, R0, 0x4, R228 ;  /* 0x0000000400f27825 */ /* 0x000fc600078e02e4 */
[----:B------:R-:W3:Y:S04]  /*f5f0*/  LDL.LU.64 R228, [R1+0x328] ;  /* 0x0003280001e47983 */ /* 0x000ee80000300a00 */
[----:B------:R1:W-:Y:S04]  /*f600*/  STL.64 [R1+0x2d8], R238 ;  /* 0x0002d8ee01007387 */ /* 0x0003e80000100a00 */
[----:B------:R-:W-:Y:S04]  /*f610*/  STL.64 [R1+0x2c0], R242 ;  /* 0x0002c0f201007387 */ /* 0x000fe80000100a00 */
[----:B------:R1:W-:Y:S01]  /*f620*/  LDGSTS.E [R222+0x23400], [R238.64], !P2 ;  /* 0x23400000eede7fae */ /* 0x0003e2000d121848 */
[----:B----4-:R-:W-:Y:S01]  /*f630*/  IMAD.WIDE R226, R0, 0x4, R226 ;  /* 0x0000000400e27825 */ /* 0x010fe200078e02e2 */
[----:B------:R-:W-:-:S02]  /*f640*/  IADD3 R248, R252, -0x92, RZ ;  /* 0xffffff6efcf87810 */ /* 0x000fc40007ffe0ff */
[----:B------:R4:W-:Y:S01]  /*f650*/  LDGSTS.E [R222+0x23600], [R242.64], !P2 ;  /* 0x23600000f2de7fae */ /* 0x0009e2000d121848 */
[----:B-1----:R-:W-:-:S03]  /*f660*/  IMAD.WIDE R2, R0, 0x4, R230 ;  /* 0x0000000400027825 */ /* 0x002fc600078e02e6 */
[----:B------:R-:W3:Y:S04]  /*f670*/  LDL.LU.64 R230, [R1+0x310] ;  /* 0x0003100001e67983 */ /* 0x000ee80000300a00 */
[----:B------:R2:W-:Y:S04]  /*f680*/  STL.64 [R1+0x2b8], R226 ;  /* 0x0002b8e201007387 */ /* 0x0005e80000100a00 */
[----:B------:R-:W3:Y:S01]  /*f690*/  LDL.LU.64 R238, [R1+0x308] ;  /* 0x0003080001ee7983 */ /* 0x000ee20000300a00 */
[----:B------:R-:W-:Y:S02]  /*f6a0*/  ISETP.GE.U32.AND P4, PT, R248, 0x7ffffeef, PT ;  /* 0x7ffffeeff800780c */ /* 0x000fe40003f86070 */
[----:B------:R-:W-:-:S02]  /*f6b0*/  IADD3 R247, R252, -0x96, RZ ;  /* 0xffffff6afcf77810 */ /* 0x000fc40007ffe0ff */
[----:B------:R-:W-:Y:S02]  /*f6c0*/  IADD3 R248, R252, -0x9a, RZ ;  /* 0xffffff66fcf87810 */ /* 0x000fe40007ffe0ff */
[----:B------:R-:W-:Y:S02]  /*f6d0*/  ISETP.GE.U32.AND P6, PT, R247, 0x7ffffeeb, PT ;  /* 0x7ffffeebf700780c */ /* 0x000fe40003fc6070 */
[----:B------:R-:W-:Y:S01]  /*f6e0*/  ISETP.GE.U32.AND P2, PT, R248, 0x7ffffee7, PT ;  /* 0x7ffffee7f800780c */ /* 0x000fe20003f46070 */
[----:B------:R1:W-:Y:S01]  /*f6f0*/  STL.64 [R1+0x2a0], R2 ;  /* 0x0002a00201007387 */ /* 0x0003e20000100a00 */
[----:B------:R-:W-:-:S03]  /*f700*/  IADD3 R247, R252, -0x9e, RZ ;  /* 0xffffff62fcf77810 */ /* 0x000fc60007ffe0ff */
[----:B------:R2:W-:Y:S04]  /*f710*/  LDGSTS.E [R222+0x24400], [R226.64], !P4 ;  /* 0x24400000e2de7fae */ /* 0x0005e8000e121848 */
[----:B------:R1:W-:Y:S01]  /*f720*/  LDGSTS.E [R222+0x24600], [R2.64], !P4 ;  /* 0x2460000002de7fae */ /* 0x0003e2000e121848 */
[----:B------:R-:W-:Y:S01]  /*f730*/  ISETP.GE.U32.AND P4, PT, R247, 0x7ffffee3, PT ;  /* 0x7ffffee3f700780c */ /* 0x000fe20003f86070 */
[C---:B--2---:R-:W-:Y:S02]  /*f740*/  IMAD.WIDE R226, R0.reuse, 0x4, R220 ;  /* 0x0000000400e27825 */ /* 0x044fe400078e02dc */
[----:B------:R-:W2:Y:S02]  /*f750*/  LDL.LU.64 R220, [R1+0x2f0] ;  /* 0x0002f00001dc7983 */ /* 0x000ea40000300a00 */
[----:B----4-:R-:W-:-:S02]  /*f760*/  IMAD.WIDE R242, R0, 0x4, R234 ;  /* 0x0000000400f27825 */ /* 0x010fc400078e02ea */
[----:B------:R-:W4:Y:S04]  /*f770*/  LDL.LU.64 R234, [R1+0x2e8] ;  /* 0x0002e80001ea7983 */ /* 0x000f280000300a00 */
[----:B------:R1:W-:Y:S04]  /*f780*/  STL.64 [R1+0x340], R226 ;  /* 0x000340e201007387 */ /* 0x0003e80000100a00 */
[----:B------:R-:W-:Y:S04]  /*f790*/  STL.64 [R1+0x358], R242 ;  /* 0x000358f201007387 */ /* 0x000fe80000100a00 */
[----:B------:R1:W-:Y:S04]  /*f7a0*/  LDGSTS.E [R222+0x25400], [R226.64], !P6 ;  /* 0x25400000e2de7fae */ /* 0x0003e8000f121848 */
[----:B------:R1:W-:Y:S01]  /*f7b0*/  LDGSTS.E [R222+0x25600], [R242.64], !P6 ;  /* 0x25600000f2de7fae */ /* 0x0003e2000f121848 */
[----:B---3--:R-:W-:-:S05]  /*f7c0*/  IMAD.WIDE R232, R0, 0x4, R232 ;  /* 0x0000000400e87825 */ /* 0x008fca00078e02e8 */
[----:B------:R3:W-:Y:S01]  /*f7d0*/  LDGSTS.E [R222+0x26400], [R232.64], !P2 ;  /* 0x26400000e8de7fae */ /* 0x0007e2000d121848 */
[----:B-1----:R-:W-:-:S03]  /*f7e0*/  IMAD.WIDE R2, R0, 0x4, R240 ;  /* 0x0000000400027825 */ /* 0x002fc600078e02f0 */
[----:B------:R-:W4:Y:S04]  /*f7f0*/  LDL.LU.64 R240, [R1+0x2d0] ;  /* 0x0002d00001f07983 */ /* 0x000f280000300a00 */
[----:B------:R3:W-:Y:S04]  /*f800*/  STL.64 [R1+0x350], R232 ;  /* 0x000350e801007387 */ /* 0x0007e80000100a00 */
[----:B------:R-:W4:Y:S04]  /*f810*/  LDL.LU.64 R226, [R1+0x2c8] ;  /* 0x0002c80001e27983 */ /* 0x000f280000300a00 */
[----:B------:R1:W-:Y:S04]  /*f820*/  STL.64 [R1+0x348], R2 ;  /* 0x0003480201007387 */ /* 0x0003e80000100a00 */
[----:B------:R1:W-:Y:S01]  /*f830*/  LDGSTS.E [R222+0x26600], [R2.64], !P2 ;  /* 0x2660000002de7fae */ /* 0x0003e2000d121848 */
[----:B---3--:R-:W-:-:S03]  /*f840*/  IMAD.WIDE R232, R0, 0x4, R224 ;  /* 0x0000000400e87825 */ /* 0x008fc600078e02e0 */
[----:B------:R-:W3:Y:S01]  /*f850*/  LDL.LU.64 R224, [R1+0x2b0] ;  /* 0x0002b00001e07983 */ /* 0x000ee20000300a00 */
[----:B------:R-:W-:-:S03]  /*f860*/  IMAD.WIDE R242, R0, 0x4, R228 ;  /* 0x0000000400f27825 */ /* 0x000fc600078e02e4 */
[----:B------:R-:W3:Y:S04]  /*f870*/  LDL.LU.64 R228, [R1+0x2a8] ;  /* 0x0002a80001e47983 */ /* 0x000ee80000300a00 */
[----:B------:R1:W-:Y:S04]  /*f880*/  STL.64 [R1+0x330], R232 ;  /* 0x000330e801007387 */ /* 0x0003e80000100a00 */
[----:B------:R-:W-:Y:S04]  /*f890*/  STL.64 [R1+0x360], R242 ;  /* 0x000360f201007387 */ /* 0x000fe80000100a00 */
[----:B------:R1:W-:Y:S01]  /*f8a0*/  LDGSTS.E [R222+0x27400], [R232.64], !P4 ;  /* 0x27400000e8de7fae */ /* 0x0003e2000e121848 */
[----:B------:R-:W-:Y:S01]  /*f8b0*/  IMAD.WIDE R230, R0, 0x4, R230 ;  /* 0x0000000400e67825 */ /* 0x000fe200078e02e6 */
        /* <DEDUP_REMOVED lines=24> */
[----:B------:R-:W-:-:S05]  /*fa40*/  IMAD.WIDE R240, R0, 0x4, R240 ;  /* 0x0000000400f07825 */ /* 0x000fca00078e02f0 */
        /* <DEDUP_REMOVED lines=40> */
[----:B------:R1:W-:Y:S02]  /*fcd0*/  LDGSTS.E [R222+0x2e400], [R226.64], !P6 ;  /* 0x2e400000e2de7fae */ /* 0x0003e4000f121848 */
[C---:B-1----:R-:W-:Y:S02]  /*fce0*/  IMAD.WIDE R2, R0.reuse, 0x4, R230 ;  /* 0x0000000400027825 */ /* 0x042fe400078e02e6 */
[----:B------:R-:W4:Y:S04]  /*fcf0*/  LDL.LU.64 R230, [R1+0x1d0] ;  /* 0x0001d00001e67983 */ /* 0x000f280000300a00 */
[----:B------:R1:W-:Y:S04]  /*fd00*/  STL.64 [R1+0x840], R226 ;  /* 0x000840e201007387 */ /* 0x0003e80000100a00 */
[----:B------:R-:W4:Y:S04]  /*fd10*/  LDL.LU.64 R238, [R1+0x1c8] ;  /* 0x0001c80001ee7983 */ /* 0x000f280000300a00 */
[----:B------:R3:W-:Y:S04]  /*fd20*/  STL.64 [R1+0x848], R2 ;  /* 0x0008480201007387 */ /* 0x0007e80000100a00 */
[----:B-1----:R-:W4:Y:S04]  /*fd30*/  LDL.LU.64 R226, [R1+0x1b0] ;  /* 0x0001b00001e27983 */ /* 0x002f280000300a00 */
[----:B------:R1:W-:Y:S01]  /*fd40*/  LDGSTS.E [R222+0x2e600], [R2.64], !P6 ;  /* 0x2e60000002de7fae */ /* 0x0003e2000f121848 */
[----:B---3--:R-:W-:-:S04]  /*fd50*/  IMAD.WIDE R224, R0, 0x4, R224 ;  /* 0x0000000400e07825 */ /* 0x008fc800078e02e0 */
[C---:B------:R-:W-:Y:S01]  /*fd60*/  IMAD.WIDE R242, R0.reuse, 0x4, R228 ;  /* 0x0000000400f27825 */ /* 0x040fe200078e02e4 */
[----:B------:R3:W-:Y:S04]  /*fd70*/  LDGSTS.E [R222+0x2f400], [R224.64], !P2 ;  /* 0x2f400000e0de7fae */ /* 0x0007e8000d121848 */
[----:B------:R-:W4:Y:S04]  /*fd80*/  LDL.LU.64 R228, [R1+0x1a8] ;  /* 0x0001a80001e47983 */ /* 0x000f280000300a00 */
[----:B------:R3:W-:Y:S04]  /*fd90*/  STL.64 [R1+0x860], R224 ;  /* 0x000860e001007387 */ /* 0x0007e80000100a00 */
[----:B------:R-:W-:Y:S01]  /*fda0*/  STL.64 [R1+0x868], R242 ;  /* 0x000868f201007387 */ /* 0x000fe20000100a00 */
[----:B------:R-:W-:Y:S01]  /*fdb0*/  IMAD.WIDE R232, R0, 0x4, R232 ;  /* 0x0000000400e87825 */ /* 0x000fe200078e02e8 */
[----:B------:R-:W-:-:S02]  /*fdc0*/  IADD3 R248, R252, -0xc2, RZ ;  /* 0xffffff3efcf87810 */ /* 0x000fc40007ffe0ff */
[----:B------:R4:W-:Y:S01]  /*fdd0*/  LDGSTS.E [R222+0x2f600], [R242.64], !P2 ;  /* 0x2f600000f2de7fae */ /* 0x0009e2000d121848 */
[----:B-1----:R-:W-:-:S03]  /*fde0*/  IMAD.WIDE R2, R0, 0x4, R240 ;  /* 0x0000000400027825 */ /* 0x002fc600078e02f0 */
[----:B------:R-:W4:Y:S04]  /*fdf0*/  LDL.LU.64 R240, [R1+0x190] ;  /* 0x0001900001f07983 */ /* 0x000f280000300a00 */
[----:B------:R2:W-:Y:S04]  /*fe00*/  STL.64 [R1+0x890], R232 ;  /* 0x000890e801007387 */ /* 0x0005e80000100a00 */
[----:B---3--:R-:W3:Y:S01]  /*fe10*/  LDL.LU.64 R224, [R1+0x188] ;  /* 0x0001880001e07983 */ /* 0x008ee20000300a00 */
        /* <DEDUP_REMOVED lines=22> */
[----:B------:R1:W-:Y:S01]  /*ff80*/  STL.64 [R1+0x930], R230 ;  /* 0x000930e601007387 */ /* 0x0003e20000100a00 */
[----:B------:R-:W-:-:S03]  /*ff90*/  IMAD.WIDE R226, R0, 0x4, R226 ;  /* 0x0000000400e27825 */ /* 0x000fc600078e02e2 */
[----:B------:R-:W4:Y:S04]  /*ffa0*/  LDL.LU.64 R232, [R1+0x148] ;  /* 0x0001480001e87983 */ /* 0x000f280000300a00 */
[----:B------:R3:W-:Y:S04]  /*ffb0*/  STL.64 [R1+0x938], R2 ;  /* 0x0009380201007387 */ /* 0x0007e80000100a00 */
[----:B-1----:R-:W4:Y:S04]  /*ffc0*/  LDL.LU.64 R230, [R1+0x130] ;  /* 0x0001300001e67983 */ /* 0x002f280000300a00 */
[----:B------:R3:W-:Y:S04]  /*ffd0*/  LDGSTS.E [R222+0x32600], [R2.64], !P2 ;  /* 0x3260000002de7fae */ /* 0x0007e8000d121848 */
[----:B------:R1:W-:Y:S01]  /*ffe0*/  LDGSTS.E [R222+0x33400], [R226.64], !P4 ;  /* 0x33400000e2de7fae */ /* 0x0003e2000e121848 */
[----:B------:R-:W-:-:S03]  /*fff0*/  IMAD.WIDE R242, R0, 0x4, R228 ;  /* 0x0000000400f27825 */ /* 0x000fc600078e02e4 */
[----:B------:R-:W4:Y:S04]  /*10000*/  LDL.LU.64 R228, [R1+0x128] ;  /* 0x0001280001e47983 */ /* 0x000f280000300a00 */
[----:B------:R1:W-:Y:S04]  /*10010*/  STL.64 [R1+0x950], R226 ;  /* 0x000950e201007387 */ /* 0x0003e80000100a00 */
[----:B------:R2:W-:Y:S01]  /*10020*/  STL.64 [R1+0x958], R242 ;  /* 0x000958f201007387 */ /* 0x0005e20000100a00 */
[----:B------:R-:W-:Y:S01]  /*10030*/  IMAD.WIDE R240, R0, 0x4, R240 ;  /* 0x0000000400f07825 */ /* 0x000fe200078e02f0 */
[----:B------:R-:W-:-:S02]  /*10040*/  IADD3 R248, R252, -0xd2, RZ ;  /* 0xffffff2efcf87810 */ /* 0x000fc40007ffe0ff */
[----:B------:R2:W-:Y:S01]  /*10050*/  LDGSTS.E [R222+0x33600], [R242.64], !P4 ;  /* 0x33600000f2de7fae */ /* 0x0005e2000e121848 */
[----:B---3--:R-:W-:-:S03]  /*10060*/  IMAD.WIDE R2, R0, 0x4, R224 ;  /* 0x0000000400027825 */ /* 0x008fc600078e02e0 */
[----:B------:R-:W3:Y:S04]  /*10070*/  LDL.LU.64 R224, [R1+0x110] ;  /* 0x0001100001e07983 */ /* 0x000ee80000300a00 */
[----:B------:R4:W-:Y:S04]  /*10080*/  STL.64 [R1+0x980], R240 ;  /* 0x000980f001007387 */ /* 0x0009e80000100a00 */
[----:B-1----:R-:W3:Y:S01]  /*10090*/  LDL.LU.64 R226, [R1+0x108] ;  /* 0x0001080001e27983 */ /* 0x002ee20000300a00 */
[----:B------:R-:W-:Y:S02]  /*100a0*/  ISETP.GE.U32.AND P6, PT, R248, 0x7ffffeaf, PT ;  /* 0x7ffffeaff800780c */ /* 0x000fe40003fc6070 */
[----:B------:R-:W-:-:S02]  /*100b0*/  IADD3 R247, R252, -0xd6, RZ ;  /* 0xffffff2afcf77810 */ /* 0x000fc40007ffe0ff */
[----:B------:R-:W-:Y:S02]  /*100c0*/  IADD3 R248, R252, -0xda, RZ ;  /* 0xffffff26fcf87810 */ /* 0x000fe40007ffe0ff */
[----:B------:R-:W-:Y:S02]  /*100d0*/  ISETP.GE.U32.AND P2, PT, R247, 0x7ffffeab, PT ;  /* 0x7ffffeabf700780c */ /* 0x000fe40003f46070 */
[----:B------:R-:W-:Y:S01]  /*100e0*/  ISETP.GE.U32.AND P4, PT, R248, 0x7ffffea7, PT ;  /* 0x7ffffea7f800780c */ /* 0x000fe20003f86070 */
[----:B------:R1:W-:Y:S04]  /*100f0*/  STL.64 [R1+0x988], R2 ;  /* 0x0009880201007387 */ /* 0x0003e80000100a00 */
[----:B------:R4:W-:Y:S04]  /*10100*/  LDGSTS.E [R222+0x34400], [R240.64], !P6 ;  /* 0x34400000f0de7fae */ /* 0x0009e8000f121848 */
[----:B------:R1:W-:Y:S01]  /*10110*/  LDGSTS.E [R222+0x34600], [R2.64], !P6 ;  /* 0x3460000002de7fae */ /* 0x0003e2000f121848 */
[----:B--2---:R-:W-:-:S03]  /*10120*/  IMAD.WIDE R242, R0, 0x4, R220 ;  /* 0x0000000400f27825 */ /* 0x004fc600078e02dc */
[----:B------:R-:W2:Y:S01]  /*10130*/  LDL.LU.64 R220, [R1+0xf0] ;  /* 0x0000f00001dc7983 */ /* 0x000ea20000300a00 */
[----:B----4-:R-:W-:-:S03]  /*10140*/  IMAD.WIDE R240, R0, 0x4, R234 ;  /* 0x0000000400f07825 */ /* 0x010fc600078e02ea */
        /* <DEDUP_REMOVED lines=11> */
[----:B------:R3:W-:Y:S04]  /*10200*/  STL.64 [R1+0x9f8], R2 ;  /* 0x0009f80201007387 */ /* 0x0007e80000100a00 */
[----:B------:R-:W4:Y:S04]  /*10210*/  LDL.LU.64 R244, [R1+0xc8] ;  /* 0x0000c80001f47983 */ /* 0x000f280000300a00 */
[----:B------:R-:W4:Y:S04]  /*10220*/  LDL.LU.64 R230, [R1+0xb0] ;  /* 0x0000b00001e67983 */ /* 0x000f280000300a00 */
[----:B------:R3:W-:Y:S01]  /*10230*/  LDGSTS.E [R222+0x36600], [R2.64], !P4 ;  /* 0x3660000002de7fae */ /* 0x0007e2000e121848 */
[----:B-1----:R-:W-:-:S03]  /*10240*/  IMAD.WIDE R238, R0, 0x4, R228 ;  /* 0x0000000400ee7825 */ /* 0x002fc600078e02e4 */
[----:B------:R-:W4:Y:S04]  /*10250*/  LDL.LU.64 R228, [R1+0xa8] ;  /* 0x0000a80001e47983 */ /* 0x000f280000300a00 */
[----:B------:R-:W-:Y:S04]  /*10260*/  STL.64 [R1+0xa20], R242 ;  /* 0x000a20f201007387 */ /* 0x000fe80000100a00 */
[----:B------:R-:W-:Y:S01]  /*10270*/  STL.64 [R1+0xa28], R238 ;  /* 0x000a28ee01007387 */ /* 0x000fe20000100a00 */
[----:B---3--:R-:W-:-:S03]  /*10280*/  IMAD.WIDE R2, R0, 0x4, R226 ;  /* 0x0000000400027825 */ /* 0x008fc600078e02e2 */
[----:B------:R-:W3:Y:S04]  /*10290*/  LDL.LU.64 R226, [R1+0x90] ;  /* 0x0000900001e27983 */ /* 0x000ee80000300a00 */
[----:B------:R-:W3:Y:S01]  /*102a0*/  LDL.LU.64 R240, [R1+0x88] ;  /* 0x0000880001f07983 */ /* 0x000ee20000300a00 */
[C---:B------:R-:W-:Y:S02]  /*102b0*/  IADD3 R247, R252.reuse, -0xde, RZ ;  /* 0xffffff22fcf77810 */ /* 0x040fe40007ffe0ff */
[----:B------:R-:W-:Y:S02]  /*102c0*/  IADD3 R248, R252, -0xe2, RZ ;  /* 0xffffff1efcf87810 */ /* 0x000fe40007ffe0ff */
[----:B------:R-:W-:Y:S02]  /*102d0*/  ISETP.GE.U32.AND P6, PT, R247, 0x7ffffea3, PT ;  /* 0x7ffffea3f700780c */ /* 0x000fe40003fc6070 */
[----:B------:R-:W-:-:S02]  /*102e0*/  ISETP.GE.U32.AND P2, PT, R248, 0x7ffffe9f, PT ;  /* 0x7ffffe9ff800780c */ /* 0x000fc40003f46070 */
[C---:B------:R-:W-:Y:S02]  /*102f0*/  IADD3 R247, R252.reuse, -0xe6, RZ ;  /* 0xffffff1afcf77810 */ /* 0x040fe40007ffe0ff */
[----:B------:R-:W-:Y:S02]  /*10300*/  IADD3 R248, R252, -0xea, RZ ;  /* 0xffffff16fcf87810 */ /* 0x000fe40007ffe0ff */
[----:B------:R-:W-:Y:S01]  /*10310*/  ISETP.GE.U32.AND P4, PT, R247, 0x7ffffe9b, PT ;  /* 0x7ffffe9bf700780c */ /* 0x000fe20003f86070 */
[----:B------:R-:W-:Y:S01]  /*10320*/  IMAD.WIDE R224, R0, 0x4, R224 ;  /* 0x0000000400e07825 */ /* 0x000fe200078e02e0 */
[----:B------:R-:W-:-:S03]  /*10330*/  IADD3 R247, R252, -0xee, RZ ;  /* 0xffffff12fcf77810 */ /* 0x000fc60007ffe0ff */
[----:B------:R2:W-:Y:S04]  /*10340*/  LDGSTS.E [R222+0x37400], [R242.64], !P6 ;  /* 0x37400000f2de7fae */ /* 0x0005e8000f121848 */
[----:B------:R1:W-:Y:S01]  /*10350*/  LDGSTS.E [R222+0x37600], [R238.64], !P6 ;  /* 0x37600000eede7fae */ /* 0x0003e2000f121848 */
[----:B------:R-:W-:-:S03]  /*10360*/  ISETP.GE.U32.AND P6, PT, R248, 0x7ffffe97, PT ;  /* 0x7ffffe97f800780c */ /* 0x000fc60003fc6070 */
[----:B------:R1:W-:Y:S04]  /*10370*/  STL.64 [R1+0xa50], R224 ;  /* 0x000a50e001007387 */ /* 0x0003e80000100a00 */
[----:B------:R1:W-:Y:S04]  /*10380*/  LDGSTS.E [R222+0x38400], [R224.64], !P2 ;  /* 0x38400000e0de7fae */ /* 0x0003e8000d121848 */
[----:B------:R-:W-:Y:S04]  /*10390*/  STL.64 [R1+0xa58], R2 ;  /* 0x000a580201007387 */ /* 0x000fe80000100a00 */
[----:B------:R2:W-:Y:S01]  /*103a0*/  LDGSTS.E [R222+0x38600], [R2.64], !P2 ;  /* 0x3860000002de7fae */ /* 0x0005e2000d121848 */
[----:B------:R-:W-:-:S03]  /*103b0*/  ISETP.GE.U32.AND P2, PT, R247, 0x7ffffe93, PT ;  /* 0x7ffffe93f700780c */ /* 0x000fc60003f46070 */
[----:B-1----:R-:W3:Y:S01]  /*103c0*/  LDL.LU.64 R224, [R1+0x70] ;  /* 0x0000700001e07983 */ /* 0x002ee20000300a00 */
[----:B--2---:R-:W-:-:S03]  /*103d0*/  IMAD.WIDE R242, R0, 0x4, R220 ;  /* 0x0000000400f27825 */ /* 0x004fc600078e02dc */
[----:B------:R-:W2:Y:S01]  /*103e0*/  LDL.LU.64 R220, [R1+0x68] ;  /* 0x0000680001dc7983 */ /* 0x000ea20000300a00 */
[----:B----4-:R-:W-:-:S03]  /*103f0*/  IMAD.WIDE R234, R0, 0x4, R234 ;  /* 0x0000000400ea7825 */ /* 0x010fc600078e02ea */
[----:B------:R1:W-:Y:S04]  /*10400*/  STL.64 [R1+0xa80], R242 ;  /* 0x000a80f201007387 */ /* 0x0003e80000100a00 */
[----:B------:R-:W4:Y:S04]  /*10410*/  LDL.LU.64 R238, [R1+0x50] ;  /* 0x0000500001ee7983 */ /* 0x000f280000300a00 */
[----:B------:R1:W-:Y:S04]  /*10420*/  STL.64 [R1+0xa88], R234 ;  /* 0x000a88ea01007387 */ /* 0x0003e80000100a00 */
[----:B------:R1:W-:Y:S04]  /*10430*/  LDGSTS.E [R222+0x39400], [R242.64], !P4 ;  /* 0x39400000f2de7fae */ /* 0x0003e8000e121848 */
[----:B------:R1:W-:Y:S01]  /*10440*/  LDGSTS.E [R222+0x39600], [R234.64], !P4 ;  /* 0x39600000eade7fae */ /* 0x0003e2000e121848 */
[----:B------:R-:W-:-:S05]  /*10450*/  IMAD.WIDE R232, R0, 0x4, R232 ;  /* 0x0000000400e87825 */ /* 0x000fca00078e02e8 */
[----:B------:R1:W-:Y:S04]  /*10460*/  STL.64 [R1+0xab0], R232 ;  /* 0x000ab0e801007387 */ /* 0x0003e80000100a00 */
[----:B-1----:R-:W4:Y:S01]  /*10470*/  LDL.LU.64 R242, [R1+0x48] ;  /* 0x0000480001f27983 */ /* 0x002f220000300a00 */
[----:B------:R-:W-:-:S03]  /*10480*/  IMAD.WIDE R2, R0, 0x4, R244 ;  /* 0x0000000400027825 */ /* 0x000fc600078e02f4 */
[----:B------:R1:W-:Y:S01]  /*10490*/  LDGSTS.E [R222+0x3a400], [R232.64], !P6 ;  /* 0x3a400000e8de7fae */ /* 0x0003e2000f121848 */
[----:B------:R-:W-:-:S03]  /*104a0*/  IMAD.WIDE R234, R0, 0x4, R230 ;  /* 0x0000000400ea7825 */ /* 0x000fc600078e02e6 */
[----:B------:R3:W-:Y:S04]  /*104b0*/  STL.64 [R1+0xab8], R2 ;  /* 0x000ab80201007387 */ /* 0x0007e80000100a00 */
[----:B------:R3:W-:Y:S04]  /*104c0*/  LDGSTS.E [R222+0x3a600], [R2.64], !P6 ;  /* 0x3a60000002de7fae */ /* 0x0007e8000f121848 */
[----:B-1----:R-:W4:Y:S04]  /*104d0*/  LDL.LU.64 R232, [R1+0x30] ;  /* 0x0000300001e87983 */ /* 0x002f280000300a00 */
[----:B------:R-:W4:Y:S04]  /*104e0*/  LDL.LU.64 R230, [R1+0x28] ;  /* 0x0000280001e67983 */ /* 0x000f280000300a00 */
[----:B------:R1:W-:Y:S04]  /*104f0*/  STL.64 [R1+0xae0], R234 ;  /* 0x000ae0ea01007387 */ /* 0x0003e80000100a00 */
[----:B------:R1:W-:Y:S01]  /*10500*/  LDGSTS.E [R222+0x3b400], [R234.64], !P2 ;  /* 0x3b400000eade7fae */ /* 0x0003e2000d121848 */
[----:B------:R-:W-:-:S05]  /*10510*/  IMAD.WIDE R228, R0, 0x4, R228 ;  /* 0x0000000400e47825 */ /* 0x000fca00078e02e4 */
[----:B------:R1:W-:Y:S04]  /*10520*/  STL.64 [R1+0xae8], R228 ;  /* 0x000ae8e401007387 */ /* 0x0003e80000100a00 */
[----:B------:R1:W-:Y:S01]  /*10530*/  LDGSTS.E [R222+0x3b600], [R228.64], !P2 ;  /* 0x3b600000e4de7fae */ /* 0x0003e2000d121848 */
[----:B---3--:R-:W-:-:S04]  /*10540*/  IMAD.WIDE R226, R0, 0x4, R226 ;  /* 0x0000000400e27825 */ /* 0x008fc800078e02e2 */
[----:B------:R-:W-:Y:S01]  /*10550*/  IMAD.WIDE R2, R0, 0x4, R240 ;  /* 0x0000000400027825 */ /* 0x000fe200078e02f0 */
[----:B------:R3:W-:Y:S04]  /*10560*/  STL.64 [R1+0xb00], R226 ;  /* 0x000b00e201007387 */ /* 0x0007e80000100a00 */
[----:B-1----:R-:W4:Y:S04]  /*10570*/  LDL.LU.64 R234, [R1+0x418] ;  /* 0x0004180001ea7983 */ /* 0x002f280000300a00 */
[----:B------:R-:W-:Y:S04]  /*10580*/  STL.64 [R1+0xb08], R2 ;  /* 0x000b080201007387 */ /* 0x000fe80000100a00 */
[----:B------:R-:W4:Y:S01]  /*10590*/  LDL.LU.64 R228, [R1+0x430] ;  /* 0x0004300001e47983 */ /* 0x000f220000300a00 */
[----:B------:R-:W-:-:S04]  /*105a0*/  IADD3 R248, R252, -0xf2, RZ ;  /* 0xffffff0efcf87810 */ /* 0x000fc80007ffe0ff */
[----:B------:R-:W-:Y:S02]  /*105b0*/  ISETP.GE.U32.AND P4, PT, R248, 0x7ffffe8f, PT ;  /* 0x7ffffe8ff800780c */ /* 0x000fe40003f86070 */
[C---:B------:R-:W-:Y:S02]  /*105c0*/  IADD3 R247, R252.reuse, -0xf6, RZ ;  /* 0xffffff0afcf77810 */ /* 0x040fe40007ffe0ff */
[----:B------:R-:W-:Y:S02]  /*105d0*/  IADD3 R248, R252, -0xfa, RZ ;  /* 0xffffff06fcf87810 */ /* 0x000fe40007ffe0ff */
[----:B------:R-:W-:Y:S02]  /*105e0*/  ISETP.GE.U32.AND P6, PT, R247, 0x7ffffe8b, PT ;  /* 0x7ffffe8bf700780c */ /* 0x000fe40003fc6070 */
[----:B------:R-:W-:-:S05]  /*105f0*/  ISETP.GE.U32.AND P2, PT, R248, 0x7ffffe87, PT ;  /* 0x7ffffe87f800780c */ /* 0x000fca0003f46070 */
[----:B------:R3:W-:Y:S01]  /*10600*/  LDGSTS.E [R222+0x3c400], [R226.64], !P4 ;  /* 0x3c400000e2de7fae */ /* 0x0007e2000e121848 */
[----:B------:R-:W-:-:S03]  /*10610*/  IADD3 R247, R252, -0xfe, RZ ;  /* 0xffffff02fcf77810 */ /* 0x000fc60007ffe0ff */
[----:B------:R1:W-:Y:S01]  /*10620*/  LDGSTS.E [R222+0x3c600], [R2.64], !P4 ;  /* 0x3c60000002de7fae */ /* 0x0003e2000e121848 */
[----:B---3--:R-:W-:Y:S01]  /*10630*/  IMAD.WIDE R226, R0, 0x4, R224 ;  /* 0x0000000400e27825 */ /* 0x008fe200078e02e0 */
[----:B------:R-:W-:-:S04]  /*10640*/  ISETP.GE.U32.AND P4, PT, R247, 0x7ffffe83, PT ;  /* 0x7ffffe83f700780c */ /* 0x000fc80003f86070 */
[----:B------:R3:W-:Y:S01]  /*10650*/  LDGSTS.E [R222+0x3d400], [R226.64], !P6 ;  /* 0x3d400000e2de7fae */ /* 0x0007e2000f121848 */
[----:B------:R-:W-:Y:S01]  /*10660*/  SHF.L.U32 R223, R219, 0x2, RZ ;  /* 0x00000002dbdf7819 */ /* 0x000fe200000006ff */
[C---:B--2---:R-:W-:Y:S02]  /*10670*/  IMAD.WIDE R224, R0.reuse, 0x4, R220 ;  /* 0x0000000400e07825 */ /* 0x044fe400078e02dc */
[----:B------:R-:W2:Y:S04]  /*10680*/  LDL.LU.64 R220, [R1+0x438] ;  /* 0x0004380001dc7983 */ /* 0x000ea80000300a00 */
[----:B------:R-:W-:Y:S01]  /*10690*/  STL.64 [R1+0xb20], R226 ;  /* 0x000b20e201007387 */ /* 0x000fe20000100a00 */
[----:B----4-:R-:W-:-:S03]  /*106a0*/  IMAD.WIDE R240, R0, 0x4, R238 ;  /* 0x0000000400f07825 */ /* 0x010fc600078e02ee */
[----:B------:R4:W-:Y:S04]  /*106b0*/  STL.64 [R1+0xb28], R224 ;  /* 0x000b28e001007387 */ /* 0x0009e80000100a00 */
[----:B------:R-:W2:Y:S04]  /*106c0*/  LDL.LU.64 R238, [R1+0x440] ;  /* 0x0004400001ee7983 */ /* 0x000ea80000300a00 */
[----:B------:R1:W-:Y:S04]  /*106d0*/  STL.64 [R1+0xb40], R240 ;  /* 0x000b40f001007387 */ /* 0x0003e80000100a00 */
[----:B------:R4:W-:Y:S04]  /*106e0*/  LDGSTS.E [R222+0x3d600], [R224.64], !P6 ;  /* 0x3d600000e0de7fae */ /* 0x0009e8000f121848 */
[----:B------:R1:W-:Y:S04]  /*106f0*/  LDGSTS.E [R222+0x3e400], [R240.64], !P2 ;  /* 0x3e400000f0de7fae */ /* 0x0003e8000d121848 */
[----:B----4-:R-:W4:Y:S01]  /*10700*/  LDL.LU.64 R224, [R1+0x448] ;  /* 0x0004480001e07983 */ /* 0x010f220000300a00 */
[----:B-1----:R-:W-:-:S05]  /*10710*/  IMAD.WIDE R2, R0, 0x4, R242 ;  /* 0x0000000400027825 */ /* 0x002fca00078e02f2 */
[----:B------:R1:W-:Y:S04]  /*10720*/  STL.64 [R1+0xb48], R2 ;  /* 0x000b480201007387 */ /* 0x0003e80000100a00 */
[----:B---3--:R-:W4:Y:S04]  /*10730*/  LDL.LU.64 R226, [R1+0x450] ;  /* 0x0004500001e27983 */ /* 0x008f280000300a00 */
[----:B------:R1:W-:Y:S01]  /*10740*/  LDGSTS.E [R222+0x3e600], [R2.64], !P2 ;  /* 0x3e60000002de7fae */ /* 0x0003e2000d121848 */
[----:B------:R-:W-:-:S03]  /*10750*/  IMAD.WIDE R232, R0, 0x4, R232 ;  /* 0x0000000400e87825 */ /* 0x000fc600078e02e8 */
[----:B------:R-:W4:Y:S01]  /*10760*/  LDL.LU.64 R218, [R1+0x458] ;  /* 0x0004580001da7983 */ /* 0x000f220000300a00 */
[----:B------:R-:W-:-:S03]  /*10770*/  IMAD.WIDE R242, R0, 0x4, R230 ;  /* 0x0000000400f27825 */ /* 0x000fc600078e02e6 */
[----:B------:R1:W-:Y:S04]  /*10780*/  STL.64 [R1+0xb60], R232 ;  /* 0x000b60e801007387 */ /* 0x0003e80000100a00 */
[----:B------:R-:W4:Y:S04]  /*10790*/  LDL.LU.64 R230, [R1+0x460] ;  /* 0x0004600001e67983 */ /* 0x000f280000300a00 */
[----:B------:R-:W-:Y:S04]  /*107a0*/  STL.64 [R1+0xb68], R242 ;  /* 0x000b68f201007387 */ /* 0x000fe80000100a00 */
[----:B------:R1:W-:Y:S01]  /*107b0*/  LDGSTS.E [R222+0x3f400], [R232.64], !P4 ;  /* 0x3f400000e8de7fae */ /* 0x0003e2000e121848 */
[----:B------:R-:W-:-:S03]  /*107c0*/  IADD3 R248, R252, -0x8b, RZ ;  /* 0xffffff75fcf87810 */ /* 0x000fc60007ffe0ff */
[----:B------:R1:W-:Y:S01]  /*107d0*/  LDGSTS.E [R222+0x3f600], [R242.64], !P4 ;  /* 0x3f600000f2de7fae */ /* 0x0003e2000e121848 */
[----:B------:R-:W-:-:S04]  /*107e0*/  IMAD.WIDE R240, R0, 0x4, R234 ;  /* 0x0000000400f07825 */ /* 0x000fc800078e02ea */
[----:B-1----:R-:W-:Y:S02]  /*107f0*/  IMAD.WIDE R2, R0, 0x4, R228 ;  /* 0x0000000400027825 */ /* 0x002fe400078e02e4 */
[----:B------:R-:W3:Y:S04]  /*10800*/  LDL.LU.64 R228, [R1+0x468] ;  /* 0x0004680001e47983 */ /* 0x000ee80000300a00 */
[----:B------:R2:W-:Y:S04]  /*10810*/  STL.64 [R1+0x298], R240 ;  /* 0x000298f001007387 */ /* 0x0005e80000100a00 */
[----:B------:R1:W-:Y:S04]  /*10820*/  STL.64 [R1+0x290], R2 ;  /* 0x0002900201007387 */ /* 0x0003e80000100a00 */
[----:B------:R-:W3:Y:S01]  /*10830*/  LDL.LU.64 R232, [R1+0x470] ;  /* 0x0004700001e87983 */ /* 0x000ee20000300a00 */
[----:B------:R-:W-:-:S02]  /*10840*/  LOP3.LUT R234, R223, 0x40, RZ, 0x3c, !PT ;  /* 0x00000040dfea7812 */ /* 0x000fc400078e3cff */
[----:B------:R-:W-:-:S03]  /*10850*/  ISETP.GE.U32.AND P6, PT, R248, 0x7ffffef6, PT ;  /* 0x7ffffef6f800780c */ /* 0x000fc60003fc6070 */
[----:B------:R2:W-:Y:S01]  /*10860*/  LDGSTS.E [R234+0x20800], [R240.64], !P0 ;  /* 0x20800000f0ea7fae */ /* 0x0005e2000c121848 */
[----:B------:R-:W-:-:S03]  /*10870*/  IADD3 R248, R252, -0x8f, RZ ;  /* 0xffffff71fcf87810 */ /* 0x000fc60007ffe0ff */
[----:B------:R1:W-:Y:S01]  /*10880*/  LDGSTS.E [R234+0x20a00], [R2.64], !P0 ;  /* 0x20a0000002ea7fae */ /* 0x0003e2000c121848 */
[----:B------:R-:W-:Y:S01]  /*10890*/  ISETP.GE.U32.AND P4, PT, R248, 0x7ffffef2, PT ;  /* 0x7ffffef2f800780c */ /* 0x000fe20003f86070 */
[C---:B--2---:R-:W-:Y:S02]  /*108a0*/  IMAD.WIDE R240, R0.reuse, 0x4, R220 ;  /* 0x0000000400f07825 */ /* 0x044fe400078e02dc */
[----:B------:R-:W2:Y:S04]  /*108b0*/  LDL.LU.64 R220, [R1+0x478] ;  /* 0x0004780001dc7983 */ /* 0x000ea80000300a00 */
[----:B------:R1:W-:Y:S01]  /*108c0*/  LDGSTS.E [R234+0x21800], [R240.64], !P3 ;  /* 0x21800000f0ea7fae */ /* 0x0003e2000d921848 */
[----:B------:R-:W-:-:S03]  /*108d0*/  IMAD.WIDE R242, R0, 0x4, R238 ;  /* 0x0000000400f27825 */ /* 0x000fc600078e02ee */
[----:B------:R-:W2:Y:S04]  /*108e0*/  LDL.LU.64 R238, [R1+0x480] ;  /* 0x0004800001ee7983 */ /* 0x000ea80000300a00 */
[----:B------:R1:W-:Y:S04]  /*108f0*/  STL.64 [R1+0x278], R240 ;  /* 0x000278f001007387 */ /* 0x0003e80000100a00 */
[----:B------:R1:W-:Y:S04]  /*10900*/  STL.64 [R1+0x270], R242 ;  /* 0x000270f201007387 */ /* 0x0003e80000100a00 */
[----:B------:R1:W-:Y:S01]  /*10910*/  LDGSTS.E [R234+0x21a00], [R242.64], !P3 ;  /* 0x21a00000f2ea7fae */ /* 0x0003e2000d921848 */
[----:B----4-:R-:W-:-:S05]  /*10920*/  IMAD.WIDE R224, R0, 0x4, R224 ;  /* 0x0000000400e07825 */ /* 0x010fca00078e02e0 */
[----:B------:R4:W-:Y:S01]  /*10930*/  LDGSTS.E [R234+0x22800], [R224.64], !P6 ;  /* 0x22800000e0ea7fae */ /* 0x0009e2000f121848 */
[----:B-1----:R-:W-:-:S03]  /*10940*/  IMAD.WIDE R2, R0, 0x4, R226 ;  /* 0x0000000400027825 */ /* 0x002fc600078e02e2 */
[----:B------:R-:W2:Y:S04]  /*10950*/  LDL.LU.64 R226, [R1+0x488] ;  /* 0x0004880001e27983 */ /* 0x000ea80000300a00 */
[----:B------:R4:W-:Y:S04]  /*10960*/  STL.64 [R1+0x258], R224 ;  /* 0x000258e001007387 */ /* 0x0009e80000100a00 */
[----:B------:R-:W2:Y:S04]  /*10970*/  LDL.LU.64 R240, [R1+0x490] ;  /* 0x0004900001f07983 */ /* 0x000ea80000300a00 */
[----:B------:R1:W-:Y:S01]  /*10980*/  STL.64 [R1+0x250], R2 ;  /* 0x0002500201007387 */ /* 0x0003e20000100a00 */
[----:B------:R-:W-:-:S03]  /*10990*/  IMAD.WIDE R242, R0, 0x4, R230 ;  /* 0x0000000400f27825 */ /* 0x000fc600078e02e6 */
[----:B------:R1:W-:Y:S01]  /*109a0*/  LDGSTS.E [R234+0x22a00], [R2.64], !P6 ;  /* 0x22a0000002ea7fae */ /* 0x0003e2000f121848 */
[----:B----4-:R-:W-:-:S03]  /*109b0*/  IMAD.WIDE R224, R0, 0x4, R218 ;  /* 0x0000000400e07825 */ /* 0x010fc600078e02da */
[----:B------:R-:W2:Y:S04]  /*109c0*/  LDL.LU.64 R218, [R1+0x498] ;  /* 0x0004980001da7983 */ /* 0x000ea80000300a00 */
[----:B------:R-:W2:Y:S04]  /*109d0*/  LDL.LU.64 R230, [R1+0x4a0] ;  /* 0x0004a00001e67983 */ /* 0x000ea80000300a00 */
[----:B------:R1:W-:Y:S04]  /*109e0*/  STL.64 [R1+0x238], R224 ;  /* 0x000238e001007387 */ /* 0x0003e80000100a00 */
[----:B------:R-:W-:Y:S04]  /*109f0*/  STL.64 [R1+0x230], R242 ;  /* 0x000230f201007387 */ /* 0x000fe80000100a00 */
[----:B------:R1:W-:Y:S01]  /*10a00*/  LDGSTS.E [R234+0x23800], [R224.64], !P4 ;  /* 0x23800000e0ea7fae */ /* 0x0003e2000e121848 */
[----:B---3--:R-:W-:Y:S01]  /*10a10*/  IMAD.WIDE R228, R0, 0x4, R228 ;  /* 0x0000000400e47825 */ /* 0x008fe200078e02e4 */
[----:B------:R-:W-:-:S02]  /*10a20*/  IADD3 R247, R252, -0x8c, RZ ;  /* 0xffffff74fcf77810 */ /* 0x000fc40007ffe0ff */
[----:B------:R3:W-:Y:S01]  /*10a30*/  LDGSTS.E [R234+0x23a00], [R242.64], !P4 ;  /* 0x23a00000f2ea7fae */ /* 0x0007e2000e121848 */
[----:B-1----:R-:W-:-:S03]  /*10a40*/  IMAD.WIDE R2, R0, 0x4, R232 ;  /* 0x0000000400027825 */ /* 0x002fc600078e02e8 */
[----:B------:R-:W4:Y:S04]  /*10a50*/  LDL.LU.64 R232, [R1+0x4a8] ;  /* 0x0004a80001e87983 */ /* 0x000f280000300a00 */
[----:B------:R2:W-:Y:S04]  /*10a60*/  STL.64 [R1+0x218], R228 ;  /* 0x000218e401007387 */ /* 0x0005e80000100a00 */
[----:B------:R-:W4:Y:S01]  /*10a70*/  LDL.LU.64 R224, [R1+0x4b0] ;  /* 0x0004b00001e07983 */ /* 0x000f220000300a00 */
[----:B------:R-:W-:Y:S02]  /*10a80*/  IADD3 R248, R252, -0x93, RZ ;  /* 0xffffff6dfcf87810 */ /* 0x000fe40007ffe0ff */
[----:B------:R-:W-:-:S02]  /*10a90*/  ISETP.GE.U32.AND P2, PT, R247, 0x7ffffef5, PT ;  /* 0x7ffffef5f700780c */ /* 0x000fc40003f46070 */
[----:B------:R-:W-:Y:S02]  /*10aa0*/  IADD3 R247, R252, -0x90, RZ ;  /* 0xffffff70fcf77810 */ /* 0x000fe40007ffe0ff */
[----:B------:R-:W-:Y:S02]  /*10ab0*/  ISETP.GE.U32.AND P3, PT, R248, 0x7ffffeee, PT ;  /* 0x7ffffeeef800780c */ /* 0x000fe40003f66070 */
[----:B------:R-:W-:Y:S02]  /*10ac0*/  ISETP.GE.U32.AND P0, PT, R247, 0x7ffffef1, PT ;  /* 0x7ffffef1f700780c */ /* 0x000fe40003f06070 */
[C---:B------:R-:W-:Y:S02]  /*10ad0*/  IADD3 R247, R252.reuse, -0x97, RZ ;  /* 0xffffff69fcf77810 */ /* 0x040fe40007ffe0ff */
[----:B------:R-:W-:Y:S02]  /*10ae0*/  IADD3 R248, R252, -0x9b, RZ ;  /* 0xffffff65fcf87810 */ /* 0x000fe40007ffe0ff */
[----:B------:R-:W-:-:S02]  /*10af0*/  ISETP.GE.U32.AND P6, PT, R247, 0x7ffffeea, PT ;  /* 0x7ffffeeaf700780c */ /* 0x000fc40003fc6070 */
[----:B------:R-:W-:-:S03]  /*10b00*/  ISETP.GE.U32.AND P4, PT, R248, 0x7ffffee6, PT ;  /* 0x7ffffee6f800780c */ /* 0x000fc60003f86070 */
[----:B------:R2:W-:Y:S01]  /*10b10*/  LDGSTS.E [R234+0x24800], [R228.64], !P3 ;  /* 0x24800000e4ea7fae */ /* 0x0005e2000d921848 */
[----:B------:R-:W-:-:S03]  /*10b20*/  IADD3 R247, R252, -0x9f, RZ ;  /* 0xffffff61fcf77810 */ /* 0x000fc60007ffe0ff */
[----:B------:R1:W-:Y:S04]  /*10b30*/  STL.64 [R1+0x210], R2 ;  /* 0x0002100201007387 */ /* 0x0003e80000100a00 */
[----:B------:R1:W-:Y:S01]  /*10b40*/  LDGSTS.E [R234+0x24a00], [R2.64], !P3 ;  /* 0x24a0000002ea7fae */ /* 0x0003e2000d921848 */
[----:B------:R-:W-:Y:S01]  /*10b50*/  ISETP.GE.U32.AND P3, PT, R247, 0x7ffffee2, PT ;  /* 0x7ffffee2f700780c */ /* 0x000fe20003f66070 */
[C---:B--2---:R-:W-:Y:S02]  /*10b60*/  IMAD.WIDE R228, R0.reuse, 0x4, R220 ;  /* 0x0000000400e47825 */ /* 0x044fe400078e02dc */
[----:B------:R-:W2:Y:S04]  /*10b70*/  LDL.LU.64 R220, [R1+0x4b8] ;  /* 0x0004b80001dc7983 */ /* 0x000ea80000300a00 */
[----:B------:R1:W-:Y:S01]  /*10b80*/  LDGSTS.E [R234+0x25800], [R228.64], !P6 ;  /* 0x25800000e4ea7fae */ /* 0x0003e2000f121848 */
[----:B---3--:R-:W-:-:S03]  /*10b90*/  IMAD.WIDE R242, R0, 0x4, R238 ;  /* 0x0000000400f27825 */ /* 0x008fc600078e02ee */
[----:B------:R-:W3:Y:S04]  /*10ba0*/  LDL.LU.64 R238, [R1+0x620] ;  /* 0x0006200001ee7983 */ /* 0x000ee80000300a00 */
[----:B------:R1:W-:Y:S04]  /*10bb0*/  STL.64 [R1+0x1b8], R228 ;  /* 0x0001b8e401007387 */ /* 0x0003e80000100a00 */
[----:B------:R1:W-:Y:S04]  /*10bc0*/  STL.64 [R1+0x1b0], R242 ;  /* 0x0001b0f201007387 */ /* 0x0003e80000100a00 */
[----:B------:R1:W-:Y:S01]  /*10bd0*/  LDGSTS.E [R234+0x25a00], [R242.64], !P6 ;  /* 0x25a00000f2ea7fae */ /* 0x0003e2000f121848 */
[----:B------:R-:W-:-:S05]  /*10be0*/  IMAD.WIDE R226, R0, 0x4, R226 ;  /* 0x0000000400e27825 */ /* 0x000fca00078e02e2 */
[----:B------:R1:W-:Y:S02]  /*10bf0*/  LDGSTS.E [R234+0x26800], [R226.64], !P4 ;  /* 0x26800000e2ea7fae */ /* 0x0003e4000e121848 */
[C---:B-1----:R-:W-:Y:S02]  /*10c00*/  IMAD.WIDE R2, R0.reuse, 0x4, R240 ;  /* 0x0000000400027825 */ /* 0x042fe400078e02f0 */
[----:B------:R-:W3:Y:S04]  /*10c10*/  LDL.LU.64 R240, [R1+0x618] ;  /* 0x0006180001f07983 */ /* 0x000ee80000300a00 */
[----:B------:R1:W-:Y:S04]  /*10c20*/  STL.64 [R1+0x198], R226 ;  /* 0x000198e201007387 */ /* 0x0003e80000100a00 */
[----:B------:R-:W3:Y:S04]  /*10c30*/  LDL.LU.64 R228, [R1+0x610] ;  /* 0x0006100001e47983 */ /* 0x000ee80000300a00 */
[----:B------:R4:W-:Y:S01]  /*10c40*/  STL.64 [R1+0x190], R2 ;  /* 0x0001900201007387 */ /* 0x0009e20000100a00 */
[----:B------:R-:W-:-:S03]  /*10c50*/  IMAD.WIDE R242, R0, 0x4, R230 ;  /* 0x0000000400f27825 */ /* 0x000fc600078e02e6 */
[----:B------:R4:W-:Y:S01]  /*10c60*/  LDGSTS.E [R234+0x26a00], [R2.64], !P4 ;  /* 0x26a0000002ea7fae */ /* 0x0009e2000e121848 */
[----:B-1----:R-:W-:-:S03]  /*10c70*/  IMAD.WIDE R226, R0, 0x4, R218 ;  /* 0x0000000400e27825 */ /* 0x002fc600078e02da */
[----:B------:R-:W3:Y:S04]  /*10c80*/  LDL.LU.64 R218, [R1+0x608] ;  /* 0x0006080001da7983 */ /* 0x000ee80000300a00 */
[----:B------:R-:W3:Y:S04]  /*10c90*/  LDL.LU.64 R230, [R1+0x600] ;  /* 0x0006000001e67983 */ /* 0x000ee80000300a00 */
[----:B------:R1:W-:Y:S04]  /*10ca0*/  STL.64 [R1+0x178], R226 ;  /* 0x000178e201007387 */ /* 0x0003e80000100a00 */
[----:B------:R-:W-:Y:S04]  /*10cb0*/  STL.64 [R1+0x170], R242 ;  /* 0x000170f201007387 */ /* 0x000fe80000100a00 */
[----:B------:R1:W-:Y:S01]  /*10cc0*/  LDGSTS.E [R234+0x27800], [R226.64], !P3 ;  /* 0x27800000e2ea7fae */ /* 0x0003e2000d921848 */
[----:B----4-:R-:W-:Y:S01]  /*10cd0*/  IMAD.WIDE R232, R0, 0x4, R232 ;  /* 0x0000000400e87825 */ /* 0x010fe200078e02e8 */
[----:B------:R-:W-:-:S02]  /*10ce0*/  IADD3 R248, R252, -0xa3, RZ ;  /* 0xffffff5dfcf87810 */ /* 0x000fc40007ffe0ff */
[----:B------:R3:W-:Y:S01]  /*10cf0*/  LDGSTS.E [R234+0x27a00], [R242.64], !P3 ;  /* 0x27a00000f2ea7fae */ /* 0x0007e2000d921848 */
[----:B------:R-:W-:-:S03]  /*10d00*/  IMAD.WIDE R2, R0, 0x4, R224 ;  /* 0x0000000400027825 */ /* 0x000fc600078e02e0 */
[----:B------:R-:W4:Y:S04]  /*10d10*/  LDL.LU.64 R224, [R1+0x5f8] ;  /* 0x0005f80001e07983 */ /* 0x000f280000300a00 */
[----:B------:R2:W-:Y:S04]  /*10d20*/  STL.64 [R1+0x158], R232 ;  /* 0x000158e801007387 */ /* 0x0005e80000100a00 */
[----:B-1----:R-:W4:Y:S01]  /*10d30*/  LDL.LU.64 R226, [R1+0x5f0] ;  /* 0x0005f00001e27983 */ /* 0x002f220000300a00 */
        /* <DEDUP_REMOVED lines=54> */
[----:B------:R-:W2:Y:S04]  /*110a0*/  LDL.LU.64 R238, [R1+0x5a0] ;  /* 0x0005a00001ee7983 */ /* 0x000ea80000300a00 */
        /* <DEDUP_REMOVED lines=22> */
[----:B------:R-:W3:Y:S04]  /*11210*/  LDL.LU.64 R240, [R1+0x578] ;  /* 0x0005780001f07983 */ /* 0x000ee80000300a00 */
[----:B------:R2:W-:Y:S04]  /*11220*/  STL.64 [R1+0x458], R226 ;  /* 0x000458e201007387 */ /* 0x0005e80000100a00 */
[----:B-1----:R-:W3:Y:S01]  /*11230*/  LDL.LU.64 R228, [R1+0x570] ;  /* 0x0005700001e47983 */ /* 0x002ee20000300a00 */
[----:B------:R-:W-:Y:S02]  /*11240*/  ISETP.GE.U32.AND P3, PT, R248, 0x7ffffebe, PT ;  /* 0x7ffffebef800780c */ /* 0x000fe40003f66070 */
[----:B------:R-:W-:-:S02]  /*11250*/  IADD3 R247, R252, -0xc7, RZ ;  /* 0xffffff39fcf77810 */ /* 0x000fc40007ffe0ff */
[----:B------:R-:W-:Y:S02]  /*11260*/  IADD3 R248, R252, -0xcb, RZ ;  /* 0xffffff35fcf87810 */ /* 0x000fe40007ffe0ff */
[----:B------:R-:W-:Y:S02]  /*11270*/  ISETP.GE.U32.AND P6, PT, R247, 0x7ffffeba, PT ;  /* 0x7ffffebaf700780c */ /* 0x000fe40003fc6070 */
[----:B------:R-:W-:Y:S02]  /*11280*/  ISETP.GE.U32.AND P4, PT, R248, 0x7ffffeb6, PT ;  /* 0x7ffffeb6f800780c */ /* 0x000fe40003f86070 */
[----:B------:R-:W-:-:S03]  /*11290*/  IADD3 R247, R252, -0xcf, RZ ;  /* 0xffffff31fcf77810 */ /* 0x000fc60007ffe0ff */
[----:B------:R2:W-:Y:S04]  /*112a0*/  LDGSTS.E [R234+0x30800], [R226.64], !P3 ;  /* 0x30800000e2ea7fae */ /* 0x0005e8000d921848 */
[----:B------:R1:W-:Y:S04]  /*112b0*/  STL.64 [R1+0x460], R2 ;  /* 0x0004600201007387 */ /* 0x0003e80000100a00 */
[----:B------:R1:W-:Y:S01]  /*112c0*/  LDGSTS.E [R234+0x30a00], [R2.64], !P3 ;  /* 0x30a0000002ea7fae */ /* 0x0003e2000d921848 */
[----:B------:R-:W-:Y:S01]  /*112d0*/  ISETP.GE.U32.AND P3, PT, R247, 0x7ffffeb2, PT ;  /* 0x7ffffeb2f700780c */ /* 0x000fe20003f66070 */
[----:B--2---:R-:W-:-:S02]  /*112e0*/  IMAD.WIDE R226, R0, 0x4, R220 ;  /* 0x0000000400e27825 */ /* 0x004fc400078e02dc */
[----:B------:R-:W2:Y:S04]  /*112f0*/  LDL.LU.64 R220, [R1+0x568] ;  /* 0x0005680001dc7983 */ /* 0x000ea80000300a00 */
[----:B------:R1:W-:Y:S01]  /*11300*/  LDGSTS.E [R234+0x31800], [R226.64], !P6 ;  /* 0x31800000e2ea7fae */ /* 0x0003e2000f121848 */
[----:B----4-:R-:W-:-:S03]  /*11310*/  IMAD.WIDE R242, R0, 0x4, R238 ;  /* 0x0000000400f27825 */ /* 0x010fc600078e02ee */
[----:B------:R-:W2:Y:S04]  /*11320*/  LDL.LU.64 R238, [R1+0x560] ;  /* 0x0005600001ee7983 */ /* 0x000ea80000300a00 */
[----:B------:R1:W-:Y:S04]  /*11330*/  STL.64 [R1+0x498], R226 ;  /* 0x000498e201007387 */ /* 0x0003e80000100a00 */
[----:B------:R1:W-:Y:S04]  /*11340*/  STL.64 [R1+0x4a0], R242 ;  /* 0x0004a0f201007387 */ /* 0x0003e80000100a00 */
[----:B------:R1:W-:Y:S01]  /*11350*/  LDGSTS.E [R234+0x31a00], [R242.64], !P6 ;  /* 0x31a00000f2ea7fae */ /* 0x0003e2000f121848 */
[----:B---3--:R-:W-:-:S05]  /*11360*/  IMAD.WIDE R232, R0, 0x4, R232 ;  /* 0x0000000400e87825 */ /* 0x008fca00078e02e8 */
[----:B------:R3:W-:Y:S01]  /*11370*/  LDGSTS.E [R234+0x32800], [R232.64], !P4 ;  /* 0x32800000e8ea7fae */ /* 0x0007e2000e121848 */
[----:B-1----:R-:W-:-:S03]  /*11380*/  IMAD.WIDE R2, R0, 0x4, R224 ;  /* 0x0000000400027825 */ /* 0x002fc600078e02e0 */
[----:B------:R-:W4:Y:S04]  /*11390*/  LDL.LU.64 R224, [R1+0x558] ;  /* 0x0005580001e07983 */ /* 0x000f280000300a00 */
[----:B------:R3:W-:Y:S04]  /*113a0*/  STL.64 [R1+0x598], R232 ;  /* 0x000598e801007387 */ /* 0x0007e80000100a00 */
[----:B------:R-:W4:Y:S04]  /*113b0*/  LDL.LU.64 R226, [R1+0x550] ;  /* 0x0005500001e27983 */ /* 0x000f280000300a00 */
[----:B------:R1:W-:Y:S01]  /*113c0*/  STL.64 [R1+0x590], R2 ;  /* 0x0005900201007387 */ /* 0x0003e20000100a00 */
[----:B------:R-:W-:-:S03]  /*113d0*/  IMAD.WIDE R242, R0, 0x4, R230 ;  /* 0x0000000400f27825 */ /* 0x000fc600078e02e6 */
[----:B------:R1:W-:Y:S01]  /*113e0*/  LDGSTS.E [R234+0x32a00], [R2.64], !P4 ;  /* 0x32a0000002ea7fae */ /* 0x0003e2000e121848 */
[----:B---3--:R-:W-:-:S03]  /*113f0*/  IMAD.WIDE R232, R0, 0x4, R218 ;  /* 0x0000000400e87825 */ /* 0x008fc600078e02da */
[----:B------:R-:W4:Y:S04]  /*11400*/  LDL.LU.64 R218, [R1+0x548] ;  /* 0x0005480001da7983 */ /* 0x000f280000300a00 */
[----:B------:R-:W4:Y:S04]  /*11410*/  LDL.LU.64 R230, [R1+0x540] ;  /* 0x0005400001e67983 */ /* 0x000f280000300a00 */
        /* <DEDUP_REMOVED lines=19> */
[----:B------:R-:W3:Y:S04]  /*11550*/  LDL.LU.64 R220, [R1+0x528] ;  /* 0x0005280001dc7983 */ /* 0x000ee80000300a00 */
[----:B------:R3:W-:Y:S01]  /*11560*/  LDGSTS.E [R234+0x35800], [R244.64], !P4 ;  /* 0x35800000f4ea7fae */ /* 0x0007e2000e121848 */
[----:B-1----:R-:W-:-:S03]  /*11570*/  IMAD.WIDE R240, R0, 0x4, R238 ;  /* 0x0000000400f07825 */ /* 0x002fc600078e02ee */
[----:B------:R-:W3:Y:S04]  /*11580*/  LDL.LU.64 R238, [R1+0x520] ;  /* 0x0005200001ee7983 */ /* 0x000ee80000300a00 */
[----:B------:R-:W-:Y:S04]  /*11590*/  STL.64 [R1+0x5b8], R244 ;  /* 0x0005b8f401007387 */ /* 0x000fe80000100a00 */
[----:B------:R-:W-:Y:S04]  /*115a0*/  STL.64 [R1+0x5c0], R240 ;  /* 0x0005c0f001007387 */ /* 0x000fe80000100a00 */
[----:B------:R1:W-:Y:S01]  /*115b0*/  LDGSTS.E [R234+0x35a00], [R240.64], !P4 ;  /* 0x35a00000f0ea7fae */ /* 0x0003e2000e121848 */
[----:B----4-:R-:W-:-:S05]  /*115c0*/  IMAD.WIDE R224, R0, 0x4, R224 ;  /* 0x0000000400e07825 */ /* 0x010fca00078e02e0 */
[----:B------:R4:W-:Y:S01]  /*115d0*/  LDGSTS.E [R234+0x36800], [R224.64], !P3 ;  /* 0x36800000e0ea7fae */ /* 0x0009e2000d921848 */
[----:B------:R-:W-:-:S03]  /*115e0*/  IMAD.WIDE R2, R0, 0x4, R226 ;  /* 0x0000000400027825 */ /* 0x000fc600078e02e2 */
[----:B------:R-:W2:Y:S04]  /*115f0*/  LDL.LU.64 R226, [R1+0x518] ;  /* 0x0005180001e27983 */ /* 0x000ea80000300a00 */
[----:B------:R-:W2:Y:S04]  /*11600*/  LDL.LU.64 R242, [R1+0x510] ;  /* 0x0005100001f27983 */ /* 0x000ea80000300a00 */
[----:B------:R4:W-:Y:S01]  /*11610*/  STL.64 [R1+0x5d8], R224 ;  /* 0x0005d8e001007387 */ /* 0x0009e20000100a00 */
[----:B------:R-:W-:-:S03]  /*11620*/  IMAD.WIDE R218, R0, 0x4, R218 ;  /* 0x0000000400da7825 */ /* 0x000fc600078e02da */
[----:B------:R3:W-:Y:S01]  /*11630*/  STL.64 [R1+0x5e0], R2 ;  /* 0x0005e00201007387 */ /* 0x0007e20000100a00 */
[----:B------:R-:W-:-:S03]  /*11640*/  IMAD.WIDE R230, R0, 0x4, R230 ;  /* 0x0000000400e67825 */ /* 0x000fc600078e02e6 */
[----:B------:R3:W-:Y:S04]  /*11650*/  LDGSTS.E [R234+0x36a00], [R2.64], !P3 ;  /* 0x36a0000002ea7fae */ /* 0x0007e8000d921848 */
[----:B----4-:R-:W4:Y:S04]  /*11660*/  LDL.LU.64 R224, [R1+0x508] ;  /* 0x0005080001e07983 */ /* 0x010f280000300a00 */
[----:B-1----:R-:W4:Y:S04]  /*11670*/  LDL.LU.64 R240, [R1+0x500] ;  /* 0x0005000001f07983 */ /* 0x002f280000300a00 */
[----:B------:R1:W-:Y:S04]  /*11680*/  STL.64 [R1+0x618], R218 ;  /* 0x000618da01007387 */ /* 0x0003e80000100a00 */
        /* <DEDUP_REMOVED lines=8> */
[----:B------:R-:W-:Y:S01]  /*11710*/  IADD3 R247, R252, -0xe7, RZ ;  /* 0xffffff19fcf77810 */ /* 0x000fe20007ffe0ff */
[----:B------:R-:W-:Y:S01]  /*11720*/  IMAD.WIDE R228, R0, 0x4, R228 ;  /* 0x0000000400e47825 */ /* 0x000fe200078e02e4 */
[C---:B------:R-:W-:Y:S02]  /*11730*/  IADD3 R248, R252.reuse, -0xeb, RZ ;  /* 0xffffff15fcf87810 */ /* 0x040fe40007ffe0ff */
[----:B------:R-:W-:Y:S02]  /*11740*/  ISETP.GE.U32.AND P3, PT, R247, 0x7ffffe9a, PT ;  /* 0x7ffffe9af700780c */ /* 0x000fe40003f66070 */
[----:B------:R-:W-:Y:S01]  /*11750*/  IADD3 R247, R252, -0xef, RZ ;  /* 0xffffff11fcf77810 */ /* 0x000fe20007ffe0ff */
[----:B------:R1:W-:Y:S04]  /*11760*/  STL.64 [R1+0x970], R228 ;  /* 0x000970e401007387 */ /* 0x0003e80000100a00 */
[----:B------:R1:W-:Y:S04]  /*11770*/  LDGSTS.E [R234+0x37800], [R218.64], !P6 ;  /* 0x37800000daea7fae */ /* 0x0003e8000f121848 */
[----:B------:R1:W-:Y:S01]  /*11780*/  LDGSTS.E [R234+0x37a00], [R230.64], !P6 ;  /* 0x37a00000e6ea7fae */ /* 0x0003e2000f121848 */
[----:B------:R-:W-:-:S03]  /*11790*/  ISETP.GE.U32.AND P6, PT, R248, 0x7ffffe96, PT ;  /* 0x7ffffe96f800780c */ /* 0x000fc60003fc6070 */
[----:B------:R1:W-:Y:S04]  /*117a0*/  LDGSTS.E [R234+0x38800], [R228.64], !P4 ;  /* 0x38800000e4ea7fae */ /* 0x0003e8000e121848 */
[----:B-1----:R-:W3:Y:S04]  /*117b0*/  LDL.LU.64 R218, [R1+0x1668] ;  /* 0x0016680001da7983 */ /* 0x002ee80000300a00 */
[----:B------:R1:W-:Y:S01]  /*117c0*/  LDGSTS.E [R234+0x38a00], [R2.64], !P4 ;  /* 0x38a0000002ea7fae */ /* 0x0003e2000e121848 */
[----:B------:R-:W-:Y:S01]  /*117d0*/  ISETP.GE.U32.AND P4, PT, R247, 0x7ffffe92, PT ;  /* 0x7ffffe92f700780c */ /* 0x000fe20003f86070 */
[----:B------:R-:W-:-:S02]  /*117e0*/  IMAD.WIDE R228, R0, 0x4, R220 ;  /* 0x0000000400e47825 */ /* 0x000fc400078e02dc */
[----:B------:R-:W-:Y:S04]  /*117f0*/  STL.64 [R1+0x978], R2 ;  /* 0x0009780201007387 */ /* 0x000fe80000100a00 */
[----:B------:R-:W3:Y:S01]  /*11800*/  LDL.LU.64 R230, [R1+0x4e8] ;  /* 0x0004e80001e67983 */ /* 0x000ee20000300a00 */
[----:B------:R-:W-:-:S03]  /*11810*/  IMAD.WIDE R238, R0, 0x4, R238 ;  /* 0x0000000400ee7825 */ /* 0x000fc600078e02ee */
[----:B------:R-:W3:Y:S04]  /*11820*/  LDL.LU.64 R220, [R1+0x4e0] ;  /* 0x0004e00001dc7983 */ /* 0x000ee80000300a00 */
[----:B------:R1:W-:Y:S04]  /*11830*/  STL.64 [R1+0x9a0], R228 ;  /* 0x0009a0e401007387 */ /* 0x0003e80000100a00 */
[----:B------:R4:W-:Y:S04]  /*11840*/  STL.64 [R1+0x9a8], R238 ;  /* 0x0009a8ee01007387 */ /* 0x0009e80000100a00 */
[----:B------:R1:W-:Y:S04]  /*11850*/  LDGSTS.E [R234+0x39800], [R228.64], !P3 ;  /* 0x39800000e4ea7fae */ /* 0x0003e8000d921848 */
[----:B------:R4:W-:Y:S04]  /*11860*/  LDGSTS.E [R234+0x39a00], [R238.64], !P3 ;  /* 0x39a00000eeea7fae */ /* 0x0009e8000d921848 */
[----:B-1----:R-:W3:Y:S01]  /*11870*/  LDL.LU.64 R228, [R1+0x4d8] ;  /* 0x0004d80001e47983 */ /* 0x002ee20000300a00 */
[----:B--2---:R-:W-:-:S04]  /*11880*/  IMAD.WIDE R226, R0, 0x4, R226 ;  /* 0x0000000400e27825 */ /* 0x004fc800078e02e2 */
[C---:B------:R-:W-:Y:S01]  /*11890*/  IMAD.WIDE R2, R0.reuse, 0x4, R242 ;  /* 0x0000000400027825 */ /* 0x040fe200078e02f2 */
[----:B------:R1:W-:Y:S04]  /*118a0*/  STL.64 [R1+0x9e0], R226 ;  /* 0x0009e0e201007387 */ /* 0x0003e80000100a00 */
[----:B------:R-:W2:Y:S04]  /*118b0*/  LDL.LU.64 R242, [R1+0x4d0] ;  /* 0x0004d00001f27983 */ /* 0x000ea80000300a00 */
[----:B------:R-:W-:Y:S04]  /*118c0*/  STL.64 [R1+0x9e8], R2 ;  /* 0x0009e80201007387 */ /* 0x000fe80000100a00 */
[----:B------:R1:W-:Y:S01]  /*118d0*/  LDGSTS.E [R234+0x3a800], [R226.64], !P6 ;  /* 0x3a800000e2ea7fae */ /* 0x0003e2000f121848 */
[----:B----4-:R-:W-:-:S03]  /*118e0*/  IMAD.WIDE R238, R0, 0x4, R224 ;  /* 0x0000000400ee7825 */ /* 0x010fc600078e02e0 */
[----:B------:R4:W-:Y:S01]  /*118f0*/  LDGSTS.E [R234+0x3aa00], [R2.64], !P6 ;  /* 0x3aa0000002ea7fae */ /* 0x0009e2000f121848 */
[----:B------:R-:W-:-:S03]  /*11900*/  IMAD.WIDE R240, R0, 0x4, R240 ;  /* 0x0000000400f07825 */ /* 0x000fc600078e02f0 */
[----:B------:R-:W2:Y:S04]  /*11910*/  LDL.LU.64 R224, [R1+0x4c8] ;  /* 0x0004c80001e07983 */ /* 0x000ea80000300a00 */
[----:B-1----:R-:W2:Y:S04]  /*11920*/  LDL.LU.64 R226, [R1+0x4c0] ;  /* 0x0004c00001e27983 */ /* 0x002ea80000300a00 */
[----:B------:R1:W-:Y:S04]  /*11930*/  STL.64 [R1+0xa10], R238 ;  /* 0x000a10ee01007387 */ /* 0x0003e80000100a00 */
[----:B------:R1:W-:Y:S04]  /*11940*/  STL.64 [R1+0xa18], R240 ;  /* 0x000a18f001007387 */ /* 0x0003e80000100a00 */
[----:B------:R1:W-:Y:S01]  /*11950*/  LDGSTS.E [R234+0x3b800], [R238.64], !P4 ;  /* 0x3b800000eeea7fae */ /* 0x0003e2000e121848 */
[----:B---3--:R-:W-:-:S03]  /*11960*/  IMAD.WIDE R232, R0, 0x4, R232 ;  /* 0x0000000400e87825 */ /* 0x008fc600078e02e8 */
[----:B-1----:R-:W3:Y:S01]  /*11970*/  LDL.LU.64 R238, [R1+0x628] ;  /* 0x0006280001ee7983 */ /* 0x002ee20000300a00 */
[----:B----4-:R-:W-:-:S03]  /*11980*/  IMAD.WIDE R2, R0, 0x4, R244 ;  /* 0x0000000400027825 */ /* 0x010fc600078e02f4 */
[----:B------:R1:W-:Y:S04]  /*11990*/  STL.64 [R1+0xa40], R232 ;  /* 0x000a40e801007387 */ /* 0x0003e80000100a00 */
[----:B------:R-:W4:Y:S01]  /*119a0*/  LDL.LU.64 R244, [R1+0x630] ;  /* 0x0006300001f47983 */ /* 0x000f220000300a00 */
[C---:B------:R-:W-:Y:S02]  /*119b0*/  IADD3 R248, R252.reuse, -0xf3, RZ ;  /* 0xffffff0dfcf87810 */ /* 0x040fe40007ffe0ff */
[----:B------:R-:W-:Y:S01]  /*119c0*/  IADD3 R247, R252, -0xf7, RZ ;  /* 0xffffff09fcf77810 */ /* 0x000fe20007ffe0ff */
[----:B------:R1:W-:Y:S01]  /*119d0*/  LDGSTS.E [R234+0x3ba00], [R240.64], !P4 ;  /* 0x3ba00000f0ea7fae */ /* 0x0003e2000e121848 */
[----:B------:R-:W-:Y:S02]  /*119e0*/  ISETP.GE.U32.AND P3, PT, R248, 0x7ffffe8e, PT ;  /* 0x7ffffe8ef800780c */ /* 0x000fe40003f66070 */
[----:B------:R-:W-:-:S02]  /*119f0*/  ISETP.GE.U32.AND P6, PT, R247, 0x7ffffe8a, PT ;  /* 0x7ffffe8af700780c */ /* 0x000fc40003fc6070 */
[----:B------:R-:W-:-:S04]  /*11a00*/  IADD3 R248, R252, -0xfb, RZ ;  /* 0xffffff05fcf87810 */ /* 0x000fc80007ffe0ff */
[----:B------:R-:W-:Y:S01]  /*11a10*/  ISETP.GE.U32.AND P4, PT, R248, 0x7ffffe86, PT ;  /* 0x7ffffe86f800780c */ /* 0x000fe20003f86070 */
[----:B------:R-:W-:Y:S01]  /*11a20*/  STL.64 [R1+0xa48], R2 ;  /* 0x000a480201007387 */ /* 0x000fe20000100a00 */
[----:B------:R-:W-:-:S03]  /*11a30*/  IADD3 R247, R252, -0xff, RZ ;  /* 0xffffff01fcf77810 */ /* 0x000fc60007ffe0ff */
[----:B------:R1:W-:Y:S04]  /*11a40*/  LDGSTS.E [R234+0x3c800], [R232.64], !P3 ;  /* 0x3c800000e8ea7fae */ /* 0x0003e8000d921848 */
[----:B------:R2:W-:Y:S01]  /*11a50*/  LDGSTS.E [R234+0x3ca00], [R2.64], !P3 ;  /* 0x3ca0000002ea7fae */ /* 0x0005e2000d921848 */
[----:B------:R-:W-:Y:S02]  /*11a60*/  ISETP.GE.U32.AND P3, PT, R247, 0x7ffffe82, PT ;  /* 0x7ffffe82f700780c */ /* 0x000fe40003f66070 */
[----:B------:R-:W-:Y:S01]  /*11a70*/  LOP3.LUT R235, R223, 0x60, RZ, 0x3c, !PT ;  /* 0x00000060dfeb7812 */ /* 0x000fe200078e3cff */
[----:B-1----:R-:W-:-:S04]  /*11a80*/  IMAD.WIDE R240, R0, 0x4, R230 ;  /* 0x0000000400f07825 */ /* 0x002fc800078e02e6 */
[C---:B------:R-:W-:Y:S01]  /*11a90*/  IMAD.WIDE R230, R0.reuse, 0x4, R220 ;  /* 0x0000000400e67825 */ /* 0x040fe200078e02dc */
[----:B------:R1:W-:Y:S04]  /*11aa0*/  LDGSTS.E [R234+0x3d800], [R240.64], !P6 ;  /* 0x3d800000f0ea7fae */ /* 0x0003e8000f121848 */
[----:B------:R-:W4:Y:S04]  /*11ab0*/  LDL.LU.64 R220, [R1+0x638] ;  /* 0x0006380001dc7983 */ /* 0x000f280000300a00 */
[----:B------:R-:W4:Y:S04]  /*11ac0*/  LDL.LU.64 R232, [R1+0x640] ;  /* 0x0006400001e87983 */ /* 0x000f280000300a00 */
[----:B------:R1:W-:Y:S04]  /*11ad0*/  STL.64 [R1+0xa70], R240 ;  /* 0x000a70f001007387 */ /* 0x0003e80000100a00 */
[----:B------:R2:W-:Y:S04]  /*11ae0*/  STL.64 [R1+0xa78], R230 ;  /* 0x000a78e601007387 */ /* 0x0005e80000100a00 */
[----:B------:R2:W-:Y:S01]  /*11af0*/  LDGSTS.E [R234+0x3da00], [R230.64], !P6 ;  /* 0x3da00000e6ea7fae */ /* 0x0005e2000f121848 */
[----:B------:R-:W-:-:S03]  /*11b00*/  IMAD.WIDE R228, R0, 0x4, R228 ;  /* 0x0000000400e47825 */ /* 0x000fc600078e02e4 */
[----:B-1----:R-:W4:Y:S04]  /*11b10*/  LDL.LU.64 R240, [R1+0x648] ;  /* 0x0006480001f07983 */ /* 0x002f280000300a00 */
[----:B------:R1:W-:Y:S04]  /*11b20*/  STL.64 [R1+0xaa0], R228 ;  /* 0x000aa0e401007387 */ /* 0x0003e80000100a00 */
[----:B------:R1:W-:Y:S01]  /*11b30*/  LDGSTS.E [R234+0x3e800], [R228.64], !P4 ;  /* 0x3e800000e4ea7fae */ /* 0x0003e2000e121848 */
[----:B--2---:R-:W-:-:S05]  /*11b40*/  IMAD.WIDE R2, R0, 0x4, R242 ;  /* 0x0000000400027825 */ /* 0x004fca00078e02f2 */
[----:B------:R4:W-:Y:S04]  /*11b50*/  STL.64 [R1+0xaa8], R2 ;  /* 0x000aa80201007387 */ /* 0x0009e80000100a00 */
[----:B------:R-:W2:Y:S04]  /*11b60*/  LDL.LU.64 R230, [R1+0x650] ;  /* 0x0006500001e67983 */ /* 0x000ea80000300a00 */
[----:B------:R4:W-:Y:S01]  /*11b70*/  LDGSTS.E [R234+0x3ea00], [R2.64], !P4 ;  /* 0x3ea0000002ea7fae */ /* 0x0009e2000e121848 */
[----:B------:R-:W-:-:S03]  /*11b80*/  IMAD.WIDE R224, R0, 0x4, R224 ;  /* 0x0000000400e07825 */ /* 0x000fc600078e02e0 */
[----:B-1----:R-:W2:Y:S01]  /*11b90*/  LDL.LU.64 R228, [R1+0x658] ;  /* 0x0006580001e47983 */ /* 0x002ea20000300a00 */
[----:B------:R-:W-:-:S03]  /*11ba0*/  IMAD.WIDE R242, R0, 0x4, R226 ;  /* 0x0000000400f27825 */ /* 0x000fc600078e02e2 */
[----:B------:R1:W-:Y:S04]  /*11bb0*/  LDGSTS.E [R234+0x3f800], [R224.64], !P3 ;  /* 0x3f800000e0ea7fae */ /* 0x0003e8000d921848 */
[----:B------:R-:W2:Y:S04]  /*11bc0*/  LDL.LU.64 R226, [R1+0x660] ;  /* 0x0006600001e27983 */ /* 0x000ea80000300a00 */
[----:B------:R1:W-:Y:S04]  /*11bd0*/  STL.64 [R1+0xad0], R224 ;  /* 0x000ad0e001007387 */ /* 0x0003e80000100a00 */
[----:B------:R-:W-:Y:S04]  /*11be0*/  STL.64 [R1+0xad8], R242 ;  /* 0x000ad8f201007387 */ /* 0x000fe80000100a00 */
[----:B------:R-:W2:Y:S04]  /*11bf0*/  LDL.LU.64 R222, [R1+0x668] ;  /* 0x0006680001de7983 */ /* 0x000ea80000300a00 */
[----:B------:R1:W-:Y:S01]  /*11c00*/  LDGSTS.E [R234+0x3fa00], [R242.64], !P3 ;  /* 0x3fa00000f2ea7fae */ /* 0x0003e2000d921848 */
[----:B---3--:R-:W-:-:S04]  /*11c10*/  IMAD.WIDE R238, R0, 0x4, R238 ;  /* 0x0000000400ee7825 */ /* 0x008fc800078e02ee */
[C---:B----4-:R-:W-:Y:S01]  /*11c20*/  IMAD.WIDE R2, R0.reuse, 0x4, R244 ;  /* 0x0000000400027825 */ /* 0x050fe200078e02f4 */
[----:B------:R3:W-:Y:S04]  /*11c30*/  STL.64 [R1+0x288], R238 ;  /* 0x000288ee01007387 */ /* 0x0007e80000100a00 */
[----:B------:R2:W-:Y:S04]  /*11c40*/  STL.64 [R1+0x280], R2 ;  /* 0x0002800201007387 */ /* 0x0005e80000100a00 */
[----:B-1----:R-:W4:Y:S04]  /*11c50*/  LDL.LU.64 R224, [R1+0x670] ;  /* 0x0006700001e07983 */ /* 0x002f280000300a00 */
[----:B------:R3:W-:Y:S04]  /*11c60*/  LDGSTS.E [R235+0x20c00], [R238.64], !P1 ;  /* 0x20c00000eeeb7fae */ /* 0x0007e8000c921848 */
[----:B------:R2:W-:Y:S01]  /*11c70*/  LDGSTS.E [R235+0x20e00], [R2.64], !P1 ;  /* 0x20e0000002eb7fae */ /* 0x0005e2000c921848 */
[----:B---3--:R-:W-:-:S03]  /*11c80*/  IMAD.WIDE R238, R0, 0x4, R220 ;  /* 0x0000000400ee7825 */ /* 0x008fc600078e02dc */
[----:B------:R-:W3:Y:S01]  /*11c90*/  LDL.LU.64 R220, [R1+0x678] ;  /* 0x0006780001dc7983 */ /* 0x000ee20000300a00 */
[----:B------:R-:W-:-:S03]  /*11ca0*/  IMAD.WIDE R242, R0, 0x4, R232 ;  /* 0x0000000400f27825 */ /* 0x000fc600078e02e8 */
[----:B------:R-:W3:Y:S04]  /*11cb0*/  LDL.LU.64 R232, [R1+0x680] ;  /* 0x0006800001e87983 */ /* 0x000ee80000300a00 */
[----:B------:R1:W-:Y:S04]  /*11cc0*/  STL.64 [R1+0x268], R238 ;  /* 0x000268ee01007387 */ /* 0x0003e80000100a00 */
[----:B------:R1:W-:Y:S04]  /*11cd0*/  STL.64 [R1+0x260], R242 ;  /* 0x000260f201007387 */ /* 0x0003e80000100a00 */
[----:B------:R1:W-:Y:S01]  /*11ce0*/  LDGSTS.E [R235+0x21c00], [R238.64], !P5 ;  /* 0x21c00000eeeb7fae */ /* 0x0003e2000e921848 */
[----:B------:R-:W-:-:S03]  /*11cf0*/  IMAD.WIDE R240, R0, 0x4, R240 ;  /* 0x0000000400f07825 */ /* 0x000fc600078e02f0 */
[----:B------:R1:W-:Y:S04]  /*11d00*/  LDGSTS.E [R235+0x21e00], [R242.64], !P5 ;  /* 0x21e00000f2eb7fae */ /* 0x0003e8000e921848 */
[----:B------:R1:W-:Y:S01]  /*11d10*/  LDGSTS.E [R235+0x22c00], [R240.64], !P2 ;  /* 0x22c00000f0eb7fae */ /* 0x0003e2000d121848 */
[----:B--2---:R-:W-:-:S03]  /*11d20*/  IMAD.WIDE R2, R0, 0x4, R230 ;  /* 0x0000000400027825 */ /* 0x004fc600078e02e6 */
[----:B------:R-:W2:Y:S04]  /*11d30*/  LDL.LU.64 R230, [R1+0x688] ;  /* 0x0006880001e67983 */ /* 0x000ea80000300a00 */
[----:B------:R-:W-:Y:S01]  /*11d40*/  STL.64 [R1+0x248], R240 ;  /* 0x000248f001007387 */ /* 0x000fe20000100a00 */
[----:B------:R-:W-:-:S03]  /*11d50*/  IMAD.WIDE R244, R0, 0x4, R228 ;  /* 0x0000000400f47825 */ /* 0x000fc600078e02e4 */
[----:B-1----:R-:W2:Y:S04]  /*11d60*/  LDL.LU.64 R238, [R1+0x690] ;  /* 0x0006900001ee7983 */ /* 0x002ea80000300a00 */
[----:B------:R4:W-:Y:S01]  /*11d70*/  STL.64 [R1+0x240], R2 ;  /* 0x0002400201007387 */ /* 0x0009e20000100a00 */
[----:B------:R-:W-:-:S03]  /*11d80*/  IMAD.WIDE R242, R0, 0x4, R226 ;  /* 0x0000000400f27825 */ /* 0x000fc600078e02e2 */
[----:B------:R-:W2:Y:S04]  /*11d90*/  LDL.LU.64 R228, [R1+0x698] ;  /* 0x0006980001e47983 */ /* 0x000ea80000300a00 */
[----:B------:R-:W2:Y:S04]  /*11da0*/  LDL.LU.64 R226, [R1+0x6a0] ;  /* 0x0006a00001e27983 */ /* 0x000ea80000300a00 */
[----:B------:R4:W-:Y:S04]  /*11db0*/  LDGSTS.E [R235+0x22e00], [R2.64], !P2 ;  /* 0x22e0000002eb7fae */ /* 0x0009e8000d121848 */
[----:B------:R-:W-:Y:S04]  /*11dc0*/  STL.64 [R1+0x228], R244 ;  /* 0x000228f401007387 */ /* 0x000fe80000100a00 */
[----:B------:R-:W-:Y:S01]  /*11dd0*/  STL.64 [R1+0x220], R242 ;  /* 0x000220f201007387 */ /* 0x000fe20000100a00 */
[----:B------:R-:W-:-:S02]  /*11de0*/  IADD3 R248, R252, -0x94, RZ ;  /* 0xffffff6cfcf87810 */ /* 0x000fc40007ffe0ff */
[----:B------:R-:W-:Y:S01]  /*11df0*/  IADD3 R247, R252, -0x98, RZ ;  /* 0xffffff68fcf77810 */ /* 0x000fe20007ffe0ff */
[----:B------:R-:W-:-:S04]  /*11e00*/  IMAD.WIDE R222, R0, 0x4, R222 ;  /* 0x0000000400de7825 */ /* 0x000fc800078e02de */
[----:B----4-:R-:W-:Y:S01]  /*11e10*/  IMAD.WIDE R2, R0, 0x4, R224 ;  /* 0x0000000400027825 */ /* 0x010fe200078e02e0 */
[----:B------:R1:W-:Y:S04]  /*11e20*/  LDGSTS.E [R235+0x23c00], [R244.64], !P0 ;  /* 0x23c00000f4eb7fae */ /* 0x0003e8000c121848 */
[----:B------:R-:W4:Y:S04]  /*11e30*/  LDL.LU.64 R224, [R1+0x6a8] ;  /* 0x0006a80001e07983 */ /* 0x000f280000300a00 */
[----:B------:R-:W4:Y:S01]  /*11e40*/  LDL.LU.64 R240, [R1+0x6b0] ;  /* 0x0006b00001f07983 */ /* 0x000f220000300a00 */
[----:B------:R-:W-:-:S02]  /*11e50*/  ISETP.GE.U32.AND P6, PT, R248, 0x7ffffeed, PT ;  /* 0x7ffffeedf800780c */ /* 0x000fc40003fc6070 */
[----:B------:R-:W-:Y:S02]  /*11e60*/  IADD3 R248, R252, -0x9c, RZ ;  /* 0xffffff64fcf87810 */ /* 0x000fe40007ffe0ff */
[----:B------:R-:W-:Y:S01]  /*11e70*/  ISETP.GE.U32.AND P4, PT, R247, 0x7ffffee9, PT ;  /* 0x7ffffee9f700780c */ /* 0x000fe20003f86070 */
[----:B------:R1:W-:Y:S01]  /*11e80*/  LDGSTS.E [R235+0x23e00], [R242.64], !P0 ;  /* 0x23e00000f2eb7fae */ /* 0x0003e2000c121848 */
[----:B------:R-:W-:Y:S02]  /*11e90*/  ISETP.GE.U32.AND P3, PT, R248, 0x7ffffee5, PT ;  /* 0x7ffffee5f800780c */ /* 0x000fe40003f66070 */
[----:B------:R-:W-:Y:S01]  /*11ea0*/  IADD3 R247, R252, -0xa0, RZ ;  /* 0xffffff60fcf77810 */ /* 0x000fe20007ffe0ff */
[----:B------:R1:W-:Y:S04]  /*11eb0*/  STL.64 [R1+0x1c8], R222 ;  /* 0x0001c8de01007387 */ /* 0x0003e80000100a00 */
[----:B------:R1:W-:Y:S01]  /*11ec0*/  STL.64 [R1+0x1c0], R2 ;  /* 0x0001c00201007387 */ /* 0x0003e20000100a00 */
[----:B------:R-:W-:-:S03]  /*11ed0*/  ISETP.GE.U32.AND P1, PT, R247, 0x7ffffee1, PT ;  /* 0x7ffffee1f700780c */ /* 0x000fc60003f26070 */
[----:B------:R1:W-:Y:S04]  /*11ee0*/  LDGSTS.E [R235+0x24c00], [R222.64], !P6 ;  /* 0x24c00000deeb7fae */ /* 0x0003e8000f121848 */
[----:B------:R2:W-:Y:S04]  /*11ef0*/  LDGSTS.E [R235+0x24e00], [R2.64], !P6 ;  /* 0x24e0000002eb7fae */ /* 0x0005e8000f121848 */
[----:B-1----:R-:W4:Y:S01]  /*11f00*/  LDL.LU.64 R222, [R1+0x6b8] ;  /* 0x0006b80001de7983 */ /* 0x002f220000300a00 */
[----:B---3--:R-:W-:-:S03]  /*11f10*/  IMAD.WIDE R220, R0, 0x4, R220 ;  /* 0x0000000400dc7825 */ /* 0x008fc600078e02dc */
[----:B------:R-:W4:Y:S01]  /*11f20*/  LDL.LU.64 R244, [R1+0x6c0] ;  /* 0x0006c00001f47983 */ /* 0x000f220000300a00 */
[----:B------:R-:W-:-:S03]  /*11f30*/  IMAD.WIDE R232, R0, 0x4, R232 ;  /* 0x0000000400e87825 */ /* 0x000fc600078e02e8 */
[----:B------:R1:W-:Y:S04]  /*11f40*/  STL.64 [R1+0x1a8], R220 ;  /* 0x0001a8dc01007387 */ /* 0x0003e80000100a00 */
[----:B------:R-:W-:Y:S04]  /*11f50*/  STL.64 [R1+0x1a0], R232 ;  /* 0x0001a0e801007387 */ /* 0x000fe80000100a00 */
[----:B------:R-:W4:Y:S04]  /*11f60*/  LDL.LU.64 R242, [R1+0x6c8] ;  /* 0x0006c80001f27983 */ /* 0x000f280000300a00 */
[----:B------:R1:W-:Y:S04]  /*11f70*/  LDGSTS.E [R235+0x25c00], [R220.64], !P4 ;  /* 0x25c00000dceb7fae */ /* 0x0003e8000e121848 */
[----:B------:R1:W-:Y:S01]  /*11f80*/  LDGSTS.E [R235+0x25e00], [R232.64], !P4 ;  /* 0x25e00000e8eb7fae */ /* 0x0003e2000e121848 */
[----:B--2---:R-:W-:-:S05]  /*11f90*/  IMAD.WIDE R230, R0, 0x4, R230 ;  /* 0x0000000400e67825 */ /* 0x004fca00078e02e6 */
[----:B------:R2:W-:Y:S01]  /*11fa0*/  LDGSTS.E [R235+0x26c00], [R230.64], !P3 ;  /* 0x26c00000e6eb7fae */ /* 0x0005e2000d921848 */
[----:B------:R-:W-:-:S03]  /*11fb0*/  IMAD.WIDE R2, R0, 0x4, R238 ;  /* 0x0000000400027825 */ /* 0x000fc600078e02ee */
[----:B------:R-:W3:Y:S04]  /*11fc0*/  LDL.LU.64 R238, [R1+0x6d0] ;  /* 0x0006d00001ee7983 */ /* 0x000ee80000300a00 */
[----:B------:R2:W-:Y:S01]  /*11fd0*/  STL.64 [R1+0x188], R230 ;  /* 0x000188e601007387 */ /* 0x0005e20000100a00 */
[----:B------:R-:W-:-:S03]  /*11fe0*/  IMAD.WIDE R228, R0, 0x4, R228 ;  /* 0x0000000400e47825 */ /* 0x000fc600078e02e4 */
[----:B-1----:R-:W3:Y:S01]  /*11ff0*/  LDL.LU.64 R220, [R1+0x1660] ;  /* 0x0016600001dc7983 */ /* 0x002ee20000300a00 */
[----:B------:R-:W-:-:S03]  /*12000*/  IMAD.WIDE R226, R0, 0x4, R226 ;  /* 0x0000000400e27825 */ /* 0x000fc600078e02e2 */
[----:B------:R1:W-:Y:S04]  /*12010*/  STL.64 [R1+0x180], R2 ;  /* 0x0001800201007387 */ /* 0x0003e80000100a00 */
[----:B--2---:R-:W3:Y:S04]  /*12020*/  LDL.LU.64 R230, [R1+0x6d8] ;  /* 0x0006d80001e67983 */ /* 0x004ee80000300a00 */
[----:B------:R-:W3:Y:S04]  /*12030*/  LDL.LU.64 R232, [R1+0x6e0] ;  /* 0x0006e00001e87983 */ /* 0x000ee80000300a00 */
[----:B------:R1:W-:Y:S04]  /*12040*/  LDGSTS.E [R235+0x26e00], [R2.64], !P3 ;  /* 0x26e0000002eb7fae */ /* 0x0003e8000d921848 */
[----:B------:R1:W-:Y:S04]  /*12050*/  STL.64 [R1+0x168], R228 ;  /* 0x000168e401007387 */ /* 0x0003e80000100a00 */
[----:B------:R1:W-:Y:S04]  /*12060*/  STL.64 [R1+0x160], R226 ;  /* 0x000160e201007387 */ /* 0x0003e80000100a00 */
[----:B------:R1:W-:Y:S01]  /*12070*/  LDGSTS.E [R235+0x27c00], [R228.64], !P1 ;  /* 0x27c00000e4eb7fae */ /* 0x0003e2000c921848 */
[----:B----4-:R-:W-:Y:S01]  /*12080*/  IMAD.WIDE R224, R0, 0x4, R224 ;  /* 0x0000000400e07825 */ /* 0x010fe200078e02e0 */
[----:B------:R-:W-:-:S02]  /*12090*/  IADD3 R248, R252, -0xa4, RZ ;  /* 0xffffff5cfcf87810 */ /* 0x000fc40007ffe0ff */
[----:B------:R4:W-:Y:S01]  /*120a0*/  LDGSTS.E [R235+0x27e00], [R226.64], !P1 ;  /* 0x27e00000e2eb7fae */ /* 0x0009e2000c921848 */
[----:B-1----:R-:W-:-:S03]  /*120b0*/  IMAD.WIDE R2, R0, 0x4, R240 ;  /* 0x0000000400027825 */ /* 0x002fc600078e02f0 */
[----:B------:R-:W2:Y:S04]  /*120c0*/  LDL.LU.64 R240, [R1+0x6e8] ;  /* 0x0006e80001f07983 */ /* 0x000ea80000300a00 */
[----:B------:R1:W-:Y:S04]  /*120d0*/  STL.64 [R1+0x148], R224 ;  /* 0x000148e001007387 */ /* 0x0003e80000100a00 */
[----:B------:R-:W2:Y:S01]  /*120e0*/  LDL.LU.64 R228, [R1+0x6f0] ;  /* 0x0006f00001e47983 */ /* 0x000ea20000300a00 */
[----:B------:R-:W-:-:S03]  /*120f0*/  ISETP.GE.U32.AND P5, PT, R248, 0x7ffffedd, PT ;  /* 0x7ffffeddf800780c */ /* 0x000fc60003fa6070 */
[----:B------:R1:W-:Y:S04]  /*12100*/  STL.64 [R1+0x140], R2 ;  /* 0x0001400201007387 */ /* 0x0003e80000100a00 */
[----:B----4-:R-:W4:Y:S06]  /*12110*/  LDL.LU.64 R226, [R1+0x6f8] ;  /* 0x0006f80001e27983 */ /* 0x010f2c0000300a00 */
[----:B------:R1:W-:Y:S01]  /*12120*/  LDGSTS.E [R235+0x28c00], [R224.64], !P5 ;  /* 0x28c00000e0eb7fae */ /* 0x0003e2000e921848 */
[----:B------:R-:W-:-:S02]  /*12130*/  IADD3 R247, R252, -0xa8, RZ ;  /* 0xffffff58fcf77810 */ /* 0x000fc40007ffe0ff */
[----:B------:R-:W-:Y:S01]  /*12140*/  IADD3 R248, R252, -0xac, RZ ;  /* 0xffffff54fcf87810 */ /* 0x000fe20007ffe0ff */
[----:B------:R1:W-:Y:S04]  /*12150*/  LDGSTS.E [R235+0x28e00], [R2.64], !P5 ;  /* 0x28e0000002eb7fae */ /* 0x0003e8000e921848 */
[----:B-1----:R-:W4:Y:S01]  /*12160*/  LDL.LU.64 R224, [R1+0x700] ;  /* 0x0007000001e07983 */ /* 0x002f220000300a00 */
[----:B------:R-:W-:Y:S02]  /*12170*/  ISETP.GE.U32.AND P2, PT, R247, 0x7ffffed9, PT ;  /* 0x7ffffed9f700780c */ /* 0x000fe40003f46070 */
[----:B------:R-:W-:Y:S02]  /*12180*/  ISETP.GE.U32.AND P0, PT, R248, 0x7ffffed5, PT ;  /* 0x7ffffed5f800780c */ /* 0x000fe40003f06070 */
[----:B------:R-:W-:Y:S01]  /*12190*/  IADD3 R247, R252, -0xb0, RZ ;  /* 0xffffff50fcf77810 */ /* 0x000fe20007ffe0ff */
[----:B------:R-:W-:-:S03]  /*121a0*/  IMAD.WIDE R222, R0, 0x4, R222 ;  /* 0x0000000400de7825 */ /* 0x000fc600078e02de */
[----:B------:R-:W-:Y:S01]  /*121b0*/  ISETP.GE.U32.AND P6, PT, R247, 0x7ffffed1, PT ;  /* 0x7ffffed1f700780c */ /* 0x000fe20003fc6070 */
[C---:B------:R-:W-:Y:S01]  /*121c0*/  IMAD.WIDE R2, R0.reuse, 0x4, R244 ;  /* 0x0000000400027825 */ /* 0x040fe200078e02f4 */
[----:B------:R1:W-:Y:S03]  /*121d0*/  STL.64 [R1+0x130], R222 ;  /* 0x000130de01007387 */ /* 0x0003e60000100a00 */
[C---:B------:R-:W-:Y:S01]  /*121e0*/  IMAD.WIDE R242, R0.reuse, 0x4, R242 ;  /* 0x0000000400f27825 */ /* 0x040fe200078e02f2 */
[----:B------:R1:W-:Y:S04]  /*121f0*/  STL.64 [R1+0xb8], R2 ;  /* 0x0000b80201007387 */ /* 0x0003e80000100a00 */
[----:B------:R1:W-:Y:S04]  /*12200*/  LDGSTS.E [R235+0x29c00], [R222.64], !P2 ;  /* 0x29c00000deeb7fae */ /* 0x0003e8000d121848 */
[----:B------:R3:W-:Y:S04]  /*12210*/  LDGSTS.E [R235+0x29e00], [R2.64], !P2 ;  /* 0x29e0000002eb7fae */ /* 0x0007e8000d121848 */
[----:B------:R3:W-:Y:S04]  /*12220*/  LDGSTS.E [R235+0x2ac00], [R242.64], !P0 ;  /* 0x2ac00000f2eb7fae */ /* 0x0007e8000c121848 */
[----:B-1----:R-:W4:Y:S04]  /*12230*/  LDL.LU.64 R222, [R1+0x770] ;  /* 0x0007700001de7983 */ /* 0x002f280000300a00 */
[----:B------:R-:W-:Y:S01]  /*12240*/  STL.64 [R1+0xb0], R242 ;  /* 0x0000b0f201007387 */ /* 0x000fe20000100a00 */
[----:B---3--:R-:W-:-:S05]  /*12250*/  IMAD.WIDE R238, R0, 0x4, R238 ;  /* 0x0000000400ee7825 */ /* 0x008fca00078e02ee */
[----:B------:R1:W-:Y:S04]  /*12260*/  STL.64 [R1+0x88], R238 ;  /* 0x000088ee01007387 */ /* 0x0003e80000100a00 */
[----:B------:R1:W-:Y:S04]  /*12270*/  LDGSTS.E [R235+0x2ae00], [R238.64], !P0 ;  /* 0x2ae00000eeeb7fae */ /* 0x0003e8000c121848 */
[----:B------:R-:W3:Y:S01]  /*12280*/  LDL.LU.64 R2, [R1+0x788] ;  /* 0x0007880001027983 */ /* 0x000ee20000300a00 */
[----:B------:R-:W-:-:S04]  /*12290*/  IMAD.WIDE R230, R0, 0x4, R230 ;  /* 0x0000000400e67825 */ /* 0x000fc800078e02e6 */
[C---:B-1----:R-:W-:Y:S01]  /*122a0*/  IMAD.WIDE R238, R0.reuse, 0x4, R232 ;  /* 0x0000000400ee7825 */ /* 0x042fe200078e02e8 */
[----:B------:R1:W-:Y:S04]  /*122b0*/  LDGSTS.E [R235+0x2bc00], [R230.64], !P6 ;  /* 0x2bc00000e6eb7fae */ /* 0x0003e8000f121848 */
[----:B------:R-:W3:Y:S04]  /*122c0*/  LDL.LU.64 R232, [R1+0x7b0] ;  /* 0x0007b00001e87983 */ /* 0x000ee80000300a00 */
[----:B------:R-:W3:Y:S04]  /*122d0*/  LDL.LU.64 R242, [R1+0x7a8] ;  /* 0x0007a80001f27983 */ /* 0x000ee80000300a00 */
[----:B------:R1:W-:Y:S04]  /*122e0*/  STL.64 [R1+0x80], R230 ;  /* 0x000080e601007387 */ /* 0x0003e80000100a00 */
[----:B------:R2:W-:Y:S04]  /*122f0*/  STL.64 [R1+0x58], R238 ;  /* 0x000058ee01007387 */ /* 0x0005e80000100a00 */
[----:B------:R2:W-:Y:S04]  /*12300*/  LDGSTS.E [R235+0x2be00], [R238.64], !P6 ;  /* 0x2be00000eeeb7fae */ /* 0x0005e8000f121848 */
[----:B-1----:R-:W3:Y:S01]  /*12310*/  LDL.LU.64 R230, [R1+0x7a0] ;  /* 0x0007a00001e67983 */ /* 0x002ee20000300a00 */
[----:B--2---:R-:W-:-:S04]  /*12320*/  IMAD.WIDE R240, R0, 0x4, R240 ;  /* 0x0000000400f07825 */ /* 0x004fc800078e02f0 */
[----:B------:R-:W-:Y:S01]  /*12330*/  IMAD.WIDE R228, R0, 0x4, R228 ;  /* 0x0000000400e47825 */ /* 0x000fe200078e02e4 */
[----:B------:R1:W-:Y:S04]  /*12340*/  STL.64 [R1+0x50], R240 ;  /* 0x000050f001007387 */ /* 0x0003e80000100a00 */
[----:B------:R2:W-:Y:S04]  /*12350*/  STL.64 [R1+0x38], R228 ;  /* 0x000038e401007387 */ /* 0x0005e80000100a00 */
[----:B------:R-:W3:Y:S01]  /*12360*/  LDL.LU.64 R238, [R1+0x798] ;  /* 0x0007980001ee7983 */ /* 0x000ee20000300a00 */
[----:B------:R-:W-:-:S04]  /*12370*/  IADD3 R248, R252, -0xb4, RZ ;  /* 0xffffff4cfcf87810 */ /* 0x000fc80007ffe0ff */
[----:B------:R-:W-:Y:S02]  /*12380*/  ISETP.GE.U32.AND P4, PT, R248, 0x7ffffecd, PT ;  /* 0x7ffffecdf800780c */ /* 0x000fe40003f86070 */
[----:B------:R-:W-:-:S04]  /*12390*/  IADD3 R248, R252, -0xbc, RZ ;  /* 0xffffff44fcf87810 */ /* 0x000fc80007ffe0ff */
[----:B------:R-:W-:Y:S02]  /*123a0*/  ISETP.GE.U32.AND P1, PT, R248, 0x7ffffec5, PT ;  /* 0x7ffffec5f800780c */ /* 0x000fe40003f26070 */
[----:B------:R-:W-:Y:S01]  /*123b0*/  IADD3 R248, R252, -0xc4, RZ ;  /* 0xffffff3cfcf87810 */ /* 0x000fe20007ffe0ff */
[----:B----4-:R-:W-:Y:S02]  /*123c0*/  IMAD.WIDE R244, R0, 0x4, R226 ;  /* 0x0000000400f47825 */ /* 0x010fe400078e02e2 */
[----:B------:R-:W4:Y:S01]  /*123d0*/  LDL.LU.64 R226, [R1+0x790] ;  /* 0x0007900001e27983 */ /* 0x000f220000300a00 */
[----:B------:R-:W-:Y:S02]  /*123e0*/  ISETP.GE.U32.AND P2, PT, R248, 0x7ffffebd, PT ;  /* 0x7ffffebdf800780c */ /* 0x000fe40003f46070 */
[----:B------:R-:W-:Y:S01]  /*123f0*/  IADD3 R248, R252, -0xcc, RZ ;  /* 0xffffff34fcf87810 */ /* 0x000fe20007ffe0ff */
[----:B------:R1:W-:Y:S03]  /*12400*/  LDGSTS.E [R235+0x2cc00], [R240.64], !P4 ;  /* 0x2cc00000f0eb7fae */ /* 0x0003e6000e121848 */
[----:B------:R-:W-:Y:S01]  /*12410*/  ISETP.GE.U32.AND P6, PT, R248, 0x7ffffeb5, PT ;  /* 0x7ffffeb5f800780c */ /* 0x000fe20003fc6070 */
[----:B------:R-:W-:Y:S01]  /*12420*/  IMAD.WIDE R248, R0, 0x4, R224 ;  /* 0x0000000400f87825 */ /* 0x000fe200078e02e0 */
[----:B------:R2:W-:Y:S04]  /*12430*/  LDGSTS.E [R235+0x2ce00], [R228.64], !P4 ;  /* 0x2ce00000e4eb7fae */ /* 0x0005e8000e121848 */
[----:B------:R-:W4:Y:S04]  /*12440*/  LDL.LU.64 R224, [R1+0x780] ;  /* 0x0007800001e07983 */ /* 0x000f280000300a00 */
[----:B------:R-:W-:Y:S04]  /*12450*/  STL.64 [R1+0x30], R244 ;  /* 0x000030f401007387 */ /* 0x000fe80000100a00 */
[----:B-1----:R-:W4:Y:S04]  /*12460*/  LDL.LU.64 R240, [R1+0x778] ;  /* 0x0007780001f07983 */ /* 0x002f280000300a00 */
[----:B--2---:R-:W2:Y:S01]  /*12470*/  LDL.LU.64 R228, [R1+0x768] ;  /* 0x0007680001e47983 */ /* 0x004ea20000300a00 */
[----:B------:R-:W-:-:S04]  /*12480*/  IADD3 R247, R252, -0xb8, RZ ;  /* 0xffffff48fcf77810 */ /* 0x000fc80007ffe0ff */
[----:B------:R-:W-:Y:S02]  /*12490*/  ISETP.GE.U32.AND P3, PT, R247, 0x7ffffec9, PT ;  /* 0x7ffffec9f700780c */ /* 0x000fe40003f66070 */
[----:B------:R-:W-:Y:S01]  /*124a0*/  IADD3 R247, R252, -0xc0, RZ ;  /* 0xffffff40fcf77810 */ /* 0x000fe20007ffe0ff */
[----:B------:R-:W-:-:S03]  /*124b0*/  IMAD.WIDE R222, R0, 0x4, R222 ;  /* 0x0000000400de7825 */ /* 0x000fc600078e02de */
[----:B------:R-:W-:Y:S02]  /*124c0*/  ISETP.GE.U32.AND P5, PT, R247, 0x7ffffec1, PT ;  /* 0x7ffffec1f700780c */ /* 0x000fe40003fa6070 */
[----:B------:R1:W-:Y:S04]  /*124d0*/  STL.64 [R1+0x2b0], R222 ;  /* 0x0002b0de01007387 */ /* 0x0003e80000100a00 */
[----:B------:R1:W-:Y:S04]  /*124e0*/  STL.64 [R1+0x14b8], R248 ;  /* 0x0014b8f801007387 */ /* 0x0003e80000100a00 */
[----:B------:R1:W-:Y:S04]  /*124f0*/  LDGSTS.E [R235+0x2dc00], [R244.64], !P3 ;  /* 0x2dc00000f4eb7fae */ /* 0x0003e8000d921848 */
[----:B------:R1:W-:Y:S04]  /*12500*/  LDGSTS.E [R235+0x2de00], [R248.64], !P3 ;  /* 0x2de00000f8eb7fae */ /* 0x0003e8000d921848 */
[----:B------:R1:W-:Y:S02]  /*12510*/  LDGSTS.E [R235+0x2ec00], [R222.64], !P1 ;  /* 0x2ec00000deeb7fae */ /* 0x0003e4000c921848 */
[----:B-1----:R-:W-:Y:S01]  /*12520*/  IADD3 R222, R252, -0xdc, RZ ;  /* 0xffffff24fcde7810 */ /* 0x002fe20007ffe0ff */
[----:B---3--:R-:W-:-:S05]  /*12530*/  IMAD.WIDE R2, R0, 0x4, R2 ;  /* 0x0000000400027825 */ /* 0x008fca00078e0202 */
[----:B------:R1:W-:Y:S04]  /*12540*/  STL.64 [R1+0x2c8], R2 ;  /* 0x0002c80201007387 */ /* 0x0003e80000100a00 */
[----:B------:R1:W-:Y:S01]  /*12550*/  LDGSTS.E [R235+0x2ee00], [R2.64], !P1 ;  /* 0x2ee0000002eb7fae */ /* 0x0003e2000c921848 */
[----:B------:R-:W-:-:S03]  /*12560*/  IMAD.WIDE R248, R0, 0x4, R232 ;  /* 0x0000000400f87825 */ /* 0x000fc600078e02e8 */
[----:B------:R-:W3:Y:S01]  /*12570*/  LDL.LU.64 R232, [R1+0x760] ;  /* 0x0007600001e87983 */ /* 0x000ee20000300a00 */
[----:B------:R-:W-:-:S03]  /*12580*/  IMAD.WIDE R244, R0, 0x4, R242 ;  /* 0x0000000400f47825 */ /* 0x000fc600078e02f2 */
[----:B------:R-:W3:Y:S04]  /*12590*/  LDL.LU.64 R242, [R1+0x758] ;  /* 0x0007580001f27983 */ /* 0x000ee80000300a00 */
[----:B------:R-:W-:Y:S04]  /*125a0*/  STL.64 [R1+0x2f0], R248 ;  /* 0x0002f0f801007387 */ /* 0x000fe80000100a00 */
[----:B------:R-:W-:Y:S04]  /*125b0*/  STL.64 [R1+0x308], R244 ;  /* 0x000308f401007387 */ /* 0x000fe80000100a00 */
[----:B------:R1:W-:Y:S01]  /*125c0*/  LDGSTS.E [R235+0x2fc00], [R248.64], !P5 ;  /* 0x2fc00000f8eb7fae */ /* 0x0003e2000e921848 */
[----:B------:R-:W-:-:S03]  /*125d0*/  IMAD.WIDE R230, R0, 0x4, R230 ;  /* 0x0000000400e67825 */ /* 0x000fc600078e02e6 */
[----:B------:R3:W-:Y:S01]  /*125e0*/  LDGSTS.E [R235+0x2fe00], [R244.64], !P5 ;  /* 0x2fe00000f4eb7fae */ /* 0x0007e2000e921848 */
[----:B------:R-:W-:Y:S02]  /*125f0*/  ISETP.GE.U32.AND P5, PT, R222, 0x7ffffea5, PT ;  /* 0x7ffffea5de00780c */ /* 0x000fe40003fa6070 */
[----:B------:R-:W-:Y:S01]  /*12600*/  IADD3 R247, R252, -0xc8, RZ ;  /* 0xffffff38fcf77810 */ /* 0x000fe20007ffe0ff */
[----:B------:R1:W-:Y:S02]  /*12610*/  LDGSTS.E [R235+0x30c00], [R230.64], !P2 ;  /* 0x30c00000e6eb7fae */ /* 0x0003e4000d121848 */
[C---:B-1----:R-:W-:Y:S02]  /*12620*/  IMAD.WIDE R2, R0.reuse, 0x4, R238 ;  /* 0x0000000400027825 */ /* 0x042fe400078e02ee */
[----:B------:R-:W3:Y:S04]  /*12630*/  LDL.LU.64 R238, [R1+0x750] ;  /* 0x0007500001ee7983 */ /* 0x000ee80000300a00 */
[----:B------:R-:W-:Y:S04]  /*12640*/  STL.64 [R1+0x368], R230 ;  /* 0x000368e601007387 */ /* 0x000fe80000100a00 */
[----:B------:R2:W-:Y:S04]  /*12650*/  STL.64 [R1+0x370], R2 ;  /* 0x0003700201007387 */ /* 0x0005e80000100a00 */
[----:B------:R-:W3:Y:S01]  /*12660*/  LDL.LU.64 R222, [R1+0x748] ;  /* 0x0007480001de7983 */ /* 0x000ee20000300a00 */
[----:B------:R-:W-:Y:S01]  /*12670*/  ISETP.GE.U32.AND P0, PT, R247, 0x7ffffeb9, PT ;  /* 0x7ffffeb9f700780c */ /* 0x000fe20003f06070 */
[----:B----4-:R-:W-:-:S02]  /*12680*/  IMAD.WIDE R226, R0, 0x4, R226 ;  /* 0x0000000400e27825 */ /* 0x010fc400078e02e2 */
[----:B------:R2:W-:Y:S04]  /*12690*/  LDGSTS.E [R235+0x30e00], [R2.64], !P2 ;  /* 0x30e0000002eb7fae */ /* 0x0005e8000d121848 */
[----:B------:R-:W-:Y:S01]  /*126a0*/  STL.64 [R1+0x4a8], R226 ;  /* 0x0004a8e201007387 */ /* 0x000fe20000100a00 */
[----:B------:R-:W-:-:S05]  /*126b0*/  IMAD.WIDE R224, R0, 0x4, R224 ;  /* 0x0000000400e07825 */ /* 0x000fca00078e02e0 */
[----:B------:R1:W-:Y:S01]  /*126c0*/  LDGSTS.E [R235+0x31c00], [R226.64], !P0 ;  /* 0x31c00000e2eb7fae */ /* 0x0003e2000c121848 */
[----:B------:R-:W-:-:S03]  /*126d0*/  IMAD.WIDE R240, R0, 0x4, R240 ;  /* 0x0000000400f07825 */ /* 0x000fc600078e02f0 */
[----:B------:R4:W-:Y:S01]  /*126e0*/  STL.64 [R1+0x4b0], R224 ;  /* 0x0004b0e001007387 */ /* 0x0009e20000100a00 */
[----:B--2---:R-:W-:-:S03]  /*126f0*/  IMAD.WIDE R2, R0, 0x4, R228 ;  /* 0x0000000400027825 */ /* 0x004fc600078e02e4 */
[----:B------:R4:W-:Y:S01]  /*12700*/  LDGSTS.E [R235+0x31e00], [R224.64], !P0 ;  /* 0x31e00000e0eb7fae */ /* 0x0009e2000c121848 */
[----:B------:R-:W-:-:S03]  /*12710*/  IADD3 R230, R252, -0xe4, RZ ;  /* 0xffffff1cfce67810 */ /* 0x000fc60007ffe0ff */
[----:B------:R2:W-:Y:S01]  /*12720*/  STL.64 [R1+0x4e8], R240 ;  /* 0x0004e8f001007387 */ /* 0x0005e20000100a00 */
[----:B------:R-:W-:Y:S02]  /*12730*/  ISETP.GE.U32.AND P0, PT, R230, 0x7ffffe9d, PT ;  /* 0x7ffffe9de600780c */ /* 0x000fe40003f06070 */
[----:B------:R-:W-:Y:S01]  /*12740*/  IADD3 R247, R252, -0xd0, RZ ;  /* 0xffffff30fcf77810 */ /* 0x000fe20007ffe0ff */
[----:B------:R2:W-:Y:S04]  /*12750*/  LDGSTS.E [R235+0x32c00], [R240.64], !P6 ;  /* 0x32c00000f0eb7fae */ /* 0x0005e8000f121848 */
[----:B----4-:R-:W4:Y:S04]  /*12760*/  LDL.LU.64 R224, [R1+0x740] ;  /* 0x0007400001e07983 */ /* 0x010f280000300a00 */
[----:B------:R2:W-:Y:S04]  /*12770*/  STL.64 [R1+0x4f0], R2 ;  /* 0x0004f00201007387 */ /* 0x0005e80000100a00 */
[----:B-1----:R-:W4:Y:S04]  /*12780*/  LDL.LU.64 R226, [R1+0x738] ;  /* 0x0007380001e27983 */ /* 0x002f280000300a00 */
[----:B------:R-:W4:Y:S04]  /*12790*/  LDL.LU.64 R228, [R1+0x730] ;  /* 0x0007300001e47983 */ /* 0x000f280000300a00 */
[----:B------:R-:W4:Y:S01]  /*127a0*/  LDL.LU.64 R230, [R1+0x728] ;  /* 0x0007280001e67983 */ /* 0x000f220000300a00 */
[----:B------:R-:W-:-:S02]  /*127b0*/  ISETP.GE.U32.AND P4, PT, R247, 0x7ffffeb1, PT ;  /* 0x7ffffeb1f700780c */ /* 0x000fc40003f86070 */
[C---:B------:R-:W-:Y:S01]  /*127c0*/  IADD3 R247, R252.reuse, -0xd8, RZ ;  /* 0xffffff28fcf77810 */ /* 0x040fe20007ffe0ff */
[----:B------:R1:W-:Y:S03]  /*127d0*/  LDGSTS.E [R235+0x32e00], [R2.64], !P6 ;  /* 0x32e0000002eb7fae */ /* 0x0003e6000f121848 */
[----:B------:R-:W-:Y:S02]  /*127e0*/  ISETP.GE.U32.AND P1, PT, R247, 0x7ffffea9, PT ;  /* 0x7ffffea9f700780c */ /* 0x000fe40003f26070 */
[C---:B------:R-:W-:Y:S02]  /*127f0*/  IADD3 R247, R252.reuse, -0xe0, RZ ;  /* 0xffffff20fcf77810 */ /* 0x040fe40007ffe0ff */
[----:B------:R-:W-:Y:S02]  /*12800*/  IADD3 R234, R252, -0xd4, RZ ;  /* 0xffffff2cfcea7810 */ /* 0x000fe40007ffe0ff */
[----:B------:R-:W-:-:S02]  /*12810*/  ISETP.GE.U32.AND P2, PT, R247, 0x7ffffea1, PT ;  /* 0x7ffffea1f700780c */ /* 0x000fc40003f46070 */
[----:B------:R-:W-:Y:S02]  /*12820*/  IADD3 R247, R252, -0xe8, RZ ;  /* 0xffffff18fcf77810 */ /* 0x000fe40007ffe0ff */
[----:B------:R-:W-:Y:S02]  /*12830*/  ISETP.GE.U32.AND P3, PT, R234, 0x7ffffead, PT ;  /* 0x7ffffeadea00780c */ /* 0x000fe40003f66070 */
[----:B------:R-:W-:Y:S02]  /*12840*/  ISETP.GE.U32.AND P6, PT, R247, 0x7ffffe99, PT ;  /* 0x7ffffe99f700780c */ /* 0x000fe40003fc6070 */
[C---:B--2---:R-:W-:Y:S02]  /*12850*/  IADD3 R240, R252.reuse, -0xec, RZ ;  /* 0xffffff14fcf07810 */ /* 0x044fe40007ffe0ff */
[----:B------:R-:W-:Y:S02]  /*12860*/  IADD3 R247, R252, -0xf0, RZ ;  /* 0xffffff10fcf77810 */ /* 0x000fe40007ffe0ff */
[----:B------:R-:W-:Y:S01]  /*12870*/  LOP3.LUT R252, R237, 0x60, RZ, 0x3c, !PT ;  /* 0x00000060edfc7812 */ /* 0x000fe200078e3cff */
[----:B---3--:R-:W-:-:S02]  /*12880*/  IMAD.WIDE R244, R0, 0x4, R232 ;  /* 0x0000000400f47825 */ /* 0x008fc400078e02e8 */
[----:B------:R-:W2:Y:S02]  /*12890*/  LDL.LU.64 R232, [R1+0x720] ;  /* 0x0007200001e87983 */ /* 0x000ea40000300a00 */
[----:B------:R-:W-:Y:S02]  /*128a0*/  IMAD.WIDE R242, R0, 0x4, R242 ;  /* 0x0000000400f27825 */ /* 0x000fe400078e02f2 */
[----:B-1----:R-:W2:Y:S04]  /*128b0*/  LDL.LU.64 R234, [R1+0x718] ;  /* 0x0007180001ea7983 */ /* 0x002ea80000300a00 */
[----:B------:R-:W-:Y:S04]  /*128c0*/  STL.64 [R1+0x528], R244 ;  /* 0x000528f401007387 */ /* 0x000fe80000100a00 */
[----:B------:R1:W-:Y:S04]  /*128d0*/  STL.64 [R1+0x530], R242 ;  /* 0x000530f201007387 */ /* 0x0003e80000100a00 */
[----:B------:R-:W2:Y:S04]  /*128e0*/  LDL.LU.64 R236, [R1+0x710] ;  /* 0x0007100001ec7983 */ /* 0x000ea80000300a00 */
[----:B------:R1:W-:Y:S04]  /*128f0*/  LDGSTS.E [R252+0x33c00], [R244.64], !P4 ;  /* 0x33c00000f4fc7fae */ /* 0x0003e8000e121848 */
[----:B------:R1:W-:Y:S01]  /*12900*/  LDGSTS.E [R252+0x33e00], [R242.64], !P4 ;  /* 0x33e00000f2fc7fae */ /* 0x0003e2000e121848 */
[----:B------:R-:W-:Y:S01]  /*12910*/  ISETP.GE.U32.AND P4, PT, R240, 0x7ffffe95, PT ;  /* 0x7ffffe95f000780c */ /* 0x000fe20003f86070 */
[----:B------:R-:W-:-:S05]  /*12920*/  IMAD.WIDE R2, R0, 0x4, R238 ;  /* 0x0000000400027825 */ /* 0x000fca00078e02ee */
[----:B------:R1:W-:Y:S04]  /*12930*/  STL.64 [R1+0x568], R2 ;  /* 0x0005680201007387 */ /* 0x0003e80000100a00 */
[----:B------:R-:W3:Y:S01]  /*12940*/  LDL.LU.64 R238, [R1+0x708] ;  /* 0x0007080001ee7983 */ /* 0x000ee20000300a00 */
[----:B------:R-:W-:-:S03]  /*12950*/  IMAD.WIDE R222, R0, 0x4, R222 ;  /* 0x0000000400de7825 */ /* 0x000fc600078e02de */
[----:B------:R1:W-:Y:S04]  /*12960*/  LDGSTS.E [R252+0x34c00], [R2.64], !P3 ;  /* 0x34c0000002fc7fae */ /* 0x0003e8000d921848 */
[----:B------:R1:W-:Y:S04]  /*12970*/  STL.64 [R1+0x570], R222 ;  /* 0x000570de01007387 */ /* 0x0003e80000100a00 */
[----:B------:R-:W3:Y:S04]  /*12980*/  LDL.LU.64 R240, [R1+0x20] ;  /* 0x0000200001f07983 */ /* 0x000ee80000300a00 */
[----:B-1----:R-:W3:Y:S04]  /*12990*/  LDL.LU.64 R242, [R1+0x18] ;  /* 0x0000180001f27983 */ /* 0x002ee80000300a00 */
[----:B------:R-:W3:Y:S04]  /*129a0*/  LDL.LU.64 R244, [R1+0x10] ;  /* 0x0000100001f47983 */ /* 0x000ee80000300a00 */
[----:B------:R-:W3:Y:S04]  /*129b0*/  LDL.LU.64 R2, [R1+0x8] ;  /* 0x0000080001027983 */ /* 0x000ee80000300a00 */
[----:B------:R-:W3:Y:S04]  /*129c0*/  LDL.LU.64 R248, [R1] ;  /* 0x0000000001f87983 */ /* 0x000ee80000300a00 */
[----:B------:R1:W-:Y:S01]  /*129d0*/  LDGSTS.E [R252+0x34e00], [R222.64], !P3 ;  /* 0x34e00000defc7fae */ /* 0x0003e2000d921848 */
[----:B------:R-:W-:Y:S01]  /*129e0*/  ISETP.GE.U32.AND P3, PT, R247, 0x7ffffe91, PT ;  /* 0x7ffffe91f700780c */ /* 0x000fe20003f66070 */
[----:B-1----:R-:W-:-:S02]  /*129f0*/  IMAD.MOV.U32 R252, RZ, RZ, c[0x0][0x180] ;  /* 0x00006000fffc7624 */ /* 0x002fc400078e00ff */
[----:B------:R-:W3:Y:S03]  /*12a00*/  LDL.LU.64 R222, [R1+0x1658] ;  /* 0x0016580001de7983 */ /* 0x000ee60000300a00 */
[----:B------:R-:W-:Y:S02]  /*12a10*/  IADD3 R247, R252, -0xf4, RZ ;  /* 0xffffff0cfcf77810 */ /* 0x000fe40007ffe0ff */
[----:B------:R-:W1:Y:S01]  /*12a20*/  S2R R252, SR_TID.X ;  /* 0x0000000000fc7919 */ /* 0x000e620000002100 */
[----:B----4-:R-:W-:-:S04]  /*12a30*/  IMAD.WIDE R224, R0, 0x4, R224 ;  /* 0x0000000400e07825 */ /* 0x010fc800078e02e0 */
[----:B------:R-:W-:Y:S01]  /*12a40*/  IMAD.WIDE R226, R0, 0x4, R226 ;  /* 0x0000000400e27825 */ /* 0x000fe200078e02e2 */
[----:B-1----:R-:W-:-:S05]  /*12a50*/  LOP3.LUT R252, R252, 0x7f, RZ, 0xc0, !PT ;  /* 0x0000007ffcfc7812 */ /* 0x002fca00078ec0ff */
[----:B------:R-:W-:-:S05]  /*12a60*/  IMAD.SHL.U32 R252, R252, 0x4, RZ ;  /* 0x00000004fcfc7824 */ /* 0x000fca00078e00ff */
[----:B------:R-:W-:Y:S01]  /*12a70*/  LOP3.LUT R252, R252, 0x60, RZ, 0x3c, !PT ;  /* 0x00000060fcfc7812 */ /* 0x000fe200078e3cff */
[----:B------:R-:W-:-:S04]  /*12a80*/  IMAD.WIDE R228, R0, 0x4, R228 ;  /* 0x0000000400e47825 */ /* 0x000fc800078e02e4 */
[----:B------:R1:W-:Y:S01]  /*12a90*/  LDGSTS.E [R252+0x35c00], [R224.64], !P1 ;  /* 0x35c00000e0fc7fae */ /* 0x0003e2000c921848 */
[----:B------:R-:W-:-:S03]  /*12aa0*/  IMAD.WIDE R230, R0, 0x4, R230 ;  /* 0x0000000400e67825 */ /* 0x000fc600078e02e6 */
[----:B------:R1:W-:Y:S01]  /*12ab0*/  LDGSTS.E [R252+0x35e00], [R226.64], !P1 ;  /* 0x35e00000e2fc7fae */ /* 0x0003e2000c921848 */
[----:B------:R-:W-:Y:S01]  /*12ac0*/  ISETP.GE.U32.AND P1, PT, R247, 0x7ffffe8d, PT ;  /* 0x7ffffe8df700780c */ /* 0x000fe20003f26070 */
[----:B------:R-:W-:Y:S02]  /*12ad0*/  IMAD.MOV.U32 R247, RZ, RZ, c[0x0][0x180] ;  /* 0x00006000fff77624 */ /* 0x000fe400078e00ff */
[----:B------:R1:W-:Y:S03]  /*12ae0*/  LDGSTS.E [R252+0x36c00], [R228.64], !P5 ;  /* 0x36c00000e4fc7fae */ /* 0x0003e6000e921848 */
[----:B------:R-:W-:Y:S01]  /*12af0*/  IADD3 R247, R247, -0xf8, RZ ;  /* 0xffffff08f7f77810 */ /* 0x000fe20007ffe0ff */
[----:B------:R1:W-:Y:S03]  /*12b00*/  LDGSTS.E [R252+0x36e00], [R230.64], !P5 ;  /* 0x36e00000e6fc7fae */ /* 0x0003e6000e921848 */
[----:B------:R-:W-:-:S02]  /*12b10*/  ISETP.GE.U32.AND P5, PT, R247, 0x7ffffe89, PT ;  /* 0x7ffffe89f700780c */ /* 0x000fc40003fa6070 */
[----:B-1----:R-:W-:-:S04]  /*12b20*/  MOV R252, c[0x0][0x180] ;  /* 0x0000600000fc7a02 */ /* 0x002fc80000000f00 */
[----:B------:R-:W-:Y:S02]  /*12b30*/  IADD3 R247, R252, -0xfc, RZ ;  /* 0xffffff04fcf77810 */ /* 0x000fe40007ffe0ff */
[----:B------:R-:W1:Y:S04]  /*12b40*/  S2R R252, SR_TID.X ;  /* 0x0000000000fc7919 */ /* 0x000e680000002100 */
[----:B------:R4:W-:Y:S04]  /*12b50*/  STL.64 [R1+0x5a8], R224 ;  /* 0x0005a8e001007387 */ /* 0x0009e80000100a00 */
[----:B------:R1:W-:Y:S04]  /*12b60*/  STL.64 [R1+0x5b0], R226 ;  /* 0x0005b0e201007387 */ /* 0x0003e80000100a00 */
[----:B----4-:R-:W4:Y:S04]  /*12b70*/  LDL.LU.64 R224, [R1+0x1650] ;  /* 0x0016500001e07983 */ /* 0x010f280000300a00 */
[----:B-1----:R-:W4:Y:S01]  /*12b80*/  LDL.LU.64 R226, [R1+0x1648] ;  /* 0x0016480001e27983 */ /* 0x002f220000300a00 */
[----:B------:R-:W-:-:S05]  /*12b90*/  LOP3.LUT R252, R252, 0x7f, RZ, 0xc0, !PT ;  /* 0x0000007ffcfc7812 */ /* 0x000fca00078ec0ff */
[----:B------:R-:W-:-:S05]  /*12ba0*/  IMAD.SHL.U32 R252, R252, 0x4, RZ ;  /* 0x00000004fcfc7824 */ /* 0x000fca00078e00ff */
[----:B------:R-:W-:Y:S01]  /*12bb0*/  LOP3.LUT R252, R252, 0x60, RZ, 0x3c, !PT ;  /* 0x00000060fcfc7812 */ /* 0x000fe200078e3cff */
[----:B------:R1:W-:Y:S04]  /*12bc0*/  STL.64 [R1+0x5e8], R228 ;  /* 0x0005e8e401007387 */ /* 0x0003e80000100a00 */
[----:B------:R2:W-:Y:S04]  /*12bd0*/  STL.64 [R1+0x5f0], R230 ;  /* 0x0005f0e601007387 */ /* 0x0005e80000100a00 */
[----:B-1----:R-:W4:Y:S04]  /*12be0*/  LDL.LU.64 R228, [R1+0x1640] ;  /* 0x0016400001e47983 */ /* 0x002f280000300a00 */
[----:B--2---:R-:W2:Y:S01]  /*12bf0*/  LDL.LU.64 R230, [R1+0x1638] ;  /* 0x0016380001e67983 */ /* 0x004ea20000300a00 */
[----:B------:R-:W-:-:S04]  /*12c00*/  IMAD.WIDE R232, R0, 0x4, R232 ;  /* 0x0000000400e87825 */ /* 0x000fc800078e02e8 */
[C---:B------:R-:W-:Y:S01]  /*12c10*/  IMAD.WIDE R234, R0.reuse, 0x4, R234 ;  /* 0x0000000400ea7825 */ /* 0x040fe200078e02ea */
[----:B------:R1:W-:Y:S04]  /*12c20*/  LDGSTS.E [R252+0x37c00], [R232.64], !P2 ;  /* 0x37c00000e8fc7fae */ /* 0x0003e8000d121848 */
[----:B------:R1:W-:Y:S01]  /*12c30*/  LDGSTS.E [R252+0x37e00], [R234.64], !P2 ;  /* 0x37e00000eafc7fae */ /* 0x0003e2000d121848 */
[----:B------:R-:W-:Y:S01]  /*12c40*/  ISETP.GE.U32.AND P2, PT, R247, 0x7ffffe85, PT ;  /* 0x7ffffe85f700780c */ /* 0x000fe20003f46070 */
[----:B------:R-:W-:Y:S02]  /*12c50*/  IMAD.U32 R247, RZ, RZ, UR4 ;  /* 0x00000004fff77e24 */ /* 0x000fe4000f8e00ff */
[----:B------:R1:W-:Y:S01]  /*12c60*/  STL.64 [R1+0x628], R232 ;  /* 0x000628e801007387 */ /* 0x0003e20000100a00 */
[----:B------:R-:W-:-:S03]  /*12c70*/  IMAD.WIDE R236, R0, 0x4, R236 ;  /* 0x0000000400ec7825 */ /* 0x000fc600078e02ec */
[----:B------:R1:W-:Y:S04]  /*12c80*/  STL.64 [R1+0x630], R234 ;  /* 0x000630ea01007387 */ /* 0x0003e80000100a00 */
[----:B------:R3:W-:Y:S04]  /*12c90*/  LDGSTS.E [R252+0x38c00], [R236.64], !P0 ;  /* 0x38c00000ecfc7fae */ /* 0x0007e8000c121848 */
[----:B-1----:R-:W2:Y:S04]  /*12ca0*/  LDL.LU.64 R232, [R1+0x1630] ;  /* 0x0016300001e87983 */ /* 0x002ea80000300a00 */
[----:B------:R-:W2:Y:S04]  /*12cb0*/  LDL.LU.64 R234, [R1+0x1628] ;  /* 0x0016280001ea7983 */ /* 0x000ea80000300a00 */
[----:B------:R1:W-:Y:S01]  /*12cc0*/  STL.64 [R1+0x668], R236 ;  /* 0x000668ec01007387 */ /* 0x0003e20000100a00 */
[----:B---3--:R-:W-:-:S05]  /*12cd0*/  IMAD.WIDE R238, R0, 0x4, R238 ;  /* 0x0000000400ee7825 */ /* 0x008fca00078e02ee */
[----:B------:R3:W-:Y:S04]  /*12ce0*/  STL.64 [R1+0x670], R238 ;  /* 0x000670ee01007387 */ /* 0x0007e80000100a00 */
[----:B-1----:R-:W2:Y:S01]  /*12cf0*/  LDL.LU.64 R236, [R1+0x1620] ;  /* 0x0016200001ec7983 */ /* 0x002ea20000300a00 */
[----:B------:R-:W-:-:S03]  /*12d00*/  IMAD.WIDE R240, R247, 0x4, R240 ;  /* 0x00000004f7f07825 */ /* 0x000fc600078e02f0 */
[----:B------:R3:W-:Y:S01]  /*12d10*/  LDGSTS.E [R252+0x38e00], [R238.64], !P0 ;  /* 0x38e00000eefc7fae */ /* 0x0007e2000c121848 */
[----:B------:R-:W-:-:S04]  /*12d20*/  IMAD.WIDE R242, R247, 0x4, R242 ;  /* 0x00000004f7f27825 */ /* 0x000fc800078e02f2 */
[C---:B------:R-:W-:Y:S01]  /*12d30*/  IMAD.WIDE R244, R247.reuse, 0x4, R244 ;  /* 0x00000004f7f47825 */ /* 0x040fe200078e02f4 */
[----:B---3--:R-:W3:Y:S03]  /*12d40*/  LDL.LU.64 R238, [R1+0x1618] ;  /* 0x0016180001ee7983 */ /* 0x008ee60000300a00 */
[C---:B------:R-:W-:Y:S01]  /*12d50*/  IMAD.WIDE R2, R247.reuse, 0x4, R2 ;  /* 0x00000004f7027825 */ /* 0x040fe200078e0202 */
[----:B------:R1:W-:Y:S04]  /*12d60*/  STL.64 [R1+0xbc0], R240 ;  /* 0x000bc0f001007387 */ /* 0x0003e80000100a00 */
[----:B-1----:R-:W2:Y:S04]  /*12d70*/  LDL.LU.64 R240, [R1+0x1610] ;  /* 0x0016100001f07983 */ /* 0x002ea80000300a00 */
[----:B------:R1:W-:Y:S04]  /*12d80*/  STL.64 [R1+0x18], R242 ;  /* 0x000018f201007387 */ /* 0x0003e80000100a00 */
[----:B-1----:R-:W2:Y:S04]  /*12d90*/  LDL.LU.64 R242, [R1+0x1608] ;  /* 0x0016080001f27983 */ /* 0x002ea80000300a00 */
[----:B------:R1:W-:Y:S04]  /*12da0*/  STL.64 [R1+0x10], R244 ;  /* 0x000010f401007387 */ /* 0x0003e80000100a00 */
[----:B-1----:R-:W2:Y:S04]  /*12db0*/  LDL.LU.64 R244, [R1+0x1600] ;  /* 0x0016000001f47983 */ /* 0x002ea80000300a00 */
[----:B------:R1:W-:Y:S04]  /*12dc0*/  STL.64 [R1+0xbc8], R2 ;  /* 0x000bc80201007387 */ /* 0x0003e80000100a00 */
[----:B-1----:R-:W2:Y:S01]  /*12dd0*/  LDL.LU.64 R2, [R1+0x15f8] ;  /* 0x0015f80001027983 */ /* 0x002ea20000300a00 */
[----:B------:R-:W-:-:S04]  /*12de0*/  IMAD.WIDE R250, R247, 0x4, R250 ;  /* 0x00000004f7fa7825 */ /* 0x000fc800078e02fa */
[C---:B------:R-:W-:Y:S01]  /*12df0*/  IMAD.WIDE R248, R247.reuse, 0x4, R248 ;  /* 0x00000004f7f87825 */ /* 0x040fe200078e02f8 */
[----:B------:R-:W-:Y:S04]  /*12e00*/  STL.64 [R1+0x15a0], R250 ;  /* 0x0015a0fa01007387 */ /* 0x000fe80000100a00 */
[----:B------:R1:W-:Y:S01]  /*12e10*/  STL.64 [R1+0xbd0], R248 ;  /* 0x000bd0f801007387 */ /* 0x0003e20000100a00 */
[----:B------:R-:W-:-:S04]  /*12e20*/  IMAD.WIDE R8, R247, 0x4, R8 ;  /* 0x00000004f7087825 */ /* 0x000fc800078e0208 */
[----:B-1----:R-:W-:-:S04]  /*12e30*/  IMAD.WIDE R248, R247, 0x4, R4 ;  /* 0x00000004f7f87825 */ /* 0x002fc800078e0204 */
[C---:B------:R-:W-:Y:S01]  /*12e40*/  IMAD.WIDE R4, R247.reuse, 0x4, R6 ;  /* 0x00000004f7047825 */ /* 0x040fe200078e0206 */
[----:B------:R-:W-:Y:S03]  /*12e50*/  STL.64 [R1+0xbd8], R248 ;  /* 0x000bd8f801007387 */ /* 0x000fe60000100a00 */
[C---:B------:R-:W-:Y:S01]  /*12e60*/  IMAD.WIDE R6, R247.reuse, 0x4, R10 ;  /* 0x00000004f7067825 */ /* 0x040fe200078e020a */
[----:B------:R1:W-:Y:S04]  /*12e70*/  STL.64 [R1+0xbe0], R4 ;  /* 0x000be00401007387 */ /* 0x0003e80000100a00 */
[----:B------:R1:W-:Y:S04]  /*12e80*/  STL.64 [R1+0xbe8], R8 ;  /* 0x000be80801007387 */ /* 0x0003e80000100a00 */
[----:B------:R1:W-:Y:S02]  /*12e90*/  STL.64 [R1+0xbf0], R6 ;  /* 0x000bf00601007387 */ /* 0x0003e40000100a00 */
[----:B-1----:R-:W-:-:S04]  /*12ea0*/  IMAD.WIDE R4, R247, 0x4, R12 ;  /* 0x00000004f7047825 */ /* 0x002fc800078e020c */
[C---:B------:R-:W-:Y:S01]  /*12eb0*/  IMAD.WIDE R8, R247.reuse, 0x4, R14 ;  /* 0x00000004f7087825 */ /* 0x040fe200078e020e */
[----:B------:R1:W-:Y:S03]  /*12ec0*/  STL.64 [R1+0xbf8], R4 ;  /* 0x000bf80401007387 */ /* 0x0003e60000100a00 */
[C---:B------:R-:W-:Y:S01]  /*12ed0*/  IMAD.WIDE R6, R247.reuse, 0x4, R16 ;  /* 0x00000004f7067825 */ /* 0x040fe200078e0210 */
[----:B------:R1:W-:Y:S04]  /*12ee0*/  STL.64 [R1+0xc00], R8 ;  /* 0x000c000801007387 */ /* 0x0003e80000100a00 */
[----:B------:R1:W-:Y:S02]  /*12ef0*/  STL.64 [R1+0xc08], R6 ;  /* 0x000c080601007387 */ /* 0x0003e40000100a00 */
[----:B-1----:R-:W-:-:S04]  /*12f00*/  IMAD.WIDE R4, R247, 0x4, R18 ;  /* 0x00000004f7047825 */ /* 0x002fc800078e0212 */
[C---:B------:R-:W-:Y:S01]  /*12f10*/  IMAD.WIDE R8, R247.reuse, 0x4, R20 ;  /* 0x00000004f7087825 */ /* 0x040fe200078e0214 */
[----:B------:R1:W-:Y:S03]  /*12f20*/  STL.64 [R1+0xc10], R4 ;  /* 0x000c100401007387 */ /* 0x0003e60000100a00 */
[C---:B------:R-:W-:Y:S01]  /*12f30*/  IMAD.WIDE R6, R247.reuse, 0x4, R22 ;  /* 0x00000004f7067825 */ /* 0x040fe200078e0216 */
[----:B------:R4:W-:Y:S04]  /*12f40*/  STL.64 [R1+0xc18], R8 ;  /* 0x000c180801007387 */ /* 0x0009e80000100a00 */
[----:B------:R4:W-:Y:S01]  /*12f50*/  STL.64 [R1+0xc20], R6 ;  /* 0x000c200601007387 */ /* 0x0009e20000100a00 */
[----:B-1----:R-:W-:-:S04]  /*12f60*/  IMAD.WIDE R4, R247, 0x4, R24 ;  /* 0x00000004f7047825 */ /* 0x002fc800078e0218 */
[C---:B----4-:R-:W-:Y:S01]  /*12f70*/  IMAD.WIDE R8, R247.reuse, 0x4, R26 ;  /* 0x00000004f7087825 */ /* 0x050fe200078e021a */
        /* <DEDUP_REMOVED lines=32> */
[----:B------:R4:W-:Y:S03]  /*13180*/  STL.64 [R1+0x1028], R8 ;  /* 0x0010280801007387 */ /* 0x0009e60000100a00 */
[C---:B------:R-:W-:Y:S01]  /*13190*/  IMAD.WIDE R62, R247.reuse, 0x4, R62 ;  /* 0x00000004f73e7825 */ /* 0x040fe200078e023e */
[----:B------:R-:W-:Y:S03]  /*131a0*/  STL.64 [R1+0x1030], R6 ;  /* 0x0010300601007387 */ /* 0x000fe60000100a00 */
[C---:B-1----:R-:W-:Y:S01]  /*131b0*/  IMAD.WIDE R4, R247.reuse, 0x4, R60 ;  /* 0x00000004f7047825 */ /* 0x042fe200078e023c */
[----:B------:R-:W-:Y:S03]  /*131c0*/  STL.64 [R1+0x15c8], R62 ;  /* 0x0015c83e01007387 */ /* 0x000fe60000100a00 */
[C---:B------:R-:W-:Y:S01]  /*131d0*/  IMAD.WIDE R64, R247.reuse, 0x4, R64 ;  /* 0x00000004f7407825 */ /* 0x040fe200078e0240 */
[----:B------:R1:W-:Y:S03]  /*131e0*/  STL.64 [R1+0x1038], R4 ;  /* 0x0010380401007387 */ /* 0x0003e60000100a00 */
[C---:B------:R-:W-:Y:S01]  /*131f0*/  IMAD.WIDE R66, R247.reuse, 0x4, R66 ;  /* 0x00000004f7427825 */ /* 0x040fe200078e0242 */
[----:B------:R-:W-:Y:S03]  /*13200*/  STL.64 [R1+0x15b0], R64 ;  /* 0x0015b04001007387 */ /* 0x000fe60000100a00 */
[C---:B----4-:R-:W-:Y:S01]  /*13210*/  IMAD.WIDE R8, R247.reuse, 0x4, R70 ;  /* 0x00000004f7087825 */ /* 0x050fe200078e0246 */
[----:B------:R-:W-:Y:S03]  /*13220*/  STL.64 [R1+0x1598], R66 ;  /* 0x0015984201007387 */ /* 0x000fe60000100a00 */
[----:B-1----:R-:W-:-:S04]  /*13230*/  IMAD.WIDE R4, R247, 0x4, R68 ;  /* 0x00000004f7047825 */ /* 0x002fc800078e0244 */
[C---:B------:R-:W-:Y:S01]  /*13240*/  IMAD.WIDE R6, R247.reuse, 0x4, R72 ;  /* 0x00000004f7067825 */ /* 0x040fe200078e0248 */
[----:B------:R1:W-:Y:S04]  /*13250*/  STL.64 [R1+0x1040], R4 ;  /* 0x0010400401007387 */ /* 0x0003e80000100a00 */
        /* <DEDUP_REMOVED lines=11> */
[C---:B---3--:R-:W-:Y:S01]  /*13310*/  IMAD.WIDE R6, R247.reuse, 0x4, R84 ;  /* 0x00000004f7067825 */ /* 0x048fe200078e0254 */
[----:B------:R3:W-:Y:S04]  /*13320*/  STL.64 [R1+0x1088], R8 ;  /* 0x0010880801007387 */ /* 0x0007e80000100a00 */
[----:B------:R4:W-:Y:S01]  /*13330*/  STL.64 [R1+0x1090], R6 ;  /* 0x0010900601007387 */ /* 0x0009e20000100a00 */
[----:B-1----:R-:W-:-:S04]  /*13340*/  IMAD.WIDE R4, R247, 0x4, R86 ;  /* 0x00000004f7047825 */ /* 0x002fc800078e0256 */
[C---:B---3--:R-:W-:Y:S01]  /*13350*/  IMAD.WIDE R8, R247.reuse, 0x4, R88 ;  /* 0x00000004f7087825 */ /* 0x048fe200078e0258 */
[----:B------:R1:W-:Y:S03]  /*13360*/  STL.64 [R1+0x1098], R4 ;  /* 0x0010980401007387 */ /* 0x0003e60000100a00 */
[C---:B----4-:R-:W-:Y:S01]  /*13370*/  IMAD.WIDE R6, R247.reuse, 0x4, R90 ;  /* 0x00000004f7067825 */ /* 0x050fe200078e025a */
        /* <DEDUP_REMOVED lines=18> */
[----:B------:R3:W-:Y:S03]  /*134a0*/  STL.64 [R1+0x10e8], R8 ;  /* 0x0010e80801007387 */ /* 0x0007e60000100a00 */
[C---:B------:R-:W-:Y:S01]  /*134b0*/  IMAD.WIDE R250, R247.reuse, 0x4, R112 ;  /* 0x00000004f7fa7825 */ /* 0x040fe200078e0270 */
[----:B------:R4:W-:Y:S03]  /*134c0*/  STL.64 [R1+0x10f0], R6 ;  /* 0x0010f00601007387 */ /* 0x0009e60000100a00 */
[----:B-1----:R-:W-:-:S04]  /*134d0*/  IMAD.WIDE R4, R247, 0x4, R110 ;  /* 0x00000004f7047825 */ /* 0x002fc800078e026e */
[C---:B---3--:R-:W-:Y:S01]  /*134e0*/  IMAD.WIDE R8, R247.reuse, 0x4, R114 ;  /* 0x00000004f7087825 */ /* 0x048fe200078e0272 */
[----:B------:R1:W-:Y:S03]  /*134f0*/  STL.64 [R1+0x10f8], R4 ;  /* 0x0010f80401007387 */ /* 0x0003e60000100a00 */
[C---:B----4-:R-:W-:Y:S01]  /*13500*/  IMAD.WIDE R6, R247.reuse, 0x4, R116 ;  /* 0x00000004f7067825 */ /* 0x050fe200078e0274 */
[----:B------:R3:W-:Y:S04]  /*13510*/  STL.64 [R1+0x1108], R8 ;  /* 0x0011080801007387 */ /* 0x0007e80000100a00 */
[----:B------:R-:W-:Y:S01]  /*13520*/  STL.64 [R1+0x1100], R250 ;  /* 0x001100fa01007387 */ /* 0x000fe20000100a00 */
[----:B-1----:R-:W-:-:S03]  /*13530*/  IMAD.WIDE R4, R247, 0x4, R118 ;  /* 0x00000004f7047825 */ /* 0x002fc600078e0276 */
[----:B------:R1:W-:Y:S04]  /*13540*/  STL.64 [R1+0x1110], R6 ;  /* 0x0011100601007387 */ /* 0x0003e80000100a00 */
[----:B------:R-:W-:Y:S04]  /*13550*/  STL.64 [R1+0x15a8], R250 ;  /* 0x0015a8fa01007387 */ /* 0x000fe80000100a00 */
[----:B------:R4:W-:Y:S01]  /*13560*/  STL.64 [R1+0x1118], R4 ;  /* 0x0011180401007387 */ /* 0x0009e20000100a00 */
[----:B---3--:R-:W-:-:S04]  /*13570*/  IMAD.WIDE R8, R247, 0x4, R122 ;  /* 0x00000004f7087825 */ /* 0x008fc800078e027a */
[----:B-1----:R-:W-:-:S04]  /*13580*/  IMAD.WIDE R6, R247, 0x4, R124 ;  /* 0x00000004f7067825 */ /* 0x002fc800078e027c */
[----:B----4-:R-:W-:-:S04]  /*13590*/  IMAD.WIDE R4, R247, 0x4, R120 ;  /* 0x00000004f7047825 */ /* 0x010fc800078e0278 */
[C---:B------:R-:W-:Y:S01]  /*135a0*/  IMAD.WIDE R128, R247.reuse, 0x4, R128 ;  /* 0x00000004f7807825 */ /* 0x040fe200078e0280 */
[----:B------:R1:W-:Y:S03]  /*135b0*/  STL.64 [R1+0x1120], R4 ;  /* 0x0011200401007387 */ /* 0x0003e60000100a00 */
[C---:B------:R-:W-:Y:S01]  /*135c0*/  IMAD.WIDE R130, R247.reuse, 0x4, R130 ;  /* 0x00000004f7827825 */ /* 0x040fe200078e0282 */
[----:B------:R-:W-:Y:S03]  /*135d0*/  STL.64 [R1+0x1128], R8 ;  /* 0x0011280801007387 */ /* 0x000fe60000100a00 */
[C---:B------:R-:W-:Y:S01]  /*135e0*/  IMAD.WIDE R132, R247.reuse, 0x4, R132 ;  /* 0x00000004f7847825 */ /* 0x040fe200078e0284 */
[----:B------:R3:W-:Y:S03]  /*135f0*/  STL.64 [R1+0x1130], R6 ;  /* 0x0011300601007387 */ /* 0x0007e60000100a00 */
[C---:B-1----:R-:W-:Y:S01]  /*13600*/  IMAD.WIDE R4, R247.reuse, 0x4, R126 ;  /* 0x00000004f7047825 */ /* 0x042fe200078e027e */
[----:B------:R-:W-:Y:S03]  /*13610*/  STL.64 [R1+0x15b8], R128 ;  /* 0x0015b88001007387 */ /* 0x000fe60000100a00 */
[C---:B------:R-:W-:Y:S01]  /*13620*/  IMAD.WIDE R134, R247.reuse, 0x4, R134 ;  /* 0x00000004f7867825 */ /* 0x040fe200078e0286 */
[----:B------:R1:W-:Y:S03]  /*13630*/  STL.64 [R1+0x1138], R4 ;  /* 0x0011380401007387 */ /* 0x0003e60000100a00 */
[C---:B------:R-:W-:Y:S01]  /*13640*/  IMAD.WIDE R140, R247.reuse, 0x4, R140 ;  /* 0x00000004f78c7825 */ /* 0x040fe200078e028c */
[----:B------:R-:W-:Y:S03]  /*13650*/  STL.64 [R1+0x1590], R130 ;  /* 0x0015908201007387 */ /* 0x000fe60000100a00 */
[C---:B------:R-:W-:Y:S01]  /*13660*/  IMAD.WIDE R142, R247.reuse, 0x4, R142 ;  /* 0x00000004f78e7825 */ /* 0x040fe200078e028e */
[----:B------:R-:W-:Y:S03]  /*13670*/  STL.64 [R1+0x1548], R132 ;  /* 0x0015488401007387 */ /* 0x000fe60000100a00 */
[C---:B------:R-:W-:Y:S01]  /*13680*/  IMAD.WIDE R144, R247.reuse, 0x4, R144 ;  /* 0x00000004f7907825 */ /* 0x040fe200078e0290 */
[----:B------:R-:W-:Y:S03]  /*13690*/  STL.64 [R1+0x14d0], R134 ;  /* 0x0014d08601007387 */ /* 0x000fe60000100a00 */
[C---:B------:R-:W-:Y:S01]  /*136a0*/  IMAD.WIDE R146, R247.reuse, 0x4, R146 ;  /* 0x00000004f7927825 */ /* 0x040fe200078e0292 */
[----:B------:R-:W-:Y:S03]  /*136b0*/  STL.64 [R1+0x15e0], R140 ;  /* 0x0015e08c01007387 */ /* 0x000fe60000100a00 */
[C---:B---3--:R-:W-:Y:S01]  /*136c0*/  IMAD.WIDE R6, R247.reuse, 0x4, R148 ;  /* 0x00000004f7067825 */ /* 0x048fe200078e0294 */
[----:B------:R-:W-:Y:S03]  /*136d0*/  STL.64 [R1+0x15d0], R142 ;  /* 0x0015d08e01007387 */ /* 0x000fe60000100a00 */
[C---:B-1----:R-:W-:Y:S01]  /*136e0*/  IMAD.WIDE R4, R247.reuse, 0x4, R150 ;  /* 0x00000004f7047825 */ /* 0x042fe200078e0296 */
[----:B------:R-:W-:Y:S03]  /*136f0*/  STL.64 [R1+0x15c0], R144 ;  /* 0x0015c09001007387 */ /* 0x000fe60000100a00 */
[C---:B------:R-:W-:Y:S01]  /*13700*/  IMAD.WIDE R8, R247.reuse, 0x4, R154 ;  /* 0x00000004f7087825 */ /* 0x040fe200078e029a */
[----:B------:R-:W-:Y:S03]  /*13710*/  STL.64 [R1+0x1588], R146 ;  /* 0x0015889201007387 */ /* 0x000fe60000100a00 */
[C---:B------:R-:W-:Y:S01]  /*13720*/  IMAD.WIDE R10, R247.reuse, 0x4, R152 ;  /* 0x00000004f70a7825 */ /* 0x040fe200078e0298 */
[----:B------:R1:W-:Y:S04]  /*13730*/  STL.64 [R1+0x1140], R6 ;  /* 0x0011400601007387 */ /* 0x0003e80000100a00 */
[----:B------:R3:W-:Y:S04]  /*13740*/  STL.64 [R1+0x1148], R4 ;  /* 0x0011480401007387 */ /* 0x0007e80000100a00 */
[----:B------:R4:W-:Y:S01]  /*13750*/  STL.64 [R1+0x1158], R8 ;  /* 0x0011580801007387 */ /* 0x0009e20000100a00 */
[----:B-1----:R-:W-:-:S04]  /*13760*/  IMAD.WIDE R6, R247, 0x4, R158 ;  /* 0x00000004f7067825 */ /* 0x002fc800078e029e */
[C---:B---3--:R-:W-:Y:S01]  /*13770*/  IMAD.WIDE R4, R247.reuse, 0x4, R156 ;  /* 0x00000004f7047825 */ /* 0x048fe200078e029c */
[----:B------:R-:W-:Y:S04]  /*13780*/  STL.64 [R1+0x1150], R10 ;  /* 0x0011500a01007387 */ /* 0x000fe80000100a00 */
[----:B------:R1:W-:Y:S01]  /*13790*/  STL.64 [R1+0x1160], R4 ;  /* 0x0011600401007387 */ /* 0x0003e20000100a00 */
[----:B----4-:R-:W-:-:S03]  /*137a0*/  IMAD.WIDE R8, R247, 0x4, R162 ;  /* 0x00000004f7087825 */ /* 0x010fc600078e02a2 */
[----:B------:R3:W-:Y:S01]  /*137b0*/  STL.64 [R1+0x1168], R6 ;  /* 0x0011680601007387 */ /* 0x0007e20000100a00 */
[----:B-1----:R-:W-:-:S04]  /*137c0*/  IMAD.WIDE R4, R247, 0x4, R160 ;  /* 0x00000004f7047825 */ /* 0x002fc800078e02a0 */
[C---:B---3--:R-:W-:Y:S01]  /*137d0*/  IMAD.WIDE R6, R247.reuse, 0x4, R164 ;  /* 0x00000004f7067825 */ /* 0x048fe200078e02a4 */
[----:B------:R1:W-:Y:S04]  /*137e0*/  STL.64 [R1+0x1170], R4 ;  /* 0x0011700401007387 */ /* 0x0003e80000100a00 */
[----:B------:R3:W-:Y:S04]  /*137f0*/  STL.64 [R1+0x1178], R8 ;  /* 0x0011780801007387 */ /* 0x0007e80000100a00 */
[----:B------:R4:W-:Y:S01]  /*13800*/  STL.64 [R1+0x1180], R6 ;  /* 0x0011800601007387 */ /* 0x0009e20000100a00 */
[----:B-1----:R-:W-:-:S04]  /*13810*/  IMAD.WIDE R4, R247, 0x4, R166 ;  /* 0x00000004f7047825 */ /* 0x002fc800078e02a6 */
[C---:B---3--:R-:W-:Y:S01]  /*13820*/  IMAD.WIDE R8, R247.reuse, 0x4, R168 ;  /* 0x00000004f7087825 */ /* 0x048fe200078e02a8 */
[----:B------:R1:W-:Y:S03]  /*13830*/  STL.64 [R1+0x1188], R4 ;  /* 0x0011880401007387 */ /* 0x0003e60000100a00 */
[----:B----4-:R-:W-:-:S04]  /*13840*/  IMAD.WIDE R6, R247, 0x4, R170 ;  /* 0x00000004f7067825 */ /* 0x010fc800078e02aa */
[C---:B------:R-:W-:Y:S01]  /*13850*/  IMAD.WIDE R12, R247.reuse, 0x4, R176 ;  /* 0x00000004f70c7825 */ /* 0x040fe200078e02b0 */
[----:B------:R3:W-:Y:S03]  /*13860*/  STL.64 [R1+0x1198], R6 ;  /* 0x0011980601007387 */ /* 0x0007e60000100a00 */
[C---:B-1----:R-:W-:Y:S01]  /*13870*/  IMAD.WIDE R4, R247.reuse, 0x4, R172 ;  /* 0x00000004f7047825 */ /* 0x042fe200078e02ac */
[----:B------:R-:W-:Y:S03]  /*13880*/  STL.64 [R1+0x1190], R8 ;  /* 0x0011900801007387 */ /* 0x000fe60000100a00 */
[C---:B------:R-:W-:Y:S01]  /*13890*/  IMAD.WIDE R144, R247.reuse, 0x4, R174 ;  /* 0x00000004f7907825 */ /* 0x040fe200078e02ae */
[----:B------:R1:W-:Y:S03]  /*138a0*/  STL.64 [R1+0x11a0], R4 ;  /* 0x0011a00401007387 */ /* 0x0003e60000100a00 */
[C---:B---3--:R-:W-:Y:S01]  /*138b0*/  IMAD.WIDE R6, R247.reuse, 0x4, R178 ;  /* 0x00000004f7067825 */ /* 0x048fe200078e02b2 */
[----:B------:R3:W-:Y:S04]  /*138c0*/  STL.64 [R1+0x11b0], R12 ;  /* 0x0011b00c01007387 */ /* 0x0007e80000100a00 */
[----:B------:R-:W-:Y:S01]  /*138d0*/  STL.64 [R1+0x11a8], R144 ;  /* 0x0011a89001007387 */ /* 0x000fe20000100a00 */
[----:B-1----:R-:W-:-:S03]  /*138e0*/  IMAD.WIDE R4, R247, 0x4, R180 ;  /* 0x00000004f7047825 */ /* 0x002fc600078e02b4 */
[----:B------:R1:W-:Y:S01]  /*138f0*/  STL.64 [R1+0x11b8], R6 ;  /* 0x0011b80601007387 */ /* 0x0003e20000100a00 */
[----:B---3--:R-:W-:-:S03]  /*13900*/  IMAD.WIDE R12, R247, 0x4, R182 ;  /* 0x00000004f70c7825 */ /* 0x008fc600078e02b6 */
[----:B------:R3:W-:Y:S04]  /*13910*/  STL.64 [R1+0x15d8], R144 ;  /* 0x0015d89001007387 */ /* 0x0007e80000100a00 */
[----:B------:R4:W-:Y:S01]  /*13920*/  STL.64 [R1+0x11c0], R4 ;  /* 0x0011c00401007387 */ /* 0x0009e20000100a00 */
[----:B-1----:R-:W-:-:S03]  /*13930*/  IMAD.WIDE R6, R247, 0x4, R186 ;  /* 0x00000004f7067825 */ /* 0x002fc600078e02ba */
[----:B------:R-:W-:Y:S01]  /*13940*/  STL.64 [R1+0x11c8], R12 ;  /* 0x0011c80c01007387 */ /* 0x000fe20000100a00 */
[----:B---3--:R-:W-:-:S04]  /*13950*/  IMAD.WIDE R144, R247, 0x4, R188 ;  /* 0x00000004f7907825 */ /* 0x008fc800078e02bc */
[C---:B----4-:R-:W-:Y:S01]  /*13960*/  IMAD.WIDE R4, R247.reuse, 0x4, R184 ;  /* 0x00000004f7047825 */ /* 0x050fe200078e02b8 */
[----:B------:R1:W-:Y:S03]  /*13970*/  STL.64 [R1+0x11d8], R6 ;  /* 0x0011d80601007387 */ /* 0x0003e60000100a00 */
[C---:B------:R-:W-:Y:S01]  /*13980*/  IMAD.WIDE R128, R247.reuse, 0x4, R190 ;  /* 0x00000004f7807825 */ /* 0x040fe200078e02be */
[----:B------:R-:W-:Y:S03]  /*13990*/  STL.64 [R1+0x11d0], R4 ;  /* 0x0011d00401007387 */ /* 0x000fe60000100a00 */
[C---:B------:R-:W-:Y:S01]  /*139a0*/  IMAD.WIDE R66, R247.reuse, 0x4, R192 ;  /* 0x00000004f7427825 */ /* 0x040fe200078e02c0 */
[----:B------:R-:W-:Y:S03]  /*139b0*/  STL.64 [R1+0x11e0], R144 ;  /* 0x0011e09001007387 */ /* 0x000fe60000100a00 */
[C---:B-1----:R-:W-:Y:S01]  /*139c0*/  IMAD.WIDE R6, R247.reuse, 0x4, R196 ;  /* 0x00000004f7067825 */ /* 0x042fe200078e02c4 */
[----:B------:R-:W-:Y:S03]  /*139d0*/  STL.64 [R1+0x15e8], R144 ;  /* 0x0015e89001007387 */ /* 0x000fe60000100a00 */
[C---:B------:R-:W-:Y:S01]  /*139e0*/  IMAD.WIDE R12, R247.reuse, 0x4, R198 ;  /* 0x00000004f70c7825 */ /* 0x040fe200078e02c6 */
[----:B------:R-:W-:Y:S03]  /*139f0*/  STL.64 [R1+0x11e8], R128 ;  /* 0x0011e88001007387 */ /* 0x000fe60000100a00 */
[C---:B------:R-:W-:Y:S01]  /*13a00*/  IMAD.WIDE R132, R247.reuse, 0x4, R194 ;  /* 0x00000004f7847825 */ /* 0x040fe200078e02c2 */
[----:B------:R1:W-:Y:S04]  /*13a10*/  STL.64 [R1+0x15f0], R128 ;  /* 0x0015f08001007387 */ /* 0x0003e80000100a00 */
[----:B------:R3:W-:Y:S01]  /*13a20*/  STL.64 [R1+0x1200], R6 ;  /* 0x0012000601007387 */ /* 0x0007e20000100a00 */
[----:B------:R-:W-:-:S03]  /*13a30*/  IMAD.WIDE R142, R247, 0x4, R204 ;  /* 0x00000004f78e7825 */ /* 0x000fc600078e02cc */
[----:B------:R-:W-:Y:S01]  /*13a40*/  STL.64 [R1+0x11f0], R66 ;  /* 0x0011f04201007387 */ /* 0x000fe20000100a00 */
[----:B------:R-:W-:-:S03]  /*13a50*/  IMAD.WIDE R64, R247, 0x4, R206 ;  /* 0x00000004f7407825 */ /* 0x000fc600078e02ce */
[----:B------:R4:W-:Y:S01]  /*13a60*/  STL.64 [R1+0x1208], R12 ;  /* 0x0012080c01007387 */ /* 0x0009e20000100a00 */
[----:B-1----:R-:W-:-:S04]  /*13a70*/  IMAD.WIDE R128, R247, 0x4, R202 ;  /* 0x00000004f7807825 */ /* 0x002fc800078e02ca */
[C---:B---3--:R-:W-:Y:S01]  /*13a80*/  IMAD.WIDE R6, R247.reuse, 0x4, R200 ;  /* 0x00000004f7067825 */ /* 0x048fe200078e02c8 */
[----:B------:R-:W-:Y:S03]  /*13a90*/  STL.64 [R1+0x11f8], R132 ;  /* 0x0011f88401007387 */ /* 0x000fe60000100a00 */
[C---:B------:R-:W-:Y:S01]  /*13aa0*/  IMAD.WIDE R14, R247.reuse, 0x4, R212 ;  /* 0x00000004f70e7825 */ /* 0x040fe200078e02d4 */
[----:B------:R-:W-:Y:S03]  /*13ab0*/  STL.64 [R1+0x1210], R6 ;  /* 0x0012100601007387 */ /* 0x000fe60000100a00 */
[C---:B----4-:R-:W-:Y:S01]  /*13ac0*/  IMAD.WIDE R12, R247.reuse, 0x4, R210 ;  /* 0x00000004f70c7825 */ /* 0x050fe200078e02d2 */
[----:B------:R-:W-:Y:S03]  /*13ad0*/  STL.64 [R1+0x1218], R128 ;  /* 0x0012188001007387 */ /* 0x000fe60000100a00 */
[C---:B------:R-:W-:Y:S01]  /*13ae0*/  IMAD.WIDE R130, R247.reuse, 0x4, R208 ;  /* 0x00000004f7827825 */ /* 0x040fe200078e02d0 */
[----:B------:R-:W-:Y:S04]  /*13af0*/  STL.64 [R1+0x1220], R142 ;  /* 0x0012208e01007387 */ /* 0x000fe80000100a00 */
[----:B------:R1:W-:Y:S01]  /*13b00*/  STL.64 [R1+0x1238], R12 ;  /* 0x0012380c01007387 */ /* 0x0003e20000100a00 */
[----:B------:R-:W-:-:S03]  /*13b10*/  IMAD.WIDE R144, R247, 0x4, R218 ;  /* 0x00000004f7907825 */ /* 0x000fc600078e02da */
[----:B------:R-:W-:Y:S01]  /*13b20*/  STL.64 [R1+0x1228], R64 ;  /* 0x0012284001007387 */ /* 0x000fe20000100a00 */
[----:B------:R-:W-:-:S03]  /*13b30*/  IMAD.WIDE R62, R247, 0x4, R220 ;  /* 0x00000004f73e7825 */ /* 0x000fc600078e02dc */
[----:B------:R3:W-:Y:S01]  /*13b40*/  STL.64 [R1+0x1240], R14 ;  /* 0x0012400e01007387 */ /* 0x0007e20000100a00 */
[----:B-1----:R-:W-:-:S03]  /*13b50*/  IMAD.WIDE R12, R247, 0x4, R214 ;  /* 0x00000004f70c7825 */ /* 0x002fc600078e02d6 */
[----:B------:R-:W-:Y:S01]  /*13b60*/  STL.64 [R1+0x1230], R130 ;  /* 0x0012308201007387 */ /* 0x000fe20000100a00 */
[----:B------:R-:W-:-:S03]  /*13b70*/  IMAD.WIDE R250, R247, 0x4, R222 ;  /* 0x00000004f7fa7825 */ /* 0x000fc600078e02de */
[----:B------:R1:W-:Y:S01]  /*13b80*/  STL.64 [R1+0x1248], R12 ;  /* 0x0012480c01007387 */ /* 0x0003e20000100a00 */
[----:B---3--:R-:W-:-:S05]  /*13b90*/  IMAD.WIDE R14, R247, 0x4, R216 ;  /* 0x00000004f70e7825 */ /* 0x008fca00078e02d8 */
[----:B------:R-:W-:Y:S01]  /*13ba0*/  STL.64 [R1+0x1250], R14 ;  /* 0x0012500e01007387 */ /* 0x000fe20000100a00 */
[----:B-1----:R-:W-:-:S03]  /*13bb0*/  IMAD.WIDE R12, R247, 0x4, R228 ;  /* 0x00000004f70c7825 */ /* 0x002fc600078e02e4 */
[----:B------:R-:W-:Y:S01]  /*13bc0*/  STL.64 [R1+0x1258], R144 ;  /* 0x0012589001007387 */ /* 0x000fe20000100a00 */
[----:B------:R-:W-:-:S03]  /*13bd0*/  IMAD.WIDE R146, R247, 0x4, R224 ;  /* 0x00000004f7927825 */ /* 0x000fc600078e02e0 */
[----:B------:R-:W-:Y:S01]  /*13be0*/  STL.64 [R1+0x1260], R62 ;  /* 0x0012603e01007387 */ /* 0x000fe20000100a00 */
[----:B------:R-:W-:-:S03]  /*13bf0*/  IMAD.WIDE R134, R247, 0x4, R226 ;  /* 0x00000004f7867825 */ /* 0x000fc600078e02e2 */
[----:B------:R-:W-:Y:S04]  /*13c00*/  STL.64 [R1+0x1268], R250 ;  /* 0x001268fa01007387 */ /* 0x000fe80000100a00 */
[----:B------:R1:W-:Y:S01]  /*13c10*/  STL.64 [R1+0x1280], R12 ;  /* 0x0012800c01007387 */ /* 0x0003e20000100a00 */
[----:B--2---:R-:W-:-:S03]  /*13c20*/  IMAD.WIDE R248, R247, 0x4, R230 ;  /* 0x00000004f7f87825 */ /* 0x004fc600078e02e6 */
[----:B------:R-:W-:Y:S01]  /*13c30*/  STL.64 [R1+0x1270], R146 ;  /* 0x0012709201007387 */ /* 0x000fe20000100a00 */
[----:B------:R-:W-:-:S03]  /*13c40*/  IMAD.WIDE R140, R247, 0x4, R234 ;  /* 0x00000004f78c7825 */ /* 0x000fc600078e02ea */
[----:B------:R-:W-:Y:S01]  /*13c50*/  STL.64 [R1+0x1278], R134 ;  /* 0x0012788601007387 */ /* 0x000fe20000100a00 */
[----:B-1----:R-:W-:-:S04]  /*13c60*/  IMAD.WIDE R12, R247, 0x4, R232 ;  /* 0x00000004f70c7825 */ /* 0x002fc800078e02e8 */
[C---:B------:R-:W-:Y:S01]  /*13c70*/  IMAD.WIDE R16, R247.reuse, 0x4, R244 ;  /* 0x00000004f7107825 */ /* 0x040fe200078e02f4 */
[----:B------:R-:W-:Y:S04]  /*13c80*/  STL.64 [R1+0x1290], R12 ;  /* 0x0012900c01007387 */ /* 0x000fe80000100a00 */
[----:B------:R-:W-:Y:S01]  /*13c90*/  STL.64 [R1+0x1288], R248 ;  /* 0x001288f801007387 */ /* 0x000fe20000100a00 */
[----:B------:R-:W-:-:S03]  /*13ca0*/  IMAD.WIDE R230, R247, 0x4, R2 ;  /* 0x00000004f7e67825 */ /* 0x000fc600078e0202 */
[----:B------:R-:W-:Y:S04]  /*13cb0*/  STL.64 [R1+0x14c0], R248 ;  /* 0x0014c0f801007387 */ /* 0x000fe80000100a00 */
[----:B------:R-:W-:Y:S04]  /*13cc0*/  STL.64 [R1+0x1298], R140 ;  /* 0x0012988c01007387 */ /* 0x000fe80000100a00 */
[----:B------:R-:W-:Y:S04]  /*13cd0*/  STL.64 [R1+0x12a8], R16 ;  /* 0x0012a81001007387 */ /* 0x000fe80000100a00 */
[----:B------:R-:W-:Y:S04]  /*13ce0*/  STL [R1+0x200], RZ ;  /* 0x000200ff01007387 */ /* 0x000fe80000100800 */
[----:B------:R-:W-:Y:S04]  /*13cf0*/  STL [R1+0x204], RZ ;  /* 0x000204ff01007387 */ /* 0x000fe80000100800 */
[----:B------:R-:W-:Y:S04]  /*13d00*/  STL [R1+0x208], RZ ;  /* 0x000208ff01007387 */ /* 0x000fe80000100800 */
[----:B------:R-:W-:Y:S04]  /*13d10*/  STL.64 [R1+0x12a0], R230 ;  /* 0x0012a0e601007387 */ /* 0x000fe80000100a00 */
[----:B------:R-:W-:Y:S04]  /*13d20*/  STL.64 [R1+0x14c8], R230 ;  /* 0x0014c8e601007387 */ /* 0x000fe80000100a00 */
[----:B------:R-:W-:Y:S04]  /*13d30*/  STL [R1+0x20c], RZ ;  /* 0x00020cff01007387 */ /* 0x000fe80000100800 */
[----:B------:R-:W-:Y:S04]  /*13d40*/  STL [R1+0x1f0], RZ ;  /* 0x0001f0ff01007387 */ /* 0x000fe80000100800 */
[----:B------:R-:W-:Y:S04]  /*13d50*/  STL [R1+0x1f4], RZ ;  /* 0x0001f4ff01007387 */ /* 0x000fe80000100800 */
[----:B------:R-:W-:Y:S04]  /*13d60*/  STL [R1+0x1f8], RZ ;  /* 0x0001f8ff01007387 */ /* 0x000fe80000100800 */
[----:B------:R-:W-:Y:S01]  /*13d70*/  STL [R1+0x1fc], RZ ;  /* 0x0001fcff01007387 */ /* 0x000fe20000100800 */
[----:B------:R-:W-:-:S03]  /*13d80*/  CS2R R84, SRZ ;  /* 0x0000000000547805 */ /* 0x000fc6000001ff00 */
[----:B------:R-:W-:Y:S01]  /*13d90*/  STL [R1+0x1e0], RZ ;  /* 0x0001e0ff01007387 */ /* 0x000fe20000100800 */
[----:B------:R-:W-:-:S03]  /*13da0*/  CS2R R86, SRZ ;  /* 0x0000000000567805 */ /* 0x000fc6000001ff00 */
[----:B------:R-:W-:Y:S01]  /*13db0*/  STL [R1+0x1e4], RZ ;  /* 0x0001e4ff01007387 */ /* 0x000fe20000100800 */
[----:B------:R-:W-:-:S03]  /*13dc0*/  CS2R R88, SRZ ;  /* 0x0000000000587805 */ /* 0x000fc6000001ff00 */
[----:B------:R-:W-:Y:S04]  /*13dd0*/  STL [R1+0x1e8], RZ ;  /* 0x0001e8ff01007387 */ /* 0x000fe80000100800 */
[----:B------:R-:W-:Y:S04]  /*13de0*/  STL [R1+0x1ec], RZ ;  /* 0x0001ecff01007387 */ /* 0x000fe80000100800 */
[----:B------:R-:W-:Y:S04]  /*13df0*/  STL [R1+0x1d0], RZ ;  /* 0x0001d0ff01007387 */ /* 0x000fe80000100800 */
[----:B------:R-:W-:Y:S04]  /*13e00*/  STL [R1+0x1d4], RZ ;  /* 0x0001d4ff01007387 */ /* 0x000fe80000100800 */
[----:B------:R-:W-:Y:S04]  /*13e10*/  STL [R1+0x1d8], RZ ;  /* 0x0001d8ff01007387 */ /* 0x000fe80000100800 */
[----:B------:R-:W-:Y:S04]  /*13e20*/  STL [R1+0x1dc], RZ ;  /* 0x0001dcff01007387 */ /* 0x000fe80000100800 */
[----:B------:R1:W-:Y:S04]  /*13e30*/  STL.64 [R1+0x14d8], R84 ;  /* 0x0014d85401007387 */ /* 0x0003e80000100a00 */
[----:B------:R2:W-:Y:S04]  /*13e40*/  STL.64 [R1+0x14e0], R86 ;  /* 0x0014e05601007387 */ /* 0x0005e80000100a00 */
[----:B------:R-:W-:Y:S04]  /*13e50*/  STL.64 [R1+0x14e8], R88 ;  /* 0x0014e85801007387 */ /* 0x000fe80000100a00 */
[----:B------:R-:W3:Y:S04]  /*13e60*/  LDL.LU.64 R2, [R1+0x880] ;  /* 0x0008800001027983 */ /* 0x000ee80000300a00 */
[----:B------:R-:W4:Y:S04]  /*13e70*/  LDL.LU.64 R36, [R1+0x888] ;  /* 0x0008880001247983 */ /* 0x000f280000300a00 */
[----:B-1----:R-:W1:Y:S04]  /*13e80*/  S2R R84, SR_TID.X ;  /* 0x0000000000547919 */ /* 0x002e680000002100 */
[----:B------:R-:W4:Y:S04]  /*13e90*/  LDL.LU.64 R38, [R1+0x8a0] ;  /* 0x0008a00001267983 */ /* 0x000f280000300a00 */
[----:B------:R-:W4:Y:S04]  /*13ea0*/  LDL.LU.64 R40, [R1+0x8a8] ;  /* 0x0008a80001287983 */ /* 0x000f280000300a00 */
[----:B------:R-:W4:Y:S04]  /*13eb0*/  LDL.LU.64 R42, [R1+0x8c0] ;  /* 0x0008c000012a7983 */ /* 0x000f280000300a00 */
[----:B------:R-:W4:Y:S01]  /*13ec0*/  LDL.LU.64 R46, [R1+0x8c8] ;  /* 0x0008c800012e7983 */ /* 0x000f220000300a00 */
[----:B------:R-:W-:-:S03]  /*13ed0*/  CS2R R90, SRZ ;  /* 0x00000000005a7805 */ /* 0x000fc6000001ff00 */
        /* <DEDUP_REMOVED lines=15> */
[----:B------:R-:W-:-:S03]  /*13fd0*/  IMAD.MOV.U32 R235, RZ, RZ, R7 ;  /* 0x000000ffffeb7224 */ /* 0x000fc600078e0007 */
[----:B------:R-:W-:Y:S01]  /*13fe0*/  STL.64 [R1+0x14f0], R90 ;  /* 0x0014f05a01007387 */ /* 0x000fe20000100a00 */
[----:B------:R-:W-:Y:S01]  /*13ff0*/  CS2R R106, SRZ ;  /* 0x00000000006a7805 */ /* 0x000fe2000001ff00 */
[----:B-1----:R-:W-:Y:S02]  /*14000*/  LOP3.LUT R229, R84, 0x7f, RZ, 0xc0, !PT ;  /* 0x0000007f54e57812 */ /* 0x002fe400078ec0ff */
[----:B------:R-:W-:Y:S01]  /*14010*/  STL.64 [R1+0x14f8], R92 ;  /* 0x0014f85c01007387 */ /* 0x000fe20000100a00 */
[----:B------:R-:W-:-:S03]  /*14020*/  CS2R R108, SRZ ;  /* 0x00000000006c7805 */ /* 0x000fc6000001ff00 */
[----:B------:R-:W-:Y:S01]  /*14030*/  STL.64 [R1+0x1500], R94 ;  /* 0x0015005e01007387 */ /* 0x000fe20000100a00 */
[----:B------:R-:W-:-:S03]  /*14040*/  CS2R R110, SRZ ;  /* 0x00000000006e7805 */ /* 0x000fc6000001ff00 */
[----:B------:R-:W-:Y:S01]  /*14050*/  STL.64 [R1+0x1508], R96 ;  /* 0x0015086001007387 */ /* 0x000fe20000100a00 */
[C---:B------:R-:W-:Y:S01]  /*14060*/  IMAD.WIDE R136, R247.reuse, 0x4, R136 ;  /* 0x00000004f7887825 */ /* 0x040fe200078e0288 */
[----:B------:R-:W-:Y:S02]  /*14070*/  CS2R R112, SRZ ;  /* 0x0000000000707805 */ /* 0x000fe4000001ff00 */
[----:B------:R-:W-:Y:S01]  /*14080*/  STL.64 [R1+0x1510], R98 ;  /* 0x0015106201007387 */ /* 0x000fe20000100a00 */
[C---:B------:R-:W-:Y:S01]  /*14090*/  IMAD.WIDE R138, R247.reuse, 0x4, R138 ;  /* 0x00000004f78a7825 */ /* 0x040fe200078e028a */
[----:B------:R-:W-:Y:S02]  /*140a0*/  CS2R R114, SRZ ;  /* 0x0000000000727805 */ /* 0x000fe4000001ff00 */
[----:B------:R-:W-:Y:S01]  /*140b0*/  STL.64 [R1+0x1518], R100 ;  /* 0x0015186401007387 */ /* 0x000fe20000100a00 */
[----:B------:R-:W-:Y:S01]  /*140c0*/  IMAD.WIDE R236, R247, 0x4, R236 ;  /* 0x00000004f7ec7825 */ /* 0x000fe200078e02ec */
[----:B------:R-:W-:-:S02]  /*140d0*/  CS2R R116, SRZ ;  /* 0x0000000000747805 */ /* 0x000fc4000001ff00 */
[----:B------:R-:W-:Y:S01]  /*140e0*/  STL.64 [R1+0x1520], R102 ;  /* 0x0015206601007387 */ /* 0x000fe20000100a00 */
[C---:B------:R-:W-:Y:S01]  /*140f0*/  IMAD.WIDE R238, R247.reuse, 0x4, R238 ;  /* 0x00000004f7ee7825 */ /* 0x040fe200078e02ee */
[----:B------:R-:W-:Y:S02]  /*14100*/  CS2R R118, SRZ ;  /* 0x0000000000767805 */ /* 0x000fe4000001ff00 */
[----:B------:R-:W-:Y:S01]  /*14110*/  STL.64 [R1+0x1528], R104 ;  /* 0x0015286801007387 */ /* 0x000fe20000100a00 */
[----:B------:R-:W-:-:S04]  /*14120*/  IMAD.WIDE R240, R247, 0x4, R240 ;  /* 0x00000004f7f07825 */ /* 0x000fc800078e02f0 */
[----:B------:R-:W-:Y:S01]  /*14130*/  IMAD.WIDE R242, R247, 0x4, R242 ;  /* 0x00000004f7f27825 */ /* 0x000fe200078e02f2 */
[----:B------:R-:W-:Y:S01]  /*14140*/  SHF.L.U32 R247, R229, 0x2, RZ ;  /* 0x00000002e5f77819 */ /* 0x000fe200000006ff */
[----:B------:R-:W-:Y:S02]  /*14150*/  STL.64 [R1+0x1530], R106 ;  /* 0x0015306a01007387 */ /* 0x000fe40000100a00 */
[----:B--2---:R-:W-:Y:S02]  /*14160*/  IMAD.MOV.U32 R87, RZ, RZ, R235 ;  /* 0x000000ffff577224 */ /* 0x004fe400078e00eb */
[----:B------:R-:W-:Y:S01]  /*14170*/  IMAD.MOV.U32 R235, RZ, RZ, 0x7f ;  /* 0x0000007fffeb7424 */ /* 0x000fe200078e00ff */
[----:B------:R-:W-:Y:S01]  /*14180*/  STL.64 [R1+0x1538], R108 ;  /* 0x0015386c01007387 */ /* 0x000fe20000100a00 */
[----:B------:R-:W-:Y:S01]  /*14190*/  ISETP.NE.U32.AND P0, PT, R246, RZ, PT ;  /* 0x000000fff600720c */ /* 0x000fe20003f05070 */
[----:B------:R-:W-:Y:S01]  /*141a0*/  CS2R R120, SRZ ;  /* 0x0000000000787805 */ /* 0x000fe2000001ff00 */
[----:B------:R-:W-:Y:S01]  /*141b0*/  CS2R R122, SRZ ;  /* 0x00000000007a7805 */ /* 0x000fe2000001ff00 */
[----:B------:R-:W-:Y:S01]  /*141c0*/  STL.64 [R1+0x1540], R110 ;  /* 0x0015406e01007387 */ /* 0x000fe20000100a00 */
[----:B------:R-:W-:Y:S01]  /*141d0*/  LOP3.LUT R246, R247, 0x60, RZ, 0x3c, !PT ;  /* 0x00000060f7f67812 */ /* 0x000fe200078e3cff */
[----:B------:R-:W-:-:S02]  /*141e0*/  CS2R R124, SRZ ;  /* 0x00000000007c7805 */ /* 0x000fc4000001ff00 */
[----:B------:R-:W-:Y:S01]  /*141f0*/  STL.64 [R1+0x1550], R112 ;  /* 0x0015507001007387 */ /* 0x000fe20000100a00 */
[----:B------:R-:W-:Y:S02]  /*14200*/  MOV R234, R6 ;  /* 0x0000000600ea7202 */ /* 0x000fe40000000f00 */
[----:B------:R-:W-:Y:S01]  /*14210*/  IADD3 R235, R235, c[0x0][0x180], RZ ;  /* 0x00006000ebeb7a10 */ /* 0x000fe20007ffe0ff */
[----:B------:R1:W-:Y:S04]  /*14220*/  STL.64 [R1+0x1558], R114 ;  /* 0x0015587201007387 */ /* 0x0003e80000100a00 */
[----:B------:R-:W-:Y:S04]  /*14230*/  STL.64 [R1+0x1560], R116 ;  /* 0x0015607401007387 */ /* 0x000fe80000100a00 */
[----:B------:R-:W-:Y:S01]  /*14240*/  STL.64 [R1+0x1568], R118 ;  /* 0x0015687601007387 */ /* 0x000fe20000100a00 */
[----:B------:R-:W-:-:S03]  /*14250*/  MOV R232, R14 ;  /* 0x0000000e00e87202 */ /* 0x000fc60000000f00 */
[----:B------:R-:W-:Y:S01]  /*14260*/  STL.64 [R1+0x1570], R120 ;  /* 0x0015707801007387 */ /* 0x000fe20000100a00 */
[----:B------:R-:W-:-:S03]  /*14270*/  IMAD.MOV.U32 R233, RZ, RZ, R15 ;  /* 0x000000ffffe97224 */ /* 0x000fc600078e000f */
[----:B------:R-:W-:Y:S01]  /*14280*/  STL.64 [R1+0x1578], R122 ;  /* 0x0015787a01007387 */ /* 0x000fe20000100a00 */
[----:B------:R-:W-:-:S03]  /*14290*/  IMAD.MOV.U32 R86, RZ, RZ, R234 ;  /* 0x000000ffff567224 */ /* 0x000fc600078e00ea */
[----:B------:R2:W-:Y:S04]  /*142a0*/  STL.64 [R1+0x1580], R124 ;  /* 0x0015807c01007387 */ /* 0x0005e80000100a00 */
[----:B-1----:R-:W2:Y:S01]  /*142b0*/  LDL.64 R114, [R1+0xbc0] ;  /* 0x000bc00001727983 */ /* 0x002ea20000100a00 */
[----:B------:R-:W-:-:S03]  /*142c0*/  IMAD.MOV.U32 R100, RZ, RZ, R232 ;  /* 0x000000ffff647224 */ /* 0x000fc600078e00e8 */
[----:B------:R-:W2:Y:S01]  /*142d0*/  LDL.64 R92, [R1+0xc28] ;  /* 0x000c2800015c7983 */ /* 0x000ea20000100a00 */
[----:B------:R-:W-:-:S03]  /*142e0*/  IMAD.MOV.U32 R101, RZ, RZ, R233 ;  /* 0x000000ffff657224 */ /* 0x000fc600078e00e9 */
[----:B------:R-:W2:Y:S04]  /*142f0*/  LDL.64 R112, [R1+0xfe8] ;  /* 0x000fe80001707983 */ /* 0x000ea80000100a00 */
[----:B------:R-:W2:Y:S04]  /*14300*/  LDL.64 R110, [R1+0x1028] ;  /* 0x00102800016e7983 */ /* 0x000ea80000100a00 */
[----:B------:R-:W2:Y:S04]  /*14310*/  LDL.64 R90, [R1+0x1050] ;  /* 0x00105000015a7983 */ /* 0x000ea80000100a00 */
[----:B------:R-:W2:Y:S01]  /*14320*/  LDL.64 R232, [R1+0x10a0] ;  /* 0x0010a00001e87983 */ /* 0x000ea20000100a00 */
[----:B------:R-:W-:-:S02]  /*14330*/  IMAD.MOV.U32 R88, RZ, RZ, R12 ;  /* 0x000000ffff587224 */ /* 0x000fc400078e000c */
[----:B------:R-:W-:Y:S01]  /*14340*/  IMAD.MOV.U32 R89, RZ, RZ, R13 ;  /* 0x000000ffff597224 */ /* 0x000fe200078e000d */
[----:B------:R-:W-:Y:S01]  /*14350*/  MOV R102, R86 ;  /* 0x0000005600667202 */ /* 0x000fe20000000f00 */
[----:B------:R-:W-:Y:S01]  /*14360*/  IMAD.MOV.U32 R103, RZ, RZ, R87 ;  /* 0x000000ffff677224 */ /* 0x000fe200078e0057 */
[----:B------:R-:W-:Y:S01]  /*14370*/  MOV R98, R88 ;  /* 0x0000005800627202 */ /* 0x000fe20000000f00 */
[----:B------:R-:W-:Y:S01]  /*14380*/  IMAD.MOV.U32 R99, RZ, RZ, R89 ;  /* 0x000000ffff637224 */ /* 0x000fe200078e0059 */
[----:B------:R-:W2:Y:S04]  /*14390*/  LDL.64 R86, [R1+0x1120] ;  /* 0x0011200001567983 */ /* 0x000ea80000100a00 */
[----:B------:R-:W2:Y:S01]  /*143a0*/  LDL.64 R88, [R1+0x10e0] ;  /* 0x0010e00001587983 */ /* 0x000ea20000100a00 */
[----:B------:R-:W-:-:S02]  /*143b0*/  IMAD.MOV.U32 R252, RZ, RZ, c[0x0][0x180] ;  /* 0x00006000fffc7624 */ /* 0x000fc400078e00ff */
[----:B------:R-:W-:Y:S02]  /*143c0*/  IMAD.MOV.U32 R230, RZ, RZ, R4 ;  /* 0x000000ffffe67224 */ /* 0x000fe400078e0004 */
[----:B------:R-:W-:Y:S02]  /*143d0*/  IMAD.MOV.U32 R244, RZ, RZ, R8 ;  /* 0x000000fffff47224 */ /* 0x000fe400078e0008 */
[C---:B---3--:R-:W-:Y:S01]  /*143e0*/  IMAD.WIDE R2, R0.reuse, 0x4, R2 ;  /* 0x0000000400027825 */ /* 0x048fe200078e0202 */
[----:B------:R-:W-:Y:S01]  /*143f0*/  MOV R248, R10 ;  /* 0x0000000a00f87202 */ /* 0x000fe20000000f00 */
[----:B------:R-:W3:Y:S02]  /*14400*/  LDL.64 R96, [R1+0xfb0] ;  /* 0x000fb00001607983 */ /* 0x000ee40000100a00 */
[----:B----4-:R-:W-:Y:S02]  /*14410*/  IMAD.WIDE R36, R0, 0x4, R36 ;  /* 0x0000000400247825 */ /* 0x010fe400078e0224 */
[----:B------:R1:W-:Y:S04]  /*14420*/  LDGSTS.E [R246+0x39c00], [R2.64], !P6 ;  /* 0x39c0000002f67fae */ /* 0x0003e8000f121848 */
[----:B------:R1:W-:Y:S01]  /*14430*/  LDGSTS.E [R246+0x39e00], [R36.64], !P6 ;  /* 0x39e0000024f67fae */ /* 0x0003e2000f121848 */
[----:B------:R-:W-:-:S03]  /*14440*/  ISETP.GE.AND P6, PT, R235, 0x80, PT ;  /* 0x00000080eb00780c */ /* 0x000fc60003fc6270 */
[----:B------:R-:W4:Y:S01]  /*14450*/  LDL.64 R234, [R1+0xbe8] ;  /* 0x000be80001ea7983 */ /* 0x000f220000100a00 */
[----:B------:R-:W-:Y:S01]  /*14460*/  IMAD.WIDE R38, R0, 0x4, R38 ;  /* 0x0000000400267825 */ /* 0x000fe200078e0226 */
[----:B------:R-:W-:Y:S02]  /*14470*/  IADD3 R85, R252, -0x100, RZ ;  /* 0xffffff00fc557810 */ /* 0x000fe40007ffe0ff */
[----:B------:R-:W3:Y:S01]  /*14480*/  LDL.64 R94, [R1+0xff0] ;  /* 0x000ff000015e7983 */ /* 0x000ee20000100a00 */
[----:B------:R-:W-:-:S03]  /*14490*/  IMAD.WIDE R40, R0, 0x4, R40 ;  /* 0x0000000400287825 */ /* 0x000fc600078e0228 */
[----:B------:R1:W-:Y:S01]  /*144a0*/  LDGSTS.E [R246+0x3ac00], [R38.64], !P4 ;  /* 0x3ac0000026f67fae */ /* 0x0003e2000e121848 */
[----:B------:R-:W-:-:S03]  /*144b0*/  IMAD.WIDE R42, R0, 0x4, R42 ;  /* 0x00000004002a7825 */ /* 0x000fc600078e022a */
[----:B------:R1:W-:Y:S01]  /*144c0*/  LDGSTS.E [R246+0x3ae00], [R40.64], !P4 ;  /* 0x3ae0000028f67fae */ /* 0x0003e2000e121848 */
[----:B------:R-:W-:Y:S01]  /*144d0*/  ISETP.GE.U32.AND P4, PT, R85, 0x7ffffe81, PT ;  /* 0x7ffffe815500780c */ /* 0x000fe20003f86070 */
[C---:B------:R-:W-:Y:S02]  /*144e0*/  IMAD.WIDE R46, R0.reuse, 0x4, R46 ;  /* 0x00000004002e7825 */ /* 0x040fe400078e022e */
[----:B------:R1:W-:Y:S02]  /*144f0*/  LDGSTS.E [R246+0x3bc00], [R42.64], !P3 ;  /* 0x3bc000002af67fae */ /* 0x0003e4000d921848 */
[----:B------:R-:W-:-:S04]  /*14500*/  IMAD.WIDE R50, R0, 0x4, R50 ;  /* 0x0000000400327825 */ /* 0x000fc800078e0232 */
[----:B------:R-:W-:-:S04]  /*14510*/  IMAD.WIDE R44, R0, 0x4, R44 ;  /* 0x00000004002c7825 */ /* 0x000fc800078e022c */
[C---:B------:R-:W-:Y:S01]  /*14520*/  IMAD.WIDE R48, R0.reuse, 0x4, R48 ;  /* 0x0000000400307825 */ /* 0x040fe200078e0230 */
[----:B------:R1:W-:Y:S03]  /*14530*/  LDGSTS.E [R246+0x3be00], [R44.64], !P3 ;  /* 0x3be000002cf67fae */ /* 0x0003e6000d921848 */
        /* <DEDUP_REMOVED lines=8> */
[----:B------:R-:W-:Y:S01]  /*145c0*/  IMAD.WIDE R60, R0, 0x4, R60 ;  /* 0x00000004003c7825 */ /* 0x000fe200078e023c */
[----:B------:R1:W-:Y:S04]  /*145d0*/  LDGSTS.E [R246+0x3ec00], [R54.64], !P2 ;  /* 0x3ec0000036f67fae */ /* 0x0003e8000d121848 */
[----:B------:R1:W-:Y:S04]  /*145e0*/  LDGSTS.E [R246+0x3ee00], [R56.64], !P2 ;  /* 0x3ee0000038f67fae */ /* 0x0003e8000d121848 */
[----:B------:R1:W-:Y:S04]  /*145f0*/  LDGSTS.E [R246+0x3fc00], [R58.64], !P4 ;  /* 0x3fc000003af67fae */ /* 0x0003e8000e121848 */
[----:B------:R1:W-:Y:S04]  /*14600*/  LDGSTS.E [R246+0x3fe00], [R60.64], !P4 ;  /* 0x3fe000003cf67fae */ /* 0x0003e8000e121848 */
[----:B------:R-:W0:Y:S01]  /*14610*/  LDGDEPBAR ;  /* 0x00000000000079af */ /* 0x000e220000000000 */
[----:B------:R-:W-:-:S02]  /*14620*/  IMAD.MOV.U32 R231, RZ, RZ, R5 ;  /* 0x000000ffffe77224 */ /* 0x000fc400078e0005 */
[----:B------:R-:W-:Y:S02]  /*14630*/  IMAD.MOV.U32 R245, RZ, RZ, R9 ;  /* 0x000000fffff57224 */ /* 0x000fe400078e0009 */
[----:B------:R-:W-:Y:S01]  /*14640*/  IMAD.MOV.U32 R249, RZ, RZ, R11 ;  /* 0x000000fffff97224 */ /* 0x000fe200078e000b */
[----:B------:R-:W-:Y:S01]  /*14650*/  MOV R106, R244 ;  /* 0x000000f4006a7202 */ /* 0x000fe20000000f00 */
[----:B------:R-:W-:Y:S02]  /*14660*/  IMAD.MOV.U32 R104, RZ, RZ, R230 ;  /* 0x000000ffff687224 */ /* 0x000fe400078e00e6 */
[----:B------:R-:W-:Y:S02]  /*14670*/  IMAD.MOV.U32 R105, RZ, RZ, R231 ;  /* 0x000000ffff697224 */ /* 0x000fe400078e00e7 */
[----:B------:R-:W-:Y:S01]  /*14680*/  IMAD.MOV.U32 R107, RZ, RZ, R245 ;  /* 0x000000ffff6b7224 */ /* 0x000fe200078e00f5 */
[----:B------:R-:W3:Y:S01]  /*14690*/  LDL.64 R230, [R1+0x18] ;  /* 0x0000180001e67983 */ /* 0x000ee20000100a00 */
[----:B------:R-:W-:-:S03]  /*146a0*/  IMAD.MOV.U32 R108, RZ, RZ, R248 ;  /* 0x000000ffff6c7224 */ /* 0x000fc600078e00f8 */
[----:B------:R-:W3:Y:S01]  /*146b0*/  LDL.64 R244, [R1+0xbf0] ;  /* 0x000bf00001f47983 */ /* 0x000ee20000100a00 */
[----:B------:R-:W-:-:S03]  /*146c0*/  IMAD.MOV.U32 R109, RZ, RZ, R249 ;  /* 0x000000ffff6d7224 */ /* 0x000fc600078e00f9 */
[----:B------:R-:W3:Y:S04]  /*146d0*/  LDL.64 R248, [R1+0x1030] ;  /* 0x0010300001f87983 */ /* 0x000ee80000100a00 */
[----:B--2---:R2:W-:Y:S04]  /*146e0*/  LDGSTS.E [R247+0x50000], [R114.64], P0 ;  /* 0x5000000072f77fae */ /* 0x0045e80008121848 */
[----:B----4-:R4:W-:Y:S04]  /*146f0*/  LDGSTS.E [R247+0x51000], [R234.64], P0 ;  /* 0x51000000eaf77fae */ /* 0x0109e80008121848 */
[----:B------:R1:W-:Y:S04]  /*14700*/  LDGSTS.E [R247+0x52000], [R92.64], P0 ;  /* 0x520000005cf77fae */ /* 0x0003e80008121848 */
[----:B------:R1:W-:Y:S04]  /*14710*/  LDGSTS.E [R247+0x53000], [R112.64], P0 ;  /* 0x5300000070f77fae */ /* 0x0003e80008121848 */
[----:B------:R1:W-:Y:S04]  /*14720*/  LDGSTS.E [R247+0x54000], [R110.64], P0 ;  /* 0x540000006ef77fae */ /* 0x0003e80008121848 */
[----:B------:R1:W-:Y:S04]  /*14730*/  LDGSTS.E [R247+0x55000], [R90.64], P0 ;  /* 0x550000005af77fae */ /* 0x0003e80008121848 */
[----:B------:R2:W-:Y:S04]  /*14740*/  LDGSTS.E [R247+0x56000], [R232.64], P0 ;  /* 0x56000000e8f77fae */ /* 0x0005e80008121848 */
[----:B----4-:R-:W4:Y:S04]  /*14750*/  LDL.64 R234, [R1+0x1068] ;  /* 0x0010680001ea7983 */ /* 0x010f280000100a00 */
[----:B-1----:R-:W4:Y:S04]  /*14760*/  LDL.64 R92, [R1+0x10a8] ;  /* 0x0010a800015c7983 */ /* 0x002f280000100a00 */
[----:B--2---:R-:W1:Y:S04]  /*14770*/  S2R R233, SR_TID.X ;  /* 0x0000000000e97919 */ /* 0x004e680000002100 */
[----:B------:R-:W2:Y:S04]  /*14780*/  LDL.64 R90, [R1+0x10e8] ;  /* 0x0010e800015a7983 */ /* 0x000ea80000100a00 */
[----:B------:R1:W-:Y:S04]  /*14790*/  LDGSTS.E [R247+0x57000], [R88.64], P0 ;  /* 0x5700000058f77fae */ /* 0x0003e80008121848 */
[----:B------:R1:W-:Y:S04]  /*147a0*/  LDGSTS.E [R247+0x58000], [R86.64], P0 ;  /* 0x5800000056f77fae */ /* 0x0003e80008121848 */
[----:B------:R2:W-:Y:S04]  /*147b0*/  LDGSTS.E [R247+0x59000], [R136.64], P0 ;  /* 0x5900000088f77fae */ /* 0x0005e80008121848 */
[----:B-1----:R-:W2:Y:S01]  /*147c0*/  LDL.64 R88, [R1+0x1128] ;  /* 0x0011280001587983 */ /* 0x002ea20000100a00 */
[----:B------:R-:W-:-:S03]  /*147d0*/  LOP3.LUT R233, R233, 0x7f, RZ, 0xc0, !PT ;  /* 0x0000007fe9e97812 */ /* 0x000fc600078ec0ff */
[----:B------:R-:W2:Y:S01]  /*147e0*/  LDL.64 R86, [R1+0x1158] ;  /* 0x0011580001567983 */ /* 0x000ea20000100a00 */
[----:B------:R-:W-:-:S03]  /*147f0*/  SHF.L.U32 R233, R233, 0x2, RZ ;  /* 0x00000002e9e97819 */ /* 0x000fc600000006ff */
[----:B------:R1:W-:Y:S01]  /*14800*/  LDGSTS.E [R247+0x5a000], [R108.64], P0 ;  /* 0x5a0000006cf77fae */ /* 0x0003e20008121848 */
[----:B------:R-:W-:-:S03]  /*14810*/  LOP3.LUT R85, R233, 0x10, RZ, 0x3c, !PT ;  /* 0x00000010e9557812 */ /* 0x000fc600078e3cff */
[----:B------:R3:W-:Y:S04]  /*14820*/  LDGSTS.E [R247+0x5b000], [R106.64], P0 ;  /* 0x5b0000006af77fae */ /* 0x0007e80008121848 */
[----:B------:R-:W2:Y:S04]  /*14830*/  LDL.64 R232, [R1+0x11d8] ;  /* 0x0011d80001e87983 */ /* 0x000ea80000100a00 */
[----:B-1----:R-:W2:Y:S04]  /*14840*/  LDL.64 R108, [R1+0x1198] ;  /* 0x00119800016c7983 */ /* 0x002ea80000100a00 */
[----:B------:R1:W-:Y:S04]  /*14850*/  LDGSTS.E [R247+0x5c000], [R104.64], P0 ;  /* 0x5c00000068f77fae */ /* 0x0003e80008121848 */
[----:B------:R1:W-:Y:S04]  /*14860*/  LDGSTS.E [R247+0x5d000], [R102.64], P0 ;  /* 0x5d00000066f77fae */ /* 0x0003e80008121848 */
[----:B------:R1:W-:Y:S04]  /*14870*/  LDGSTS.E [R247+0x5e000], [R100.64], P0 ;  /* 0x5e00000064f77fae */ /* 0x0003e80008121848 */
[----:B------:R1:W-:Y:S04]  /*14880*/  LDGSTS.E [R247+0x5f000], [R98.64], P0 ;  /* 0x5f00000062f77fae */ /* 0x0003e80008121848 */
[----:B---3--:R3:W-:Y:S04]  /*14890*/  LDGSTS.E [R85+0x50200], [R230.64], P0 ;  /* 0x50200000e6557fae */ /* 0x0087e80008121848 */
[----:B------:R1:W-:Y:S04]  /*148a0*/  LDGSTS.E [R85+0x51200], [R244.64], P0 ;  /* 0x51200000f4557fae */ /* 0x0003e80008121848 */
[----:B------:R1:W-:Y:S04]  /*148b0*/  LDGSTS.E [R85+0x52200], [R96.64], P0 ;  /* 0x5220000060557fae */ /* 0x0003e80008121848 */
[----:B------:R1:W-:Y:S04]  /*148c0*/  LDGSTS.E [R85+0x53200], [R94.64], P0 ;  /* 0x532000005e557fae */ /* 0x0003e80008121848 */
[----:B------:R1:W-:Y:S04]  /*148d0*/  LDGSTS.E [R85+0x54200], [R248.64], P0 ;  /* 0x54200000f8557fae */ /* 0x0003e80008121848 */
[----:B---3--:R-:W4:Y:S04]  /*148e0*/  LDL.64 R230, [R1+0x10] ;  /* 0x0000100001e67983 */ /* 0x008f280000100a00 */
[----:B-1----:R-:W4:Y:S04]  /*148f0*/  LDL.64 R244, [R1+0xbf8] ;  /* 0x000bf80001f47983 */ /* 0x002f280000100a00 */
[----:B------:R-:W4:Y:S04]  /*14900*/  LDL.64 R106, [R1+0xfb8] ;  /* 0x000fb800016a7983 */ /* 0x000f280000100a00 */
[----:B------:R-:W4:Y:S04]  /*14910*/  LDL.64 R248, [R1+0xff8] ;  /* 0x000ff80001f87983 */ /* 0x000f280000100a00 */
[----:B------:R-:W4:Y:S04]  /*14920*/  LDL.64 R104, [R1+0x1070] ;  /* 0x0010700001687983 */ /* 0x000f280000100a00 */
[----:B------:R-:W4:Y:S04]  /*14930*/  LDL.64 R102, [R1+0x10b0] ;  /* 0x0010b00001667983 */ /* 0x000f280000100a00 */
[----:B------:R-:W4:Y:S04]  /*14940*/  LDL.64 R100, [R1+0x10f0] ;  /* 0x0010f00001647983 */ /* 0x000f280000100a00 */
[----:B------:R-:W4:Y:S04]  /*14950*/  LDL.64 R98, [R1+0x1130] ;  /* 0x0011300001627983 */ /* 0x000f280000100a00 */
[----:B------:R-:W4:Y:S04]  /*14960*/  LDL.64 R96, [R1+0x1160] ;  /* 0x0011600001607983 */ /* 0x000f280000100a00 */
[----:B------:R-:W4:Y:S04]  /*14970*/  LDL.64 R94, [R1+0x11a0] ;  /* 0x0011a000015e7983 */ /* 0x000f280000100a00 */
[----:B----4-:R1:W-:Y:S04]  /*14980*/  LDGSTS.E [R85+0x55200], [R234.64], P0 ;  /* 0x55200000ea557fae */ /* 0x0103e80008121848 */
[----:B------:R4:W-:Y:S04]  /*14990*/  LDGSTS.E [R85+0x56200], [R92.64], P0 ;  /* 0x562000005c557fae */ /* 0x0009e80008121848 */
[----:B--2---:R2:W-:Y:S04]  /*149a0*/  LDGSTS.E [R85+0x57200], [R90.64], P0 ;  /* 0x572000005a557fae */ /* 0x0045e80008121848 */
[----:B-1----:R-:W3:Y:S04]  /*149b0*/  LDL.64 R234, [R1+0x1038] ;  /* 0x0010380001ea7983 */ /* 0x002ee80000100a00 */
[----:B--2---:R-:W2:Y:S04]  /*149c0*/  LDL.64 R90, [R1+0xbc8] ;  /* 0x000bc800015a7983 */ /* 0x004ea80000100a00 */
[----:B------:R1:W-:Y:S04]  /*149d0*/  LDGSTS.E [R85+0x58200], [R88.64], P0 ;  /* 0x5820000058557fae */ /* 0x0003e80008121848 */
[----:B------:R4:W-:Y:S04]  /*149e0*/  LDGSTS.E [R85+0x59200], [R138.64], P0 ;  /* 0x592000008a557fae */ /* 0x0009e80008121848 */
[----:B------:R1:W-:Y:S04]  /*149f0*/  LDGSTS.E [R85+0x5a200], [R86.64], P0 ;  /* 0x5a20000056557fae */ /* 0x0003e80008121848 */
[----:B-1----:R-:W2:Y:S04]  /*14a00*/  LDL.64 R88, [R1+0xc00] ;  /* 0x000c000001587983 */ /* 0x002ea80000100a00 */
[----:B------:R-:W2:Y:S04]  /*14a10*/  LDL.64 R86, [R1+0xfc0] ;  /* 0x000fc00001567983 */ /* 0x000ea80000100a00 */
[----:B------:R1:W-:Y:S04]  /*14a20*/  LDGSTS.E [R85+0x5b200], [R108.64], P0 ;  /* 0x5b2000006c557fae */ /* 0x0003e80008121848 */
[----:B------:R1:W-:Y:S04]  /*14a30*/  LDGSTS.E [R85+0x5c200], [R232.64], P0 ;  /* 0x5c200000e8557fae */ /* 0x0003e80008121848 */
[----:B------:R1:W-:Y:S04]  /*14a40*/  LDGSTS.E [R85+0x5d200], [R128.64], P0 ;  /* 0x5d20000080557fae */ /* 0x0003e80008121848 */
[----:B------:R1:W-:Y:S04]  /*14a50*/  LDGSTS.E [R85+0x5e200], [R144.64], P0 ;  /* 0x5e20000090557fae */ /* 0x0003e80008121848 */
[----:B------:R1:W-:Y:S04]  /*14a60*/  LDGSTS.E [R85+0x5f200], [R140.64], P0 ;  /* 0x5f2000008c557fae */ /* 0x0003e80008121848 */
[----:B-1----:R-:W2:Y:S04]  /*14a70*/  LDL.LU.64 R128, [R1+0x15f0] ;  /* 0x0015f00001807983 */ /* 0x002ea80000300a00 */
[----:B------:R-:W2:Y:S04]  /*14a80*/  LDL.LU.64 R144, [R1+0x15e8] ;  /* 0x0015e80001907983 */ /* 0x000ea80000300a00 */
[----:B------:R-:W2:Y:S04]  /*14a90*/  LDL.64 R232, [R1+0x1000] ;  /* 0x0010000001e87983 */ /* 0x000ea80000100a00 */
[----:B------:R-:W2:Y:S01]  /*14aa0*/  LDL.LU.64 R140, [R1+0x15e0] ;  /* 0x0015e000018c7983 */ /* 0x000ea20000300a00 */
[----:B------:R-:W-:-:S05]  /*14ab0*/  LOP3.LUT R84, R84, 0x7f, RZ, 0xc0, !PT ;  /* 0x0000007f54547812 */ /* 0x000fca00078ec0ff */
[----:B----4-:R-:W-:Y:S02]  /*14ac0*/  IMAD.SHL.U32 R92, R84, 0x4, RZ ;  /* 0x00000004545c7824 */ /* 0x010fe400078e00ff */
[----:B------:R-:W4:Y:S03]  /*14ad0*/  LDL.64 R84, [R1+0x1078] ;  /* 0x0010780001547983 */ /* 0x000f260000100a00 */
[----:B------:R-:W-:-:S05]  /*14ae0*/  LOP3.LUT R93, R92, 0x20, RZ, 0x3c, !PT ;  /* 0x000000205c5d7812 */ /* 0x000fca00078e3cff */
[----:B------:R1:W-:Y:S04]  /*14af0*/  LDGSTS.E [R93+0x50400], [R230.64], P0 ;  /* 0x50400000e65d7fae */ /* 0x0003e80008121848 */
[----:B------:R1:W-:Y:S04]  /*14b00*/  LDGSTS.E [R93+0x51400], [R244.64], P0 ;  /* 0x51400000f45d7fae */ /* 0x0003e80008121848 */
[----:B------:R2:W-:Y:S04]  /*14b10*/  LDGSTS.E [R93+0x52400], [R106.64], P0 ;  /* 0x524000006a5d7fae */ /* 0x0005e80008121848 */
[----:B------:R1:W-:Y:S04]  /*14b20*/  LDGSTS.E [R93+0x53400], [R248.64], P0 ;  /* 0x53400000f85d7fae */ /* 0x0003e80008121848 */
[----:B-1----:R-:W4:Y:S04]  /*14b30*/  LDL.64 R230, [R1+0x10b8] ;  /* 0x0010b80001e67983 */ /* 0x002f280000100a00 */
[----:B------:R-:W4:Y:S04]  /*14b40*/  LDL.64 R244, [R1+0x10f8] ;  /* 0x0010f80001f47983 */ /* 0x000f280000100a00 */
[----:B------:R-:W4:Y:S04]  /*14b50*/  LDL.64 R248, [R1+0x1138] ;  /* 0x0011380001f87983 */ /* 0x000f280000100a00 */
[----:B---3--:R1:W-:Y:S04]  /*14b60*/  LDGSTS.E [R93+0x54400], [R234.64], P0 ;  /* 0x54400000ea5d7fae */ /* 0x0083e80008121848 */
[----:B------:R3:W-:Y:S04]  /*14b70*/  LDGSTS.E [R93+0x55400], [R104.64], P0 ;  /* 0x55400000685d7fae */ /* 0x0007e80008121848 */
[----:B------:R1:W-:Y:S04]  /*14b80*/  LDGSTS.E [R93+0x56400], [R102.64], P0 ;  /* 0x56400000665d7fae */ /* 0x0003e80008121848 */
[----:B------:R2:W-:Y:S04]  /*14b90*/  LDGSTS.E [R93+0x57400], [R100.64], P0 ;  /* 0x57400000645d7fae */ /* 0x0005e80008121848 */
[----:B------:R2:W-:Y:S04]  /*14ba0*/  LDGSTS.E [R93+0x58400], [R98.64], P0 ;  /* 0x58400000625d7fae */ /* 0x0005e80008121848 */
[----:B-1----:R-:W4:Y:S04]  /*14bb0*/  LDL.64 R234, [R1+0x1168] ;  /* 0x0011680001ea7983 */ /* 0x002f280000100a00 */
[----:B--2---:R1:W-:Y:S04]  /*14bc0*/  LDGSTS.E [R93+0x59400], [R140.64], P0 ;  /* 0x594000008c5d7fae */ /* 0x0043e80008121848 */
[----:B------:R2:W-:Y:S04]  /*14bd0*/  LDGSTS.E [R93+0x5a400], [R96.64], P0 ;  /* 0x5a400000605d7fae */ /* 0x0005e80008121848 */
[----:B------:R1:W-:Y:S04]  /*14be0*/  LDGSTS.E [R93+0x5b400], [R94.64], P0 ;  /* 0x5b4000005e5d7fae */ /* 0x0003e80008121848 */
[----:B------:R1:W-:Y:S04]  /*14bf0*/  LDGSTS.E [R93+0x5c400], [R144.64], P0 ;  /* 0x5c400000905d7fae */ /* 0x0003e80008121848 */
[----:B------:R2:W-:Y:S04]  /*14c00*/  LDGSTS.E [R93+0x5d400], [R142.64], P0 ;  /* 0x5d4000008e5d7fae */ /* 0x0005e80008121848 */
[----:B------:R3:W-:Y:S04]  /*14c10*/  LDGSTS.E [R93+0x5e400], [R62.64], P0 ;  /* 0x5e4000003e5d7fae */ /* 0x0007e80008121848 */
[----:B-1----:R-:W4:Y:S04]  /*14c20*/  LDL.LU.64 R144, [R1+0x15d8] ;  /* 0x0015d80001907983 */ /* 0x002f280000300a00 */
[----:B--2---:R-:W2:Y:S04]  /*14c30*/  LDL.LU.64 R142, [R1+0x15d0] ;  /* 0x0015d000018e7983 */ /* 0x004ea80000300a00 */
[----:B---3--:R-:W3:Y:S01]  /*14c40*/  LDL.LU.64 R62, [R1+0x15c8] ;  /* 0x0015c800013e7983 */ /* 0x008ee20000300a00 */
[----:B------:R-:W-:-:S03]  /*14c50*/  LOP3.LUT R92, R92, 0x30, RZ, 0x3c, !PT ;  /* 0x000000305c5c7812 */ /* 0x000fc600078e3cff */
[----:B------:R1:W-:Y:S04]  /*14c60*/  LDGSTS.E [R93+0x5f400], [R236.64], P0 ;  /* 0x5f400000ec5d7fae */ /* 0x0003e80008121848 */
[----:B------:R1:W-:Y:S04]  /*14c70*/  LDGSTS.E [R92+0x50600], [R90.64], P0 ;  /* 0x506000005a5c7fae */ /* 0x0003e80008121848 */
[----:B------:R1:W-:Y:S04]  /*14c80*/  LDGSTS.E [R92+0x51600], [R88.64], P0 ;  /* 0x51600000585c7fae */ /* 0x0003e80008121848 */
[----:B------:R1:W-:Y:S04]  /*14c90*/  LDGSTS.E [R92+0x52600], [R86.64], P0 ;  /* 0x52600000565c7fae */ /* 0x0003e80008121848 */
[----:B------:R1:W-:Y:S04]  /*14ca0*/  LDGSTS.E [R92+0x53600], [R232.64], P0 ;  /* 0x53600000e85c7fae */ /* 0x0003e80008121848 */
[----:B------:R-:W2:Y:S04]  /*14cb0*/  LDL.64 R106, [R1+0xbd0] ;  /* 0x000bd000016a7983 */ /* 0x000ea80000100a00 */
[----:B------:R-:W2:Y:S04]  /*14cc0*/  LDL.64 R104, [R1+0xc08] ;  /* 0x000c080001687983 */ /* 0x000ea80000100a00 */
[----:B------:R-:W2:Y:S04]  /*14cd0*/  LDL.64 R102, [R1+0xfc8] ;  /* 0x000fc80001667983 */ /* 0x000ea80000100a00 */
[----:B------:R-:W2:Y:S04]  /*14ce0*/  LDL.64 R100, [R1+0x1008] ;  /* 0x0010080001647983 */ /* 0x000ea80000100a00 */
[----:B------:R-:W2:Y:S04]  /*14cf0*/  LDL.64 R98, [R1+0x1080] ;  /* 0x0010800001627983 */ /* 0x000ea80000100a00 */
[----:B-1----:R-:W2:Y:S04]  /*14d00*/  LDL.64 R232, [R1+0x10c0] ;  /* 0x0010c00001e87983 */ /* 0x002ea80000100a00 */
[----:B------:R-:W2:Y:S04]  /*14d10*/  LDL.64 R96, [R1+0x1170] ;  /* 0x0011700001607983 */ /* 0x000ea80000100a00 */
[----:B------:R-:W2:Y:S04]  /*14d20*/  LDL.64 R94, [R1+0x11b0] ;  /* 0x0011b000015e7983 */ /* 0x000ea80000100a00 */
[----:B---3--:R1:W-:Y:S04]  /*14d30*/  LDGSTS.E [R92+0x54600], [R62.64], P0 ;  /* 0x546000003e5c7fae */ /* 0x0083e80008121848 */
[----:B----4-:R3:W-:Y:S04]  /*14d40*/  LDGSTS.E [R92+0x55600], [R84.64], P0 ;  /* 0x55600000545c7fae */ /* 0x0107e80008121848 */
        /* <DEDUP_REMOVED lines=8> */
[----:B-1----:R-:W4:Y:S04]  /*14dd0*/  LDL.LU.64 R144, [R1+0x15c0] ;  /* 0x0015c00001907983 */ /* 0x002f280000300a00 */
[----:B------:R-:W4:Y:S04]  /*14de0*/  LDL.64 R90, [R1+0xc10] ;  /* 0x000c1000015a7983 */ /* 0x000f280000100a00 */
[----:B------:R-:W4:Y:S04]  /*14df0*/  LDL.64 R88, [R1+0xfd0] ;  /* 0x000fd00001587983 */ /* 0x000f280000100a00 */
[----:B------:R-:W4:Y:S04]  /*14e00*/  LDL.64 R86, [R1+0x1010] ;  /* 0x0010100001567983 */ /* 0x000f280000100a00 */
[----:B--2---:R-:W2:Y:S04]  /*14e10*/  LDL.LU.64 R128, [R1+0x15b8] ;  /* 0x0015b80001807983 */ /* 0x004ea80000300a00 */
[----:B---3--:R-:W3:Y:S04]  /*14e20*/  LDL.64 R84, [R1+0x1088] ;  /* 0x0010880001547983 */ /* 0x008ee80000100a00 */
[----:B------:R-:W2:Y:S04]  /*14e30*/  LDL.64 R230, [R1+0x10c8] ;  /* 0x0010c80001e67983 */ /* 0x000ea80000100a00 */
[----:B------:R-:W2:Y:S04]  /*14e40*/  LDL.64 R244, [R1+0x1108] ;  /* 0x0011080001f47983 */ /* 0x000ea80000100a00 */
[----:B------:R-:W2:Y:S04]  /*14e50*/  LDL.LU.64 R64, [R1+0x15b0] ;  /* 0x0015b00001407983 */ /* 0x000ea80000300a00 */
[----:B------:R1:W-:Y:S01]  /*14e60*/  LDGSTS.E [R92+0x5e600], [R250.64], P0 ;  /* 0x5e600000fa5c7fae */ /* 0x0003e20008121848 */
[----:B------:R-:W-:-:S03]  /*14e70*/  IMAD.SHL.U32 R229, R229, 0x4, RZ ;  /* 0x00000004e5e57824 */ /* 0x000fc600078e00ff */
[----:B------:R2:W-:Y:S04]  /*14e80*/  LDGSTS.E [R92+0x5f600], [R238.64], P0 ;  /* 0x5f600000ee5c7fae */ /* 0x0005e80008121848 */
[----:B-1----:R-:W3:Y:S01]  /*14e90*/  LDL.LU.64 R250, [R1+0x15a8] ;  /* 0x0015a80001fa7983 */ /* 0x002ee20000300a00 */
[----:B------:R-:W-:-:S03]  /*14ea0*/  LOP3.LUT R93, R229, 0x40, RZ, 0x3c, !PT ;  /* 0x00000040e55d7812 */ /* 0x000fc600078e3cff */
[----:B------:R-:W4:Y:S04]  /*14eb0*/  LDL.64 R248, [R1+0x1178] ;  /* 0x0011780001f87983 */ /* 0x000f280000100a00 */
[----:B------:R1:W-:Y:S04]  /*14ec0*/  LDGSTS.E [R93+0x50800], [R106.64], P0 ;  /* 0x508000006a5d7fae */ /* 0x0003e80008121848 */
[----:B------:R1:W-:Y:S04]  /*14ed0*/  LDGSTS.E [R93+0x51800], [R104.64], P0 ;  /* 0x51800000685d7fae */ /* 0x0003e80008121848 */
[----:B------:R1:W-:Y:S04]  /*14ee0*/  LDGSTS.E [R93+0x52800], [R102.64], P0 ;  /* 0x52800000665d7fae */ /* 0x0003e80008121848 */
[----:B------:R1:W-:Y:S04]  /*14ef0*/  LDGSTS.E [R93+0x53800], [R100.64], P0 ;  /* 0x53800000645d7fae */ /* 0x0003e80008121848 */
[----:B------:R-:W4:Y:S04]  /*14f00*/  LDL.64 R234, [R1+0x11b8] ;  /* 0x0011b80001ea7983 */ /* 0x000f280000100a00 */
[----:B--2---:R2:W-:Y:S04]  /*14f10*/  LDGSTS.E [R93+0x54800], [R64.64], P0 ;  /* 0x54800000405d7fae */ /* 0x0045e80008121848 */
[----:B------:R1:W-:Y:S04]  /*14f20*/  LDGSTS.E [R93+0x55800], [R98.64], P0 ;  /* 0x55800000625d7fae */ /* 0x0003e80008121848 */
[----:B------:R1:W-:Y:S04]  /*14f30*/  LDGSTS.E [R93+0x56800], [R232.64], P0 ;  /* 0x56800000e85d7fae */ /* 0x0003e80008121848 */
[----:B---3--:R3:W-:Y:S04]  /*14f40*/  LDGSTS.E [R93+0x57800], [R250.64], P0 ;  /* 0x57800000fa5d7fae */ /* 0x0087e80008121848 */
[----:B------:R2:W-:Y:S04]  /*14f50*/  LDGSTS.E [R93+0x58800], [R128.64], P0 ;  /* 0x58800000805d7fae */ /* 0x0005e80008121848 */
[----:B----4-:R2:W-:Y:S04]  /*14f60*/  LDGSTS.E [R93+0x59800], [R144.64], P0 ;  /* 0x59800000905d7fae */ /* 0x0105e80008121848 */
[----:B---3--:R-:W3:Y:S04]  /*14f70*/  LDL.LU.64 R250, [R1+0x15a0] ;  /* 0x0015a00001fa7983 */ /* 0x008ee80000300a00 */
[----:B------:R4:W-:Y:S04]  /*14f80*/  LDGSTS.E [R93+0x5a800], [R96.64], P0 ;  /* 0x5a800000605d7fae */ /* 0x0009e80008121848 */
[----:B------:R2:W-:Y:S04]  /*14f90*/  LDGSTS.E [R93+0x5b800], [R94.64], P0 ;  /* 0x5b8000005e5d7fae */ /* 0x0005e80008121848 */
[----:B-1----:R-:W3:Y:S04]  /*14fa0*/  LDL.64 R232, [R1+0x1238] ;  /* 0x0012380001e87983 */ /* 0x002ee80000100a00 */
[----:B------:R1:W-:Y:S04]  /*14fb0*/  LDGSTS.E [R93+0x5c800], [R66.64], P0 ;  /* 0x5c800000425d7fae */ /* 0x0003e80008121848 */
[----:B------:R2:W-:Y:S04]  /*14fc0*/  LDGSTS.E [R93+0x5d800], [R130.64], P0 ;  /* 0x5d800000825d7fae */ /* 0x0005e80008121848 */
[----:B------:R4:W-:Y:S04]  /*14fd0*/  LDGSTS.E [R93+0x5e800], [R146.64], P0 ;  /* 0x5e800000925d7fae */ /* 0x0009e80008121848 */
[----:B-1----:R-:W3:Y:S04]  /*14fe0*/  LDL.LU.64 R66, [R1+0x1598] ;  /* 0x0015980001427983 */ /* 0x002ee80000300a00 */
[----:B--2---:R-:W2:Y:S04]  /*14ff0*/  LDL.LU.64 R130, [R1+0x1590] ;  /* 0x0015900001827983 */ /* 0x004ea80000300a00 */
[----:B----4-:R-:W4:Y:S01]  /*15000*/  LDL.LU.64 R146, [R1+0x1588] ;  /* 0x0015880001927983 */ /* 0x010f220000300a00 */
[----:B------:R-:W-:-:S03]  /*15010*/  LOP3.LUT R229, R229, 0x50, RZ, 0x3c, !PT ;  /* 0x00000050e5e57812 */ /* 0x000fc600078e3cff */
[----:B------:R1:W-:Y:S04]  /*15020*/  LDGSTS.E [R93+0x5f800], [R240.64], P0 ;  /* 0x5f800000f05d7fae */ /* 0x0003e80008121848 */
[----:B------:R-:W2:Y:S04]  /*15030*/  LDL.64 R124, [R1+0xbd8] ;  /* 0x000bd800017c7983 */ /* 0x000ea80000100a00 */
        /* <DEDUP_REMOVED lines=15> */
[----:B-1----:R-:W4:Y:S04]  /*15130*/  LDL.64 R92, [R1+0xfe0] ;  /* 0x000fe000015c7983 */ /* 0x002f280000100a00 */
[----:B---3--:R1:W-:Y:S04]  /*15140*/  LDGSTS.E [R229+0x50a00], [R250.64], P0 ;  /* 0x50a00000fae57fae */ /* 0x0083e80008121848 */
[----:B------:R3:W-:Y:S04]  /*15150*/  LDGSTS.E [R229+0x51a00], [R90.64], P0 ;  /* 0x51a000005ae57fae */ /* 0x0007e80008121848 */
[----:B------:R1:W-:Y:S04]  /*15160*/  LDGSTS.E [R229+0x52a00], [R88.64], P0 ;  /* 0x52a0000058e57fae */ /* 0x0003e80008121848 */
[----:B------:R3:W-:Y:S04]  /*15170*/  LDGSTS.E [R229+0x53a00], [R86.64], P0 ;  /* 0x53a0000056e57fae */ /* 0x0007e80008121848 */
[----:B---3--:R-:W3:Y:S04]  /*15180*/  LDL.64 R90, [R1+0x1020] ;  /* 0x00102000015a7983 */ /* 0x008ee80000100a00 */
[----:B-1----:R-:W3:Y:S04]  /*15190*/  LDL.64 R88, [R1+0x1048] ;  /* 0x0010480001587983 */ /* 0x002ee80000100a00 */
[----:B------:R-:W3:Y:S04]  /*151a0*/  LDL.64 R86, [R1+0x1098] ;  /* 0x0010980001567983 */ /* 0x000ee80000100a00 */
[----:B------:R1:W-:Y:S04]  /*151b0*/  LDGSTS.E [R229+0x54a00], [R66.64], P0 ;  /* 0x54a0000042e57fae */ /* 0x0003e80008121848 */
[----:B------:R1:W-:Y:S04]  /*151c0*/  LDGSTS.E [R229+0x55a00], [R84.64], P0 ;  /* 0x55a0000054e57fae */ /* 0x0003e80008121848 */
[----:B------:R1:W-:Y:S04]  /*151d0*/  LDGSTS.E [R229+0x56a00], [R230.64], P0 ;  /* 0x56a00000e6e57fae */ /* 0x0003e80008121848 */
[----:B------:R1:W-:Y:S04]  /*151e0*/  LDGSTS.E [R229+0x57a00], [R244.64], P0 ;  /* 0x57a00000f4e57fae */ /* 0x0003e80008121848 */
[----:B--2---:R2:W-:Y:S04]  /*151f0*/  LDGSTS.E [R229+0x58a00], [R130.64], P0 ;  /* 0x58a0000082e57fae */ /* 0x0045e80008121848 */
[----:B----4-:R2:W-:Y:S04]  /*15200*/  LDGSTS.E [R229+0x59a00], [R146.64], P0 ;  /* 0x59a0000092e57fae */ /* 0x0105e80008121848 */
[----:B------:R4:W-:Y:S04]  /*15210*/  LDGSTS.E [R229+0x5aa00], [R248.64], P0 ;  /* 0x5aa00000f8e57fae */ /* 0x0009e80008121848 */
[----:B------:R1:W-:Y:S04]  /*15220*/  LDGSTS.E [R229+0x5ba00], [R234.64], P0 ;  /* 0x5ba00000eae57fae */ /* 0x0003e80008121848 */
[----:B------:R1:W-:Y:S04]  /*15230*/  LDGSTS.E [R229+0x5ca00], [R132.64], P0 ;  /* 0x5ca0000084e57fae */ /* 0x0003e80008121848 */
[----:B------:R2:W-:Y:S04]  /*15240*/  LDGSTS.E [R229+0x5da00], [R232.64], P0 ;  /* 0x5da00000e8e57fae */ /* 0x0005e80008121848 */
[----:B------:R2:W-:Y:S04]  /*15250*/  LDGSTS.E [R229+0x5ea00], [R134.64], P0 ;  /* 0x5ea0000086e57fae */ /* 0x0005e80008121848 */
[----:B-1----:R-:W3:Y:S04]  /*15260*/  LDL.64 R132, [R1+0x1110] ;  /* 0x0011100001847983 */ /* 0x002ee80000100a00 */
[----:B------:R1:W-:Y:S04]  /*15270*/  LDGSTS.E [R229+0x5fa00], [R242.64], P0 ;  /* 0x5fa00000f2e57fae */ /* 0x0003e80008121848 */
[----:B------:R-:W3:Y:S04]  /*15280*/  LDL.64 R84, [R1+0x10d8] ;  /* 0x0010d80001547983 */ /* 0x000ee80000100a00 */
[----:B--2---:R-:W2:Y:S04]  /*15290*/  LDL.64 R134, [R1+0x1118] ;  /* 0x0011180001867983 */ /* 0x004ea80000100a00 */
[----:B------:R-:W2:Y:S04]  /*152a0*/  LDL.64 R230, [R1+0x1148] ;  /* 0x0011480001e67983 */ /* 0x000ea80000100a00 */
[----:B----4-:R-:W4:Y:S04]  /*152b0*/  LDL.64 R248, [R1+0x1188] ;  /* 0x0011880001f87983 */ /* 0x010f280000100a00 */
[----:B------:R-:W2:Y:S04]  /*152c0*/  LDL.64 R244, [R1+0x11c8] ;  /* 0x0011c80001f47983 */ /* 0x000ea80000100a00 */
[----:B------:R-:W2:Y:S04]  /*152d0*/  LDL.64 R234, [R1+0x1208] ;  /* 0x0012080001ea7983 */ /* 0x000ea80000100a00 */
[----:B------:R-:W2:Y:S04]  /*152e0*/  LDL.64 R232, [R1+0x1248] ;  /* 0x0012480001e87983 */ /* 0x000ea80000100a00 */
[----:B------:R1:W-:Y:S04]  /*152f0*/  LDGSTS.E [R246+0x50c00], [R124.64], P0 ;  /* 0x50c000007cf67fae */ /* 0x0003e80008121848 */
[----:B------:R1:W-:Y:S04]  /*15300*/  LDGSTS.E [R246+0x51c00], [R122.64], P0 ;  /* 0x51c000007af67fae */ /* 0x0003e80008121848 */
[----:B------:R1:W-:Y:S04]  /*15310*/  LDGSTS.E [R246+0x52c00], [R120.64], P0 ;  /* 0x52c0000078f67fae */ /* 0x0003e80008121848 */
[----:B-1----:R1:W5:Y:S04]  /*15320*/  LDL.LU.64 R124, [R1+0x1580] ;  /* 0x00158000017c7983 */ /* 0x0023680000300a00 */
[----:B------:R1:W5:Y:S04]  /*15330*/  LDL.LU.64 R122, [R1+0x1578] ;  /* 0x00157800017a7983 */ /* 0x0003680000300a00 */
[----:B------:R1:W5:Y:S04]  /*15340*/  LDL.LU.64 R120, [R1+0x1570] ;  /* 0x0015700001787983 */ /* 0x0003680000300a00 */
[----:B------:R1:W-:Y:S04]  /*15350*/  LDGSTS.E [R246+0x53c00], [R118.64], P0 ;  /* 0x53c0000076f67fae */ /* 0x0003e80008121848 */
[----:B------:R1:W-:Y:S04]  /*15360*/  LDGSTS.E [R246+0x54c00], [R116.64], P0 ;  /* 0x54c0000074f67fae */ /* 0x0003e80008121848 */
[----:B------:R1:W-:Y:S04]  /*15370*/  LDGSTS.E [R246+0x55c00], [R114.64], P0 ;  /* 0x55c0000072f67fae */ /* 0x0003e80008121848 */
[----:B-1----:R1:W5:Y:S04]  /*15380*/  LDL.LU.64 R118, [R1+0x1568] ;  /* 0x0015680001767983 */ /* 0x0023680000300a00 */
[----:B------:R1:W5:Y:S04]  /*15390*/  LDL.LU.64 R116, [R1+0x1560] ;  /* 0x0015600001747983 */ /* 0x0003680000300a00 */
[----:B------:R1:W5:Y:S04]  /*153a0*/  LDL.LU.64 R114, [R1+0x1558] ;  /* 0x0015580001727983 */ /* 0x0003680000300a00 */
[----:B------:R1:W-:Y:S04]  /*153b0*/  LDGSTS.E [R246+0x56c00], [R112.64], P0 ;  /* 0x56c0000070f67fae */ /* 0x0003e80008121848 */
[----:B-1----:R1:W5:Y:S04]  /*153c0*/  LDL.LU.64 R112, [R1+0x1550] ;  /* 0x0015500001707983 */ /* 0x0023680000300a00 */
[----:B---3--:R3:W-:Y:S04]  /*153d0*/  LDGSTS.E [R246+0x57c00], [R132.64], P0 ;  /* 0x57c0000084f67fae */ /* 0x0087e80008121848 */
[----:B---3--:R-:W3:Y:S01]  /*153e0*/  LDL.LU.64 R132, [R1+0x1548] ;  /* 0x0015480001847983 */ /* 0x008ee20000300a00 */
[----:B------:R-:W-:-:S03]  /*153f0*/  LOP3.LUT R247, R247, 0x70, RZ, 0x3c, !PT ;  /* 0x00000070f7f77812 */ /* 0x000fc600078e3cff */
[----:B---3--:R3:W-:Y:S04]  /*15400*/  LDGSTS.E [R246+0x58c00], [R132.64], P0 ;  /* 0x58c0000084f67fae */ /* 0x0087e80008121848 */
[----:B------:R1:W-:Y:S04]  /*15410*/  LDGSTS.E [R246+0x59c00], [R110.64], P0 ;  /* 0x59c000006ef67fae */ /* 0x0003e80008121848 */
[----:B------:R2:W-:Y:S04]  /*15420*/  LDGSTS.E [R246+0x5ac00], [R108.64], P0 ;  /* 0x5ac000006cf67fae */ /* 0x0005e80008121848 */
[----:B------:R3:W-:Y:S04]  /*15430*/  LDGSTS.E [R246+0x5bc00], [R106.64], P0 ;  /* 0x5bc000006af67fae */ /* 0x0007e80008121848 */
[----:B-1----:R1:W5:Y:S04]  /*15440*/  LDL.LU.64 R110, [R1+0x1540] ;  /* 0x00154000016e7983 */ /* 0x0023680000300a00 */
[----:B--2---:R1:W5:Y:S04]  /*15450*/  LDL.LU.64 R108, [R1+0x1538] ;  /* 0x00153800016c7983 */ /* 0x0043680000300a00 */
[----:B---3--:R1:W5:Y:S04]  /*15460*/  LDL.LU.64 R106, [R1+0x1530] ;  /* 0x00153000016a7983 */ /* 0x0083680000300a00 */
[----:B------:R2:W-:Y:S04]  /*15470*/  LDGSTS.E [R246+0x5cc00], [R104.64], P0 ;  /* 0x5cc0000068f67fae */ /* 0x0005e80008121848 */
[----:B------:R3:W-:Y:S04]  /*15480*/  LDGSTS.E [R246+0x5dc00], [R102.64], P0 ;  /* 0x5dc0000066f67fae */ /* 0x0007e80008121848 */
[----:B------:R1:W-:Y:S04]  /*15490*/  LDGSTS.E [R246+0x5ec00], [R100.64], P0 ;  /* 0x5ec0000064f67fae */ /* 0x0003e80008121848 */
[----:B--2---:R2:W5:Y:S04]  /*154a0*/  LDL.LU.64 R104, [R1+0x1528] ;  /* 0x0015280001687983 */ /* 0x0045680000300a00 */
[----:B---3--:R2:W5:Y:S04]  /*154b0*/  LDL.LU.64 R102, [R1+0x1520] ;  /* 0x0015200001667983 */ /* 0x0085680000300a00 */
[----:B-1----:R2:W5:Y:S04]  /*154c0*/  LDL.LU.64 R100, [R1+0x1518] ;  /* 0x0015180001647983 */ /* 0x0025680000300a00 */
[----:B------:R1:W-:Y:S04]  /*154d0*/  LDGSTS.E [R246+0x5fc00], [R98.64], P0 ;  /* 0x5fc0000062f67fae */ /* 0x0003e80008121848 */
[----:B------:R3:W-:Y:S04]  /*154e0*/  LDGSTS.E [R247+0x50e00], [R96.64], P0 ;  /* 0x50e0000060f77fae */ /* 0x0007e80008121848 */
[----:B------:R2:W-:Y:S04]  /*154f0*/  LDGSTS.E [R247+0x51e00], [R94.64], P0 ;  /* 0x51e000005ef77fae */ /* 0x0005e80008121848 */
[----:B-1----:R1:W5:Y:S04]  /*15500*/  LDL.LU.64 R98, [R1+0x1510] ;  /* 0x0015100001627983 */ /* 0x0023680000300a00 */
[----:B---3--:R1:W5:Y:S04]  /*15510*/  LDL.LU.64 R96, [R1+0x1508] ;  /* 0x0015080001607983 */ /* 0x0083680000300a00 */
[----:B--2---:R1:W5:Y:S04]  /*15520*/  LDL.LU.64 R94, [R1+0x1500] ;  /* 0x00150000015e7983 */ /* 0x0043680000300a00 */
        /* <DEDUP_REMOVED lines=11> */
[----:B--2---:R-:W2:Y:S04]  /*155e0*/  LDL.LU.64 R134, [R1+0x14d0] ;  /* 0x0014d00001867983 */ /* 0x004ea80000300a00 */
[----:B--2---:R2:W-:Y:S04]  /*155f0*/  LDGSTS.E [R247+0x58e00], [R134.64], P0 ;  /* 0x58e0000086f77fae */ /* 0x0045e80008121848 */
[----:B------:R3:W-:Y:S04]  /*15600*/  LDGSTS.E [R247+0x59e00], [R230.64], P0 ;  /* 0x59e00000e6f77fae */ /* 0x0007e80008121848 */
[----:B----4-:R4:W-:Y:S04]  /*15610*/  LDGSTS.E [R247+0x5ae00], [R248.64], P0 ;  /* 0x5ae00000f8f77fae */ /* 0x0109e80008121848 */
[----:B------:R1:W-:Y:S04]  /*15620*/  LDGSTS.E [R247+0x5be00], [R244.64], P0 ;  /* 0x5be00000f4f77fae */ /* 0x0003e80008121848 */
[----:B---3--:R-:W3:Y:S04]  /*15630*/  LDL.LU.64 R230, [R1+0x14c8] ;  /* 0x0014c80001e67983 */ /* 0x008ee80000300a00 */
[----:B----4-:R-:W4:Y:S04]  /*15640*/  LDL.LU.64 R248, [R1+0x14c0] ;  /* 0x0014c00001f87983 */ /* 0x010f280000300a00 */
[----:B------:R1:W-:Y:S04]  /*15650*/  LDGSTS.E [R247+0x5ce00], [R234.64], P0 ;  /* 0x5ce00000eaf77fae */ /* 0x0003e80008121848 */
[----:B------:R1:W-:Y:S01]  /*15660*/  LDGSTS.E [R247+0x5de00], [R232.64], P0 ;  /* 0x5de00000e8f77fae */ /* 0x0003e20008121848 */
[----:B------:R-:W-:Y:S01]  /*15670*/  CS2R R126, SRZ ;  /* 0x00000000007e7805 */ /* 0x000fe2000001ff00 */
        /* <DEDUP_REMOVED lines=65> */
[----:B-1----:R-:W-:Y:S01]  /*15a90*/  CS2R R244, SRZ ;  /* 0x0000000000f47805 */ /* 0x002fe2000001ff00 */
[----:B------:R-:W-:Y:S01]  /*15aa0*/  CS2R R232, SRZ ;  /* 0x0000000000e87805 */ /* 0x000fe2000001ff00 */
[----:B------:R-:W-:Y:S01]  /*15ab0*/  CS2R R234, SRZ ;  /* 0x0000000000ea7805 */ /* 0x000fe2000001ff00 */
[----:B----4-:R1:W-:Y:S04]  /*15ac0*/  LDGSTS.E [R247+0x5ee00], [R248.64], P0 ;  /* 0x5ee00000f8f77fae */ /* 0x0103e80008121848 */
[----:B---3--:R3:W-:Y:S04]  /*15ad0*/  LDGSTS.E [R247+0x5fe00], [R230.64], P0 ;  /* 0x5fe00000e6f77fae */ /* 0x0087e80008121848 */
[----:B------:R-:W0:Y:S04]  /*15ae0*/  LDGDEPBAR ;  /* 0x00000000000079af */ /* 0x000e280000000000 */
[----:B-1----:R1:W5:Y:S04]  /*15af0*/  LDL.LU.64 R248, [R1+0x14b8] ;  /* 0x0014b80001f87983 */ /* 0x0023680000300a00 */
[----:B------:R1:W-:Y:S04]  /*15b00*/  STL [R1+0x90], RZ ;  /* 0x000090ff01007387 */ /* 0x0003e80000100800 */
        /* <DEDUP_REMOVED lines=51> */
[----:B------:R1:W-:Y:S04]  /*15e40*/  STL [R1], RZ ;  /* 0x000000ff01007387 */ /* 0x0003e80000100800 */
[----:B------:R1:W-:Y:S04]  /*15e50*/  STL [R1+0x4], RZ ;  /* 0x000004ff01007387 */ /* 0x0003e80000100800 */
[----:B------:R1:W-:Y:S04]  /*15e60*/  STL [R1+0x8], RZ ;  /* 0x000008ff01007387 */ /* 0x0003e80000100800 */
[----:B------:R1:W-:Y:S01]  /*15e70*/  STL [R1+0xc], RZ ;  /* 0x00000cff01007387 */ /* 0x0003e20000100800 */
[----:B---3--:R-:W-:Y:S01]  /*15e80*/  CS2R R230, SRZ ;  /* 0x0000000000e67805 */ /* 0x008fe2000001ff00 */
[----:B--2---:R-:W-:Y:S01]  /*15e90*/  CS2R R246, SRZ ;  /* 0x0000000000f67805 */ /* 0x004fe2000001ff00 */
[----:B------:R-:W-:Y:S05]  /*15ea0*/  @!P6 BRA `(.L_x_0) ;  /* 0x0002e5a00000e947 */ /* 0x000fea0003800000 */
[----:B------:R-:W2:Y:S04]  /*15eb0*/  LDL.LU.64 R154, [R1+0x9c0] ;  /* 0x0009c000019a7983 */ /* 0x000ea80000300a00 */
[----:B------:R-:W3:Y:S04]  /*15ec0*/  LDL.LU.64 R216, [R1+0x9d8] ;  /* 0x0009d80001d87983 */ /* 0x000ee80000300a00 */
[----:B------:R-:W4:Y:S04]  /*15ed0*/  LDL.LU.64 R228, [R1+0x338] ;  /* 0x0003380001e47983 */ /* 0x000f280000300a00 */
[----:B------:R-:W3:Y:S04]  /*15ee0*/  LDL.LU.64 R230, [R1+0x320] ;  /* 0x0003200001e67983 */ /* 0x000ee80000300a00 */
[----:B------:R-:W3:Y:S04]  /*15ef0*/  LDL.LU.64 R246, [R1+0x298] ;  /* 0x0002980001f67983 */ /* 0x000ee80000300a00 */
[----:B------:R-:W3:Y:S04]  /*15f00*/  LDL.LU.64 R218, [R1+0x290] ;  /* 0x0002900001da7983 */ /* 0x000ee80000300a00 */
[----:B------:R-:W4:Y:S04]  /*15f10*/  LDL.LU.64 R232, [R1+0x288] ;  /* 0x0002880001e87983 */ /* 0x000f280000300a00 */
[----:B------:R-:W4:Y:S04]  /*15f20*/  LDL.LU.64 R196, [R1+0x280] ;  /* 0x0002800001c47983 */ /* 0x000f280000300a00 */
[----:B------:R-:W4:Y:S04]  /*15f30*/  LDL.LU.64 R198, [R1+0x410] ;  /* 0x0004100001c67983 */ /* 0x000f280000300a00 */
[----:B------:R-:W4:Y:S04]  /*15f40*/  LDL.LU.64 R234, [R1+0x408] ;  /* 0x0004080001ea7983 */ /* 0x000f280000300a00 */
[----:B------:R-:W4:Y:S04]  /*15f50*/  LDL.LU.64 R244, [R1+0x318] ;  /* 0x0003180001f47983 */ /* 0x000f280000300a00 */
[----:B--2---:R2:W-:Y:S01]  /*15f60*/  STL [R1+0xf9c], R154 ;  /* 0x000f9c9a01007387 */ /* 0x0045e20000100800 */
[----:B------:R-:W-:-:S03]  /*15f70*/  IMAD.MOV.U32 R4, RZ, RZ, R155 ;  /* 0x000000ffff047224 */ /* 0x000fc600078e009b */
[----:B--2---:R-:W2:Y:S04]  /*15f80*/  LDL.LU.64 R154, [R1+0x300] ;  /* 0x00030000019a7983 */ /* 0x004ea80000300a00 */
[----:B------:R1:W-:Y:S04]  /*15f90*/  STL [R1+0xf98], R4 ;  /* 0x000f980401007387 */ /* 0x0003e80000100800 */
[----:B---3--:R3:W-:Y:S01]  /*15fa0*/  STL [R1+0xfa4], R216 ;  /* 0x000fa4d801007387 */ /* 0x0087e20000100800 */
[----:B-1----:R-:W-:-:S03]  /*15fb0*/  MOV R4, R217 ;  /* 0x000000d900047202 */ /* 0x002fc60000000f00 */
[----:B---3--:R-:W3:Y:S04]  /*15fc0*/  LDL.LU.64 R216, [R1+0x278] ;  /* 0x0002780001d87983 */ /* 0x008ee80000300a00 */
[----:B------:R1:W-:Y:S04]  /*15fd0*/  STL [R1+0xfa0], R4 ;  /* 0x000fa00401007387 */ /* 0x0003e80000100800 */
[----:B----4-:R4:W-:Y:S01]  /*15fe0*/  STL [R1+0xfa8], R228 ;  /* 0x000fa8e401007387 */ /* 0x0109e20000100800 */
[----:B-1----:R-:W-:-:S03]  /*15ff0*/  IMAD.MOV.U32 R4, RZ, RZ, R229 ;  /* 0x000000ffff047224 */ /* 0x002fc600078e00e5 */
[----:B----4-:R-:W4:Y:S04]  /*16000*/  LDL.LU.64 R228, [R1+0x270] ;  /* 0x0002700001e47983 */ /* 0x010f280000300a00 */
[----:B------:R1:W-:Y:S04]  /*16010*/  STL [R1+0xf90], R4 ;  /* 0x000f900401007387 */ /* 0x0003e80000100800 */
[----:B------:R1:W-:Y:S02]  /*16020*/  STL [R1+0xf94], R230 ;  /* 0x000f94e601007387 */ /* 0x0003e40000100800 */
[----:B-1----:R-:W-:-:S02]  /*16030*/  IMAD.MOV.U32 R4, RZ, RZ, R231 ;  /* 0x000000ffff047224 */ /* 0x002fc400078e00e7 */
[----:B------:R-:W4:Y:S04]  /*16040*/  LDL.LU.64 R230, [R1+0x268] ;  /* 0x0002680001e67983 */ /* 0x000f280000300a00 */
[----:B------:R1:W-:Y:S04]  /*16050*/  STL [R1+0xf88], R4 ;  /* 0x000f880401007387 */ /* 0x0003e80000100800 */
[----:B------:R1:W-:Y:S02]  /*16060*/  STL [R1+0xf8c], R246 ;  /* 0x000f8cf601007387 */ /* 0x0003e40000100800 */
[----:B-1----:R-:W-:-:S02]  /*16070*/  IMAD.MOV.U32 R4, RZ, RZ, R247 ;  /* 0x000000ffff047224 */ /* 0x002fc400078e00f7 */
[----:B------:R-:W4:Y:S04]  /*16080*/  LDL.LU.64 R246, [R1+0x260] ;  /* 0x0002600001f67983 */ /* 0x000f280000300a00 */
[----:B------:R1:W-:Y:S04]  /*16090*/  STL [R1+0xf80], R4 ;  /* 0x000f800401007387 */ /* 0x0003e80000100800 */
[----:B------:R1:W-:Y:S02]  /*160a0*/  STL [R1+0xf84], R218 ;  /* 0x000f84da01007387 */ /* 0x0003e40000100800 */
[----:B-1----:R-:W-:-:S02]  /*160b0*/  MOV R4, R219 ;  /* 0x000000db00047202 */ /* 0x002fc40000000f00 */
[----:B------:R-:W4:Y:S04]  /*160c0*/  LDL.LU.64 R218, [R1+0x3f0] ;  /* 0x0003f00001da7983 */ /* 0x000f280000300a00 */
        /* <DEDUP_REMOVED lines=21> */
[----:B--2---:R2:W-:Y:S01]  /*16220*/  STL [R1+0xf54], R154 ;  /* 0x000f549a01007387 */ /* 0x0045e20000100800 */
[----:B-1----:R-:W-:-:S03]  /*16230*/  IMAD.MOV.U32 R4, RZ, RZ, R155 ;  /* 0x000000ffff047224 */ /* 0x002fc600078e009b */
[----:B--2---:R-:W2:Y:S04]  /*16240*/  LDL.LU.64 R154, [R1+0x248] ;  /* 0x00024800019a7983 */ /* 0x004ea80000300a00 */
[----:B------:R1:W-:Y:S04]  /*16250*/  STL [R1+0xf48], R4 ;  /* 0x000f480401007387 */ /* 0x0003e80000100800 */
[----:B---3--:R3:W-:Y:S01]  /*16260*/  STL [R1+0xf4c], R216 ;  /* 0x000f4cd801007387 */ /* 0x0087e20000100800 */
[----:B-1----:R-:W-:-:S03]  /*16270*/  IMAD.MOV.U32 R4, RZ, RZ, R217 ;  /* 0x000000ffff047224 */ /* 0x002fc600078e00d9 */
[----:B---3--:R-:W3:Y:S04]  /*16280*/  LDL.LU.64 R216, [R1+0x240] ;  /* 0x0002400001d87983 */ /* 0x008ee80000300a00 */
[----:B------:R1:W-:Y:S04]  /*16290*/  STL [R1+0xf40], R4 ;  /* 0x000f400401007387 */ /* 0x0003e80000100800 */
[----:B----4-:R4:W-:Y:S01]  /*162a0*/  STL [R1+0xf44], R228 ;  /* 0x000f44e401007387 */ /* 0x0109e20000100800 */
[----:B-1----:R-:W-:-:S03]  /*162b0*/  MOV R4, R229 ;  /* 0x000000e500047202 */ /* 0x002fc60000000f00 */
        /* <DEDUP_REMOVED lines=43> */
[----:B-1----:R-:W-:-:S03]  /*16570*/  IMAD.MOV.U32 R4, RZ, RZ, R229 ;  /* 0x000000ffff047224 */ /* 0x002fc600078e00e5 */
[----:B----4-:R-:W4:Y:S04]  /*16580*/  LDL.LU.64 R228, [R1+0x2a0] ;  /* 0x0002a00001e47983 */ /* 0x010f280000300a00 */
        /* <DEDUP_REMOVED lines=33> */
[----:B--2---:R2:W-:Y:S01]  /*167a0*/  STL [R1+0xea8], R154 ;  /* 0x000ea89a01007387 */ /* 0x0045e20000100800 */
[----:B-1----:R-:W-:-:S03]  /*167b0*/  MOV R4, R155 ;  /* 0x0000009b00047202 */ /* 0x002fc60000000f00 */
        /* <DEDUP_REMOVED lines=218> */
[----:B--2---:R-:W-:Y:S01]  /*17560*/  STL [R1+0xcc0], R154 ;  /* 0x000cc09a01007387 */ /* 0x004fe20000100800 */
[----:B-1----:R-:W-:-:S03]  /*17570*/  IMAD.MOV.U32 R4, RZ, RZ, R155 ;  /* 0x000000ffff047224 */ /* 0x002fc600078e009b */
[----:B------:R-:W2:Y:S04]  /*17580*/  LDL.LU.64 R152, [R1+0x800] ;  /* 0x0008000001987983 */ /* 0x000ea80000300a00 */
[----:B------:R1:W-:Y:S04]  /*17590*/  STL [R1+0xcbc], R4 ;  /* 0x000cbc0401007387 */ /* 0x0003e80000100800 */
[----:B---3--:R3:W-:Y:S01]  /*175a0*/  STL [R1+0xcc8], R216 ;  /* 0x000cc8d801007387 */ /* 0x0087e20000100800 */
[----:B-1----:R-:W-:-:S03]  /*175b0*/  MOV R4, R217 ;  /* 0x000000d900047202 */ /* 0x002fc60000000f00 */
[----:B------:R-:W2:Y:S04]  /*175c0*/  LDL.LU.64 R154, [R1+0x378] ;  /* 0x00037800019a7983 */ /* 0x000ea80000300a00 */
[----:B------:R1:W-:Y:S04]  /*175d0*/  STL [R1+0xcc4], R4 ;  /* 0x000cc40401007387 */ /* 0x0003e80000100800 */
[----:B----4-:R4:W-:Y:S04]  /*175e0*/  STL [R1+0xcd0], R228 ;  /* 0x000cd0e401007387 */ /* 0x0109e80000100800 */
[----:B---3--:R-:W3:Y:S01]  /*175f0*/  LDL.LU.64 R216, [R1+0x380] ;  /* 0x0003800001d87983 */ /* 0x008ee20000300a00 */
[----:B-1----:R-:W-:-:S03]  /*17600*/  IMAD.MOV.U32 R4, RZ, RZ, R229 ;  /* 0x000000ffff047224 */ /* 0x002fc600078e00e5 */
[----:B------:R-:W-:Y:S04]  /*17610*/  STL [R1+0xcd8], R230 ;  /* 0x000cd8e601007387 */ /* 0x000fe80000100800 */
[----:B------:R1:W-:Y:S04]  /*17620*/  STL [R1+0xccc], R4 ;  /* 0x000ccc0401007387 */ /* 0x0003e80000100800 */
[----:B----4-:R-:W4:Y:S01]  /*17630*/  LDL.LU.64 R228, [R1+0x50] ;  /* 0x0000500001e47983 */ /* 0x010f220000300a00 */
[----:B-1----:R-:W-:-:S03]  /*17640*/  IMAD.MOV.U32 R4, RZ, RZ, R231 ;  /* 0x000000ffff047224 */ /* 0x002fc600078e00e7 */
[----:B------:R-:W-:Y:S04]  /*17650*/  STL [R1+0xce0], R246 ;  /* 0x000ce0f601007387 */ /* 0x000fe80000100800 */
[----:B------:R1:W-:Y:S04]  /*17660*/  STL [R1+0xcd4], R4 ;  /* 0x000cd40401007387 */ /* 0x0003e80000100800 */
[----:B------:R-:W4:Y:S01]  /*17670*/  LDL.LU.64 R230, [R1+0x38] ;  /* 0x0000380001e67983 */ /* 0x000f220000300a00 */
[----:B-1----:R-:W-:-:S03]  /*17680*/  IMAD.MOV.U32 R4, RZ, RZ, R247 ;  /* 0x000000ffff047224 */ /* 0x002fc600078e00f7 */
[----:B------:R-:W-:Y:S04]  /*17690*/  STL [R1+0xce8], R218 ;  /* 0x000ce8da01007387 */ /* 0x000fe80000100800 */
[----:B------:R1:W-:Y:S04]  /*176a0*/  STL [R1+0xcdc], R4 ;  /* 0x000cdc0401007387 */ /* 0x0003e80000100800 */
[----:B------:R-:W4:Y:S01]  /*176b0*/  LDL.LU.64 R246, [R1+0x910] ;  /* 0x0009100001f67983 */ /* 0x000f220000300a00 */
[----:B-1----:R-:W-:-:S03]  /*176c0*/  MOV R4, R219 ;  /* 0x000000db00047202 */ /* 0x002fc60000000f00 */
[----:B------:R-:W-:Y:S04]  /*176d0*/  STL [R1+0xcec], R232 ;  /* 0x000cece801007387 */ /* 0x000fe80000100800 */
[----:B------:R1:W-:Y:S04]  /*176e0*/  STL [R1+0xce4], R4 ;  /* 0x000ce40401007387 */ /* 0x0003e80000100800 */
[----:B------:R-:W4:Y:S01]  /*176f0*/  LDL.LU.64 R218, [R1+0x918] ;  /* 0x0009180001da7983 */ /* 0x000f220000300a00 */
        /* <DEDUP_REMOVED lines=17> */
[----:B--2---:R-:W-:Y:S04]  /*17810*/  STL [R1+0xc98], R152 ;  /* 0x000c989801007387 */ /* 0x004fe80000100800 */
[----:B------:R1:W-:Y:S04]  /*17820*/  STL [R1+0xc8c], R4 ;  /* 0x000c8c0401007387 */ /* 0x0003e80000100800 */
[----:B------:R-:W2:Y:S01]  /*17830*/  LDL.LU.64 R244, [R1+0x30] ;  /* 0x0000300001f47983 */ /* 0x000ea20000300a00 */
[----:B-1----:R-:W-:-:S03]  /*17840*/  IMAD.MOV.U32 R4, RZ, RZ, R153 ;  /* 0x000000ffff047224 */ /* 0x002fc600078e0099 */
[----:B------:R-:W-:Y:S04]  /*17850*/  STL [R1+0xca0], R154 ;  /* 0x000ca09a01007387 */ /* 0x000fe80000100800 */
[----:B------:R1:W-:Y:S02]  /*17860*/  STL [R1+0xc94], R4 ;  /* 0x000c940401007387 */ /* 0x0003e40000100800 */
[----:B-1----:R-:W-:Y:S02]  /*17870*/  IMAD.MOV.U32 R4, RZ, RZ, R155 ;  /* 0x000000ffff047224 */ /* 0x002fe400078e009b */
[----:B---3--:R-:W-:Y:S04]  /*17880*/  STL [R1+0xca8], R216 ;  /* 0x000ca8d801007387 */ /* 0x008fe80000100800 */
[----:B------:R1:W-:Y:S04]  /*17890*/  STL [R1+0xc9c], R4 ;  /* 0x000c9c0401007387 */ /* 0x0003e80000100800 */
[----:B------:R-:W3:Y:S01]  /*178a0*/  LDL.LU.64 R154, [R1+0x940] ;  /* 0x00094000019a7983 */ /* 0x000ee20000300a00 */
[----:B-1----:R-:W-:-:S05]  /*178b0*/  MOV R4, R217 ;  /* 0x000000d900047202 */ /* 0x002fca0000000f00 */
        /* <DEDUP_REMOVED lines=13> */
[----:B------:R-:W-:Y:S04]  /*17990*/  STL [R1+0xc48], R218 ;  /* 0x000c48da01007387 */ /* 0x000fe80000100800 */
[----:B------:R-:W4:Y:S01]  /*179a0*/  LDL.LU.64 R216, [R1+0x3f8] ;  /* 0x0003f80001d87983 */ /* 0x000f220000300a00 */
[----:B-1----:R-:W-:-:S05]  /*179b0*/  MOV R4, R219 ;  /* 0x000000db00047202 */ /* 0x002fca0000000f00 */
[----:B------:R1:W-:Y:S04]  /*179c0*/  STL [R1+0xc44], R4 ;  /* 0x000c440401007387 */ /* 0x0003e80000100800 */
[----:B------:R1:W-:Y:S02]  /*179d0*/  STL [R1+0xc50], R232 ;  /* 0x000c50e801007387 */ /* 0x0003e40000100800 */
[----:B-1----:R-:W-:Y:S02]  /*179e0*/  IMAD.MOV.U32 R4, RZ, RZ, R233 ;  /* 0x000000ffff047224 */ /* 0x002fe400078e00e9 */
[----:B------:R-:W4:Y:S04]  /*179f0*/  LDL.LU.64 R232, [R1+0x400] ;  /* 0x0004000001e87983 */ /* 0x000f280000300a00 */
[----:B------:R1:W-:Y:S04]  /*17a00*/  STL [R1+0xc4c], R4 ;  /* 0x000c4c0401007387 */ /* 0x0003e80000100800 */
[----:B------:R-:W-:Y:S04]  /*17a10*/  STL [R1+0xc58], R196 ;  /* 0x000c58c401007387 */ /* 0x000fe80000100800 */
[----:B------:R-:W4:Y:S01]  /*17a20*/  LDL.LU.64 R218, [R1+0x2b0] ;  /* 0x0002b00001da7983 */ /* 0x000f220000300a00 */
[----:B-1----:R-:W-:-:S05]  /*17a30*/  IMAD.MOV.U32 R4, RZ, RZ, R197 ;  /* 0x000000ffff047224 */ /* 0x002fca00078e00c5 */
[----:B------:R1:W-:Y:S04]  /*17a40*/  STL [R1+0xc54], R4 ;  /* 0x000c540401007387 */ /* 0x0003e80000100800 */
[----:B------:R-:W-:Y:S01]  /*17a50*/  STL [R1+0xc60], R198 ;  /* 0x000c60c601007387 */ /* 0x000fe20000100800 */
[----:B-1----:R-:W-:-:S03]  /*17a60*/  IMAD.MOV.U32 R4, RZ, RZ, R199 ;  /* 0x000000ffff047224 */ /* 0x002fc600078e00c7 */
        /* <DEDUP_REMOVED lines=10> */
[----:B-----5:R-:W-:Y:S04]  /*17b10*/  STL [R1+0xc34], R248 ;  /* 0x000c34f801007387 */ /* 0x020fe80000100800 */
[----:B------:R-:W-:Y:S04]  /*17b20*/  STL [R1+0x3ac], R249 ;  /* 0x0003acf901007387 */ /* 0x000fe80000100800 */
[----:B------:R-:W2:Y:S04]  /*17b30*/  LDL.LU.64 R198, [R1+0x860] ;  /* 0x0008600001c67983 */ /* 0x000ea80000300a00 */
        /* <DEDUP_REMOVED lines=40> */
[----:B------:R1:W-:Y:S02]  /*17dc0*/  STL [R1+0x404], R198 ;  /* 0x000404c601007387 */ /* 0x0003e40000100800 */
[----:B-1----:R-:W-:-:S02]  /*17dd0*/  MOV R4, R199 ;  /* 0x000000c700047202 */ /* 0x002fc40000000f00 */
[----:B------:R-:W2:Y:S04]  /*17de0*/  LDL.LU.64 R198, [R1+0x460] ;  /* 0x0004600001c67983 */ /* 0x000ea80000300a00 */
        /* <DEDUP_REMOVED lines=42> */
[----:B-1----:R-:W-:-:S02]  /*18090*/  IMAD.MOV.U32 R4, RZ, RZ, R199 ;  /* 0x000000ffff047224 */ /* 0x002fc400078e00c7 */
[----:B------:R-:W2:Y:S04]  /*180a0*/  LDL.LU.64 R198, [R1+0xa00] ;  /* 0x000a000001c67983 */ /* 0x000ea80000300a00 */
        /* <DEDUP_REMOVED lines=117> */
[----:B------:R-:W-:Y:S01]  /*18800*/  STL [R1+0x54c], R196 ;  /* 0x00054cc401007387 */ /* 0x000fe20000100800 */
[----:B-1----:R-:W-:-:S03]  /*18810*/  IMAD.MOV.U32 R4, RZ, RZ, R197 ;  /* 0x000000ffff047224 */ /* 0x002fc600078e00c5 */
[----:B------:R-:W4:Y:S04]  /*18820*/  LDL.LU.64 R218, [R1+0x5a8] ;  /* 0x0005a80001da7983 */ /* 0x000f280000300a00 */
[----:B------:R1:W-:Y:S02]  /*18830*/  STL [R1+0x548], R4 ;  /* 0x0005480401007387 */ /* 0x0003e40000100800 */
[----:B-1----:R-:W-:Y:S02]  /*18840*/  IMAD.MOV.U32 R4, RZ, RZ, R235 ;  /* 0x000000ffff047224 */ /* 0x002fe400078e00eb */
[----:B------:R-:W-:Y:S04]  /*18850*/  STL [R1+0x554], R234 ;  /* 0x000554ea01007387 */ /* 0x000fe80000100800 */
[----:B------:R-:W4:Y:S04]  /*18860*/  LDL.LU.64 R196, [R1+0x5b0] ;  /* 0x0005b00001c47983 */ /* 0x000f280000300a00 */
[----:B------:R1:W-:Y:S04]  /*18870*/  STL [R1+0x550], R4 ;  /* 0x0005500401007387 */ /* 0x0003e80000100800 */
[----:B--2---:R2:W-:Y:S01]  /*18880*/  STL [R1+0x55c], R244 ;  /* 0x00055cf401007387 */ /* 0x0045e20000100800 */
[----:B-1----:R-:W-:-:S03]  /*18890*/  IMAD.MOV.U32 R4, RZ, RZ, R245 ;  /* 0x000000ffff047224 */ /* 0x002fc600078e00f5 */
[----:B------:R-:W4:Y:S04]  /*188a0*/  LDL.LU.64 R234, [R1+0xac0] ;  /* 0x000ac00001ea7983 */ /* 0x000f280000300a00 */
[----:B------:R-:W-:Y:S04]  /*188b0*/  STL [R1+0x564], R198 ;  /* 0x000564c601007387 */ /* 0x000fe80000100800 */
[----:B------:R1:W-:Y:S04]  /*188c0*/  STL [R1+0x558], R4 ;  /* 0x0005580401007387 */ /* 0x0003e80000100800 */
[----:B--2---:R-:W2:Y:S01]  /*188d0*/  LDL.LU.64 R244, [R1+0xac8] ;  /* 0x000ac80001f47983 */ /* 0x004ea20000300a00 */
[----:B-1----:R-:W-:-:S03]  /*188e0*/  MOV R4, R199 ;  /* 0x000000c700047202 */ /* 0x002fc60000000f00 */
[----:B---3--:R-:W-:Y:S04]  /*188f0*/  STL [R1+0x56c], R154 ;  /* 0x00056c9a01007387 */ /* 0x008fe80000100800 */
[----:B------:R1:W-:Y:S04]  /*18900*/  STL [R1+0x560], R4 ;  /* 0x0005600401007387 */ /* 0x0003e80000100800 */
[----:B------:R-:W3:Y:S01]  /*18910*/  LDL.LU.64 R198, [R1+0x9f0] ;  /* 0x0009f00001c67983 */ /* 0x000ee20000300a00 */
[----:B-1----:R-:W-:-:S03]  /*18920*/  IMAD.MOV.U32 R4, RZ, RZ, R155 ;  /* 0x000000ffff047224 */ /* 0x002fc600078e009b */
[----:B----4-:R-:W-:Y:S04]  /*18930*/  STL [R1+0x574], R228 ;  /* 0x000574e401007387 */ /* 0x010fe80000100800 */
[----:B------:R1:W-:Y:S02]  /*18940*/  STL [R1+0x568], R4 ;  /* 0x0005680401007387 */ /* 0x0003e40000100800 */
[----:B-1----:R-:W-:Y:S02]  /*18950*/  IMAD.MOV.U32 R4, RZ, RZ, R229 ;  /* 0x000000ffff047224 */ /* 0x002fe400078e00e5 */
        /* <DEDUP_REMOVED lines=22> */
[----:B------:R1:W-:Y:S02]  /*18ac0*/  STL [R1+0x598], R4 ;  /* 0x0005980401007387 */ /* 0x0003e40000100800 */
[----:B-1----:R-:W-:Y:S02]  /*18ad0*/  MOV R4, R219 ;  /* 0x000000db00047202 */ /* 0x002fe40000000f00 */
[----:B------:R-:W4:Y:S04]  /*18ae0*/  LDL.LU.64 R218, [R1+0xaf8] ;  /* 0x000af80001da7983 */ /* 0x000f280000300a00 */
[----:B------:R1:W-:Y:S04]  /*18af0*/  STL [R1+0x5a0], R4 ;  /* 0x0005a00401007387 */ /* 0x0003e80000100800 */
[----:B------:R1:W-:Y:S02]  /*18b00*/  STL [R1+0x5ac], R196 ;  /* 0x0005acc401007387 */ /* 0x0003e40000100800 */
[----:B-1----:R-:W-:-:S02]  /*18b10*/  IMAD.MOV.U32 R4, RZ, RZ, R197 ;  /* 0x000000ffff047224 */ /* 0x002fc400078e00c5 */
        /* <DEDUP_REMOVED lines=8> */
[----:B---3--:R-:W-:Y:S04]  /*18ba0*/  STL [R1+0x5c4], R198 ;  /* 0x0005c4c601007387 */ /* 0x008fe80000100800 */
[----:B------:R1:W-:Y:S04]  /*18bb0*/  STL [R1+0x5b8], R4 ;  /* 0x0005b80401007387 */ /* 0x0003e80000100800 */
[----:B------:R-:W3:Y:S01]  /*18bc0*/  LDL.LU.64 R244, [R1+0x618] ;  /* 0x0006180001f47983 */ /* 0x000ee20000300a00 */
[----:B-1----:R-:W-:-:S03]  /*18bd0*/  MOV R4, R199 ;  /* 0x000000c700047202 */ /* 0x002fc60000000f00 */
[----:B------:R-:W3:Y:S04]  /*18be0*/  LDL.LU.64 R198, [R1+0x620] ;  /* 0x0006200001c67983 */ /* 0x000ee80000300a00 */
        /* <DEDUP_REMOVED lines=11> */
[----:B------:R-:W-:Y:S04]  /*18ca0*/  STL [R1+0x5e4], R154 ;  /* 0x0005e49a01007387 */ /* 0x000fe80000100800 */
[----:B------:R1:W-:Y:S04]  /*18cb0*/  STL [R1+0x5d8], R4 ;  /* 0x0005d80401007387 */ /* 0x0003e80000100800 */
[----:B------:R-:W4:Y:S01]  /*18cc0*/  LDL.LU.64 R246, [R1+0xb10] ;  /* 0x000b100001f67983 */ /* 0x000f220000300a00 */
[----:B-1----:R-:W-:-:S03]  /*18cd0*/  MOV R4, R155 ;  /* 0x0000009b00047202 */ /* 0x002fc60000000f00 */
[----:B------:R-:W-:Y:S04]  /*18ce0*/  STL [R1+0x5ec], R216 ;  /* 0x0005ecd801007387 */ /* 0x000fe80000100800 */
[----:B------:R1:W-:Y:S04]  /*18cf0*/  STL [R1+0x5e0], R4 ;  /* 0x0005e00401007387 */ /* 0x0003e80000100800 */
[----:B------:R-:W4:Y:S01]  /*18d00*/  LDL.LU.64 R214, [R1+0xb18] ;  /* 0x000b180001d67983 */ /* 0x000f220000300a00 */
[----:B-1----:R-:W-:-:S05]  /*18d10*/  IMAD.MOV.U32 R4, RZ, RZ, R217 ;  /* 0x000000ffff047224 */ /* 0x002fca00078e00d9 */
[----:B------:R1:W-:Y:S04]  /*18d20*/  STL [R1+0x5e8], R4 ;  /* 0x0005e80401007387 */ /* 0x0003e80000100800 */
[----:B------:R1:W-:Y:S04]  /*18d30*/  STL [R1+0x5f4], R232 ;  /* 0x0005f4e801007387 */ /* 0x0003e80000100800 */
[----:B------:R-:W4:Y:S01]  /*18d40*/  LDL.LU.64 R152, [R1+0xa50] ;  /* 0x000a500001987983 */ /* 0x000f220000300a00 */
[----:B-1----:R-:W-:-:S03]  /*18d50*/  IMAD.MOV.U32 R4, RZ, RZ, R233 ;  /* 0x000000ffff047224 */ /* 0x002fc600078e00e9 */
[----:B------:R-:W4:Y:S04]  /*18d60*/  LDL.LU.64 R154, [R1+0xa58] ;  /* 0x000a5800019a7983 */ /* 0x000f280000300a00 */
[----:B------:R1:W-:Y:S04]  /*18d70*/  STL [R1+0x5f0], R4 ;  /* 0x0005f00401007387 */ /* 0x0003e80000100800 */
[----:B------:R-:W-:Y:S04]  /*18d80*/  STL [R1+0x5fc], R218 ;  /* 0x0005fcda01007387 */ /* 0x000fe80000100800 */
[----:B------:R-:W4:Y:S01]  /*18d90*/  LDL.LU.64 R232, [R1+0x970] ;  /* 0x0009700001e87983 */ /* 0x000f220000300a00 */
[----:B-1----:R-:W-:-:S03]  /*18da0*/  IMAD.MOV.U32 R4, RZ, RZ, R219 ;  /* 0x000000ffff047224 */ /* 0x002fc600078e00db */
[----:B------:R-:W4:Y:S04]  /*18db0*/  LDL.LU.64 R216, [R1+0x978] ;  /* 0x0009780001d87983 */ /* 0x000f280000300a00 */
[----:B------:R1:W-:Y:S04]  /*18dc0*/  STL [R1+0x5f8], R4 ;  /* 0x0005f80401007387 */ /* 0x0003e80000100800 */
[----:B------:R-:W-:Y:S01]  /*18dd0*/  STL [R1+0x604], R196 ;  /* 0x000604c401007387 */ /* 0x000fe20000100800 */
[----:B-1----:R-:W-:-:S03]  /*18de0*/  MOV R4, R197 ;  /* 0x000000c500047202 */ /* 0x002fc60000000f00 */
        /* <DEDUP_REMOVED lines=8> */
[----:B------:R-:W-:Y:S04]  /*18e70*/  STL [R1+0x61c], R198 ;  /* 0x00061cc601007387 */ /* 0x000fe80000100800 */
[----:B------:R1:W-:Y:S04]  /*18e80*/  STL [R1+0x610], R4 ;  /* 0x0006100401007387 */ /* 0x0003e80000100800 */
[----:B---3--:R-:W3:Y:S01]  /*18e90*/  LDL.LU.64 R244, [R1+0xb30] ;  /* 0x000b300001f47983 */ /* 0x008ee20000300a00 */
[----:B-1----:R-:W-:-:S03]  /*18ea0*/  IMAD.MOV.U32 R4, RZ, RZ, R199 ;  /* 0x000000ffff047224 */ /* 0x002fc600078e00c7 */
[----:B----4-:R-:W-:Y:S04]  /*18eb0*/  STL [R1+0x624], R228 ;  /* 0x000624e401007387 */ /* 0x010fe80000100800 */
[----:B------:R1:W-:Y:S04]  /*18ec0*/  STL [R1+0x618], R4 ;  /* 0x0006180401007387 */ /* 0x0003e80000100800 */
[----:B------:R-:W4:Y:S01]  /*18ed0*/  LDL.LU.64 R196, [R1+0xb38] ;  /* 0x000b380001c47983 */ /* 0x000f220000300a00 */
[----:B-1----:R-:W-:-:S05]  /*18ee0*/  MOV R4, R229 ;  /* 0x000000e500047202 */ /* 0x002fca0000000f00 */
[----:B------:R1:W-:Y:S04]  /*18ef0*/  STL [R1+0x620], R4 ;  /* 0x0006200401007387 */ /* 0x0003e80000100800 */
[----:B------:R1:W-:Y:S04]  /*18f00*/  STL [R1+0x62c], R230 ;  /* 0x00062ce601007387 */ /* 0x0003e80000100800 */
[----:B------:R-:W4:Y:S01]  /*18f10*/  LDL.LU.64 R198, [R1+0xa80] ;  /* 0x000a800001c67983 */ /* 0x000f220000300a00 */
[----:B-1----:R-:W-:-:S03]  /*18f20*/  IMAD.MOV.U32 R4, RZ, RZ, R231 ;  /* 0x000000ffff047224 */ /* 0x002fc600078e00e7 */
[----:B------:R-:W4:Y:S04]  /*18f30*/  LDL.LU.64 R228, [R1+0xa88] ;  /* 0x000a880001e47983 */ /* 0x000f280000300a00 */
[----:B------:R1:W-:Y:S04]  /*18f40*/  STL [R1+0x628], R4 ;  /* 0x0006280401007387 */ /* 0x0003e80000100800 */
[----:B------:R1:W-:Y:S04]  /*18f50*/  STL [R1+0x634], R246 ;  /* 0x000634f601007387 */ /* 0x0003e80000100800 */
[----:B------:R-:W4:Y:S01]  /*18f60*/  LDL.LU.64 R230, [R1+0x9a0] ;  /* 0x0009a00001e67983 */ /* 0x000f220000300a00 */
[----:B-1----:R-:W-:-:S03]  /*18f70*/  IMAD.MOV.U32 R4, RZ, RZ, R247 ;  /* 0x000000ffff047224 */ /* 0x002fc600078e00f7 */
[----:B------:R-:W4:Y:S04]  /*18f80*/  LDL.LU.64 R246, [R1+0x9a8] ;  /* 0x0009a80001f67983 */ /* 0x000f280000300a00 */
[----:B------:R1:W-:Y:S04]  /*18f90*/  STL [R1+0x630], R4 ;  /* 0x0006300401007387 */ /* 0x0003e80000100800 */
[----:B------:R-:W-:Y:S01]  /*18fa0*/  STL [R1+0x63c], R214 ;  /* 0x00063cd601007387 */ /* 0x000fe20000100800 */
[----:B-1----:R-:W-:-:S03]  /*18fb0*/  IMAD.MOV.U32 R4, RZ, RZ, R215 ;  /* 0x000000ffff047224 */ /* 0x002fc600078e00d7 */
[----:B------:R-:W-:Y:S04]  /*18fc0*/  STL [R1+0x644], R152 ;  /* 0x0006449801007387 */ /* 0x000fe80000100800 */
[----:B------:R1:W-:Y:S04]  /*18fd0*/  STL [R1+0x638], R4 ;  /* 0x0006380401007387 */ /* 0x0003e80000100800 */
[----:B------:R-:W-:Y:S01]  /*18fe0*/  STL [R1+0x64c], R154 ;  /* 0x00064c9a01007387 */ /* 0x000fe20000100800 */
[----:B-1----:R-:W-:-:S05]  /*18ff0*/  MOV R4, R153 ;  /* 0x0000009900047202 */ /* 0x002fca0000000f00 */
[----:B------:R1:W-:Y:S04]  /*19000*/  STL [R1+0x640], R4 ;  /* 0x0006400401007387 */ /* 0x0003e80000100800 */
[----:B------:R-:W-:Y:S01]  /*19010*/  STL [R1+0x654], R232 ;  /* 0x000654e801007387 */ /* 0x000fe20000100800 */
[----:B-1----:R-:W-:-:S05]  /*19020*/  IMAD.MOV.U32 R4, RZ, RZ, R155 ;  /* 0x000000ffff047224 */ /* 0x002fca00078e009b */
[----:B------:R1:W-:Y:S04]  /*19030*/  STL [R1+0x648], R4 ;  /* 0x0006480401007387 */ /* 0x0003e80000100800 */
[----:B------:R-:W-:Y:S01]  /*19040*/  STL [R1+0x65c], R216 ;  /* 0x00065cd801007387 */ /* 0x000fe20000100800 */
[----:B-1----:R-:W-:-:S05]  /*19050*/  IMAD.MOV.U32 R4, RZ, RZ, R233 ;  /* 0x000000ffff047224 */ /* 0x002fca00078e00e9 */
[----:B------:R1:W-:Y:S04]  /*19060*/  STL [R1+0x650], R4 ;  /* 0x0006500401007387 */ /* 0x0003e80000100800 */
[----:B------:R-:W4:Y:S01]  /*19070*/  LDL.LU.64 R232, [R1+0xb50] ;  /* 0x000b500001e87983 */ /* 0x000f220000300a00 */
[----:B-1----:R-:W-:-:S03]  /*19080*/  IMAD.MOV.U32 R4, RZ, RZ, R217 ;  /* 0x000000ffff047224 */ /* 0x002fc600078e00d9 */
[----:B------:R-:W-:Y:S04]  /*19090*/  STL [R1+0x664], R218 ;  /* 0x000664da01007387 */ /* 0x000fe80000100800 */
[----:B------:R1:W-:Y:S04]  /*190a0*/  STL [R1+0x658], R4 ;  /* 0x0006580401007387 */ /* 0x0003e80000100800 */
[----:B------:R-:W4:Y:S01]  /*190b0*/  LDL.LU.64 R154, [R1+0xb58] ;  /* 0x000b5800019a7983 */ /* 0x000f220000300a00 */
[----:B-1----:R-:W-:-:S05]  /*190c0*/  MOV R4, R219 ;  /* 0x000000db00047202 */ /* 0x002fca0000000f00 */
[----:B------:R1:W-:Y:S04]  /*190d0*/  STL [R1+0x660], R4 ;  /* 0x0006600401007387 */ /* 0x0003e80000100800 */
[----:B--2---:R-:W-:Y:S04]  /*190e0*/  STL [R1+0x66c], R234 ;  /* 0x00066cea01007387 */ /* 0x004fe80000100800 */
[----:B------:R-:W2:Y:S01]  /*190f0*/  LDL.LU.64 R216, [R1+0xab0] ;  /* 0x000ab00001d87983 */ /* 0x000ea20000300a00 */
[----:B-1----:R-:W-:-:S03]  /*19100*/  IMAD.MOV.U32 R4, RZ, RZ, R235 ;  /* 0x000000ffff047224 */ /* 0x002fc600078e00eb */
[----:B------:R-:W2:Y:S04]  /*19110*/  LDL.LU.64 R218, [R1+0xab8] ;  /* 0x000ab80001da7983 */ /* 0x000ea80000300a00 */
[----:B------:R1:W-:Y:S04]  /*19120*/  STL [R1+0x668], R4 ;  /* 0x0006680401007387 */ /* 0x0003e80000100800 */
[----:B---3--:R3:W-:Y:S01]  /*19130*/  STL [R1+0x674], R244 ;  /* 0x000674f401007387 */ /* 0x0087e20000100800 */
[----:B-1----:R-:W-:-:S03]  /*19140*/  IMAD.MOV.U32 R4, RZ, RZ, R245 ;  /* 0x000000ffff047224 */ /* 0x002fc600078e00f5 */
[----:B------:R-:W2:Y:S04]  /*19150*/  LDL.LU.64 R234, [R1+0x9e0] ;  /* 0x0009e00001ea7983 */ /* 0x000ea80000300a00 */
[----:B---3--:R-:W3:Y:S04]  /*19160*/  LDL.LU.64 R244, [R1+0x9e8] ;  /* 0x0009e80001f47983 */ /* 0x008ee80000300a00 */
[----:B------:R4:W-:Y:S02]  /*19170*/  STL [R1+0x670], R4 ;  /* 0x0006700401007387 */ /* 0x0009e40000100800 */
[----:B----4-:R-:W-:-:S02]  /*19180*/  IMAD.MOV.U32 R4, RZ, RZ, R197 ;  /* 0x000000ffff047224 */ /* 0x010fc400078e00c5 */
[----:B------:R-:W-:Y:S04]  /*19190*/  STL [R1+0x67c], R196 ;  /* 0x00067cc401007387 */ /* 0x000fe80000100800 */
        /* <DEDUP_REMOVED lines=13> */
[----:B------:R1:W-:Y:S04]  /*19270*/  STL [R1+0x6a4], R2 ;  /* 0x0006a40201007387 */ /* 0x0003e80000100800 */
[----:B------:R-:W-:Y:S04]  /*19280*/  STL [R1+0x698], R4 ;  /* 0x0006980401007387 */ /* 0x000fe80000100800 */
[----:B------:R-:W-:Y:S04]  /*19290*/  STL [R1+0x6a0], R3 ;  /* 0x0006a00301007387 */ /* 0x000fe80000100800 */
[----:B------:R-:W4:Y:S04]  /*192a0*/  LDL.LU.64 R198, [R1+0xb78] ;  /* 0x000b780001c67983 */ /* 0x000f280000300a00 */
[----:B------:R-:W-:Y:S04]  /*192b0*/  STL [R1+0x6ac], R36 ;  /* 0x0006ac2401007387 */ /* 0x000fe80000100800 */
[----:B------:R-:W4:Y:S04]  /*192c0*/  LDL.LU.64 R228, [R1+0xae0] ;  /* 0x000ae00001e47983 */ /* 0x000f280000300a00 */
[----:B------:R-:W-:Y:S04]  /*192d0*/  STL [R1+0x6a8], R37 ;  /* 0x0006a82501007387 */ /* 0x000fe80000100800 */
[----:B------:R-:W4:Y:S04]  /*192e0*/  LDL.LU.64 R230, [R1+0xae8] ;  /* 0x000ae80001e67983 */ /* 0x000f280000300a00 */
[----:B------:R1:W-:Y:S04]  /*192f0*/  STL [R1+0x6b4], R232 ;  /* 0x0006b4e801007387 */ /* 0x0003e80000100800 */
[----:B------:R-:W4:Y:S01]  /*19300*/  LDL.LU.64 R246, [R1+0xa10] ;  /* 0x000a100001f67983 */ /* 0x000f220000300a00 */
[----:B-1----:R-:W-:-:S03]  /*19310*/  MOV R2, R233 ;  /* 0x000000e900027202 */ /* 0x002fc60000000f00 */
[----:B------:R-:W4:Y:S04]  /*19320*/  LDL.LU.64 R232, [R1+0xa18] ;  /* 0x000a180001e87983 */ /* 0x000f280000300a00 */
[----:B------:R1:W-:Y:S02]  /*19330*/  STL [R1+0x6b0], R2 ;  /* 0x0006b00201007387 */ /* 0x0003e40000100800 */
[----:B-1----:R-:W-:Y:S02]  /*19340*/  IMAD.MOV.U32 R2, RZ, RZ, R155 ;  /* 0x000000ffff027224 */ /* 0x002fe400078e009b */
[----:B------:R-:W-:Y:S04]  /*19350*/  STL [R1+0x6bc], R154 ;  /* 0x0006bc9a01007387 */ /* 0x000fe80000100800 */
[----:B--2---:R-:W-:Y:S04]  /*19360*/  STL [R1+0x6c4], R216 ;  /* 0x0006c4d801007387 */ /* 0x004fe80000100800 */
[----:B------:R1:W-:Y:S04]  /*19370*/  STL [R1+0x6b8], R2 ;  /* 0x0006b80201007387 */ /* 0x0003e80000100800 */
[----:B------:R-:W-:Y:S01]  /*19380*/  STL [R1+0x6cc], R218 ;  /* 0x0006ccda01007387 */ /* 0x000fe20000100800 */
[----:B-1----:R-:W-:-:S05]  /*19390*/  IMAD.MOV.U32 R2, RZ, RZ, R217 ;  /* 0x000000ffff027224 */ /* 0x002fca00078e00d9 */
[----:B------:R1:W-:Y:S04]  /*193a0*/  STL [R1+0x6c0], R2 ;  /* 0x0006c00201007387 */ /* 0x0003e80000100800 */
[----:B------:R-:W-:Y:S01]  /*193b0*/  STL [R1+0x6d4], R234 ;  /* 0x0006d4ea01007387 */ /* 0x000fe20000100800 */
[----:B-1----:R-:W-:-:S05]  /*193c0*/  IMAD.MOV.U32 R2, RZ, RZ, R219 ;  /* 0x000000ffff027224 */ /* 0x002fca00078e00db */
[----:B------:R1:W-:Y:S04]  /*193d0*/  STL [R1+0x6c8], R2 ;  /* 0x0006c80201007387 */ /* 0x0003e80000100800 */
[----:B---3--:R-:W-:Y:S01]  /*193e0*/  STL [R1+0x6dc], R244 ;  /* 0x0006dcf401007387 */ /* 0x008fe20000100800 */
[----:B-1----:R-:W-:-:S05]  /*193f0*/  MOV R2, R235 ;  /* 0x000000eb00027202 */ /* 0x002fca0000000f00 */
[----:B------:R1:W-:Y:S04]  /*19400*/  STL [R1+0x6d0], R2 ;  /* 0x0006d00201007387 */ /* 0x0003e80000100800 */
[----:B------:R-:W2:Y:S01]  /*19410*/  LDL.LU.64 R234, [R1+0xb80] ;  /* 0x000b800001ea7983 */ /* 0x000ea20000300a00 */
[----:B-1----:R-:W-:-:S03]  /*19420*/  IMAD.MOV.U32 R2, RZ, RZ, R245 ;  /* 0x000000ffff027224 */ /* 0x002fc600078e00f5 */
[----:B------:R-:W-:Y:S04]  /*19430*/  STL [R1+0x6e4], R38 ;  /* 0x0006e42601007387 */ /* 0x000fe80000100800 */
[----:B------:R1:W-:Y:S04]  /*19440*/  STL [R1+0x6d8], R2 ;  /* 0x0006d80201007387 */ /* 0x0003e80000100800 */
[----:B------:R-:W3:Y:S04]  /*19450*/  LDL.LU.64 R154, [R1+0xb88] ;  /* 0x000b8800019a7983 */ /* 0x000ee80000300a00 */
[----:B------:R-:W-:Y:S04]  /*19460*/  STL [R1+0x6e0], R39 ;  /* 0x0006e02701007387 */ /* 0x000fe80000100800 */
[----:B------:R-:W-:Y:S04]  /*19470*/  STL [R1+0x6ec], R40 ;  /* 0x0006ec2801007387 */ /* 0x000fe80000100800 */
[----:B------:R-:W3:Y:S04]  /*19480*/  LDL.LU.64 R216, [R1+0xb00] ;  /* 0x000b000001d87983 */ /* 0x000ee80000300a00 */
[----:B------:R-:W-:Y:S04]  /*19490*/  STL [R1+0x6e8], R41 ;  /* 0x0006e82901007387 */ /* 0x000fe80000100800 */
[----:B------:R-:W3:Y:S04]  /*194a0*/  LDL.LU.64 R218, [R1+0xb08] ;  /* 0x000b080001da7983 */ /* 0x000ee80000300a00 */
[----:B----4-:R4:W-:Y:S04]  /*194b0*/  STL [R1+0x6f4], R196 ;  /* 0x0006f4c401007387 */ /* 0x0109e80000100800 */
[----:B------:R-:W3:Y:S01]  /*194c0*/  LDL.LU.64 R244, [R1+0xa40] ;  /* 0x000a400001f47983 */ /* 0x000ee20000300a00 */
[----:B-1----:R-:W-:-:S03]  /*194d0*/  IMAD.MOV.U32 R2, RZ, RZ, R197 ;  /* 0x000000ffff027224 */ /* 0x002fc600078e00c5 */
[----:B----4-:R-:W4:Y:S04]  /*194e0*/  LDL.LU.64 R196, [R1+0xa48] ;  /* 0x000a480001c47983 */ /* 0x010f280000300a00 */
[----:B------:R1:W-:Y:S04]  /*194f0*/  STL [R1+0x6f0], R2 ;  /* 0x0006f00201007387 */ /* 0x0003e80000100800 */
[----:B------:R-:W-:Y:S01]  /*19500*/  STL [R1+0x6fc], R198 ;  /* 0x0006fcc601007387 */ /* 0x000fe20000100800 */
[----:B-1----:R-:W-:-:S03]  /*19510*/  IMAD.MOV.U32 R2, RZ, RZ, R199 ;  /* 0x000000ffff027224 */ /* 0x002fc600078e00c7 */
[----:B------:R-:W-:Y:S04]  /*19520*/  STL [R1+0x704], R228 ;  /* 0x000704e401007387 */ /* 0x000fe80000100800 */
[----:B------:R1:W-:Y:S04]  /*19530*/  STL [R1+0x6f8], R2 ;  /* 0x0006f80201007387 */ /* 0x0003e80000100800 */
[----:B------:R-:W-:Y:S01]  /*19540*/  STL [R1+0x70c], R230 ;  /* 0x00070ce601007387 */ /* 0x000fe20000100800 */
[----:B-1----:R-:W-:-:S05]  /*19550*/  MOV R2, R229 ;  /* 0x000000e500027202 */ /* 0x002fca0000000f00 */
[----:B------:R1:W-:Y:S02]  /*19560*/  STL [R1+0x700], R2 ;  /* 0x0007000201007387 */ /* 0x0003e40000100800 */
[----:B-1----:R-:W-:Y:S02]  /*19570*/  IMAD.MOV.U32 R2, RZ, RZ, R231 ;  /* 0x000000ffff027224 */ /* 0x002fe400078e00e7 */
[----:B------:R-:W-:Y:S04]  /*19580*/  STL [R1+0x714], R246 ;  /* 0x000714f601007387 */ /* 0x000fe80000100800 */
        /* <DEDUP_REMOVED lines=8> */
[----:B------:R-:W-:Y:S04]  /*19610*/  STL [R1+0x720], R43 ;  /* 0x0007202b01007387 */ /* 0x000fe80000100800 */
[----:B------:R-:W4:Y:S04]  /*19620*/  LDL.LU.64 R198, [R1+0xb98] ;  /* 0x000b980001c67983 */ /* 0x000f280000300a00 */
[----:B------:R-:W-:Y:S04]  /*19630*/  STL [R1+0x72c], R44 ;  /* 0x00072c2c01007387 */ /* 0x000fe80000100800 */
[----:B------:R-:W4:Y:S04]  /*19640*/  LDL.LU.64 R228, [R1+0xb20] ;  /* 0x000b200001e47983 */ /* 0x000f280000300a00 */
[----:B------:R-:W-:Y:S04]  /*19650*/  STL [R1+0x728], R45 ;  /* 0x0007282d01007387 */ /* 0x000fe80000100800 */
[----:B------:R-:W4:Y:S04]  /*19660*/  LDL.LU.64 R230, [R1+0xb28] ;  /* 0x000b280001e67983 */ /* 0x000f280000300a00 */
[----:B--2---:R2:W-:Y:S01]  /*19670*/  STL [R1+0x734], R234 ;  /* 0x000734ea01007387 */ /* 0x0045e20000100800 */
[----:B-1----:R-:W-:-:S03]  /*19680*/  MOV R2, R235 ;  /* 0x000000eb00027202 */ /* 0x002fc60000000f00 */
[----:B------:R-:W4:Y:S04]  /*19690*/  LDL.LU.64 R232, [R1+0xa70] ;  /* 0x000a700001e87983 */ /* 0x000f280000300a00 */
[----:B---3--:R-:W-:Y:S04]  /*196a0*/  STL [R1+0x73c], R154 ;  /* 0x00073c9a01007387 */ /* 0x008fe80000100800 */
[----:B------:R1:W-:Y:S04]  /*196b0*/  STL [R1+0x730], R2 ;  /* 0x0007300201007387 */ /* 0x0003e80000100800 */
[----:B--2---:R-:W2:Y:S01]  /*196c0*/  LDL.LU.64 R234, [R1+0xa78] ;  /* 0x000a780001ea7983 */ /* 0x004ea20000300a00 */
[----:B-1----:R-:W-:-:S03]  /*196d0*/  IMAD.MOV.U32 R2, RZ, RZ, R155 ;  /* 0x000000ffff027224 */ /* 0x002fc600078e009b */
[----:B------:R-:W-:Y:S04]  /*196e0*/  STL [R1+0x744], R216 ;  /* 0x000744d801007387 */ /* 0x000fe80000100800 */
[----:B------:R1:W-:Y:S04]  /*196f0*/  STL [R1+0x738], R2 ;  /* 0x0007380201007387 */ /* 0x0003e80000100800 */
[----:B------:R-:W-:Y:S01]  /*19700*/  STL [R1+0x74c], R218 ;  /* 0x00074cda01007387 */ /* 0x000fe20000100800 */
[----:B-1----:R-:W-:-:S05]  /*19710*/  IMAD.MOV.U32 R2, RZ, RZ, R217 ;  /* 0x000000ffff027224 */ /* 0x002fca00078e00d9 */
[----:B------:R1:W-:Y:S02]  /*19720*/  STL [R1+0x740], R2 ;  /* 0x0007400201007387 */ /* 0x0003e40000100800 */
[----:B-1----:R-:W-:Y:S02]  /*19730*/  IMAD.MOV.U32 R2, RZ, RZ, R219 ;  /* 0x000000ffff027224 */ /* 0x002fe400078e00db */
[----:B------:R-:W-:Y:S04]  /*19740*/  STL [R1+0x754], R244 ;  /* 0x000754f401007387 */ /* 0x000fe80000100800 */
[----:B------:R1:W-:Y:S04]  /*19750*/  STL [R1+0x748], R2 ;  /* 0x0007480201007387 */ /* 0x0003e80000100800 */
[----:B----4-:R-:W-:Y:S01]  /*19760*/  STL [R1+0x75c], R196 ;  /* 0x00075cc401007387 */ /* 0x010fe20000100800 */
[----:B-1----:R-:W-:-:S05]  /*19770*/  MOV R2, R245 ;  /* 0x000000f500027202 */ /* 0x002fca0000000f00 */
[----:B------:R1:W-:Y:S04]  /*19780*/  STL [R1+0x750], R2 ;  /* 0x0007500201007387 */ /* 0x0003e80000100800 */
[----:B------:R-:W3:Y:S01]  /*19790*/  LDL.LU.64 R244, [R1+0xba0] ;  /* 0x000ba00001f47983 */ /* 0x000ee20000300a00 */
        /* <DEDUP_REMOVED lines=9> */
[----:B------:R1:W-:Y:S04]  /*19830*/  STL [R1+0x774], R246 ;  /* 0x000774f601007387 */ /* 0x0003e80000100800 */
[----:B------:R-:W3:Y:S01]  /*19840*/  LDL.LU.64 R196, [R1+0xaa0] ;  /* 0x000aa00001c47983 */ /* 0x000ee20000300a00 */
[----:B-1----:R-:W-:-:S03]  /*19850*/  IMAD.MOV.U32 R2, RZ, RZ, R247 ;  /* 0x000000ffff027224 */ /* 0x002fc600078e00f7 */
[----:B------:R-:W3:Y:S04]  /*19860*/  LDL.LU.64 R246, [R1+0xaa8] ;  /* 0x000aa80001f67983 */ /* 0x000ee80000300a00 */
        /* <DEDUP_REMOVED lines=10> */
[----:B------:R1:W-:Y:S02]  /*19910*/  STL [R1+0x788], R2 ;  /* 0x0007880201007387 */ /* 0x0003e40000100800 */
[----:B-1----:R-:W-:-:S02]  /*19920*/  IMAD.MOV.U32 R2, RZ, RZ, R233 ;  /* 0x000000ffff027224 */ /* 0x002fc400078e00e9 */
[----:B------:R-:W4:Y:S04]  /*19930*/  LDL.LU.64 R232, [R1+0xbb0] ;  /* 0x000bb00001e87983 */ /* 0x000f280000300a00 */
[----:B------:R1:W-:Y:S04]  /*19940*/  STL [R1+0x790], R2 ;  /* 0x0007900201007387 */ /* 0x0003e80000100800 */
[----:B--2---:R2:W-:Y:S04]  /*19950*/  STL [R1+0x79c], R234 ;  /* 0x00079cea01007387 */ /* 0x0045e80000100800 */
[----:B------:R-:W4:Y:S01]  /*19960*/  LDL.LU.64 R198, [R1+0xbb8] ;  /* 0x000bb80001c67983 */ /* 0x000f220000300a00 */
[----:B-1----:R-:W-:-:S05]  /*19970*/  IMAD.MOV.U32 R2, RZ, RZ, R235 ;  /* 0x000000ffff027224 */ /* 0x002fca00078e00eb */
[----:B------:R1:W-:Y:S04]  /*19980*/  STL [R1+0x798], R2 ;  /* 0x0007980201007387 */ /* 0x0003e80000100800 */
[----:B------:R-:W-:Y:S04]  /*19990*/  STL [R1+0x7a4], R50 ;  /* 0x0007a43201007387 */ /* 0x000fe80000100800 */
[----:B------:R-:W-:Y:S04]  /*199a0*/  STL [R1+0x7a0], R51 ;  /* 0x0007a03301007387 */ /* 0x000fe80000100800 */
[----:B------:R-:W4:Y:S04]  /*199b0*/  LDL.LU.64 R228, [R1+0xb60] ;  /* 0x000b600001e47983 */ /* 0x000f280000300a00 */
[----:B------:R-:W-:Y:S04]  /*199c0*/  STL [R1+0x7ac], R52 ;  /* 0x0007ac3401007387 */ /* 0x000fe80000100800 */
[----:B--2---:R-:W2:Y:S04]  /*199d0*/  LDL.LU.64 R234, [R1+0xb68] ;  /* 0x000b680001ea7983 */ /* 0x004ea80000300a00 */
[----:B------:R-:W-:Y:S04]  /*199e0*/  STL [R1+0x7a8], R53 ;  /* 0x0007a83501007387 */ /* 0x000fe80000100800 */
[----:B---3--:R3:W-:Y:S04]  /*199f0*/  STL [R1+0x7b4], R244 ;  /* 0x0007b4f401007387 */ /* 0x0087e80000100800 */
[----:B------:R-:W2:Y:S01]  /*19a00*/  LDL.LU.64 R230, [R1+0xad0] ;  /* 0x000ad00001e67983 */ /* 0x000ea20000300a00 */
[----:B-1----:R-:W-:-:S03]  /*19a10*/  MOV R2, R245 ;  /* 0x000000f500027202 */ /* 0x002fc60000000f00 */
[----:B------:R-:W-:Y:S04]  /*19a20*/  STL [R1+0x7bc], R154 ;  /* 0x0007bc9a01007387 */ /* 0x000fe80000100800 */
[----:B------:R1:W-:Y:S04]  /*19a30*/  STL [R1+0x7b0], R2 ;  /* 0x0007b00201007387 */ /* 0x0003e80000100800 */
[----:B---3--:R-:W2:Y:S01]  /*19a40*/  LDL.LU.64 R244, [R1+0xad8] ;  /* 0x000ad80001f47983 */ /* 0x008ea20000300a00 */
        /* <DEDUP_REMOVED lines=9> */
[----:B------:R-:W-:Y:S01]  /*19ae0*/  STL [R1+0x7dc], R246 ;  /* 0x0007dcf601007387 */ /* 0x000fe20000100800 */
[----:B-1----:R-:W-:-:S05]  /*19af0*/  MOV R2, R197 ;  /* 0x000000c500027202 */ /* 0x002fca0000000f00 */
[----:B------:R1:W-:Y:S04]  /*19b00*/  STL [R1+0x7d0], R2 ;  /* 0x0007d00201007387 */ /* 0x0003e80000100800 */
[----:B------:R-:W2:Y:S01]  /*19b10*/  LDL.LU.64 R216, [R1+0xbc0] ;  /* 0x000bc00001d87983 */ /* 0x000ea20000300a00 */
[----:B-1----:R-:W-:-:S03]  /*19b20*/  IMAD.MOV.U32 R2, RZ, RZ, R247 ;  /* 0x000000ffff027224 */ /* 0x002fc600078e00f7 */
[----:B------:R-:W-:Y:S04]  /*19b30*/  STL [R1+0x7e4], R54 ;  /* 0x0007e43601007387 */ /* 0x000fe80000100800 */
[----:B------:R1:W-:Y:S04]  /*19b40*/  STL [R1+0x7d8], R2 ;  /* 0x0007d80201007387 */ /* 0x0003e80000100800 */
[----:B------:R-:W2:Y:S04]  /*19b50*/  LDL.LU.64 R218, [R1+0x18] ;  /* 0x0000180001da7983 */ /* 0x000ea80000300a00 */
[----:B------:R-:W-:Y:S04]  /*19b60*/  STL [R1+0x7e0], R55 ;  /* 0x0007e03701007387 */ /* 0x000fe80000100800 */
[----:B------:R-:W-:Y:S04]  /*19b70*/  STL [R1+0x7ec], R56 ;  /* 0x0007ec3801007387 */ /* 0x000fe80000100800 */
[----:B------:R-:W2:Y:S04]  /*19b80*/  LDL.LU.64 R196, [R1+0x10] ;  /* 0x0000100001c47983 */ /* 0x000ea80000300a00 */
[----:B------:R-:W-:Y:S04]  /*19b90*/  STL [R1+0x7e8], R57 ;  /* 0x0007e83901007387 */ /* 0x000fe80000100800 */
[----:B----4-:R4:W-:Y:S01]  /*19ba0*/  STL [R1+0x7f4], R232 ;  /* 0x0007f4e801007387 */ /* 0x0109e20000100800 */
[----:B-1----:R-:W-:-:S03]  /*19bb0*/  IMAD.MOV.U32 R2, RZ, RZ, R233 ;  /* 0x000000ffff027224 */ /* 0x002fc600078e00e9 */
[----:B------:R-:W3:Y:S04]  /*19bc0*/  LDL.LU.64 R246, [R1+0xbc8] ;  /* 0x000bc80001f67983 */ /* 0x000ee80000300a00 */
[----:B------:R-:W-:Y:S04]  /*19bd0*/  STL [R1+0x7fc], R198 ;  /* 0x0007fcc601007387 */ /* 0x000fe80000100800 */
[----:B------:R1:W-:Y:S04]  /*19be0*/  STL [R1+0x7f0], R2 ;  /* 0x0007f00201007387 */ /* 0x0003e80000100800 */
[----:B----4-:R-:W4:Y:S01]  /*19bf0*/  LDL.LU.64 R232, [R1+0xbd0] ;  /* 0x000bd00001e87983 */ /* 0x010f220000300a00 */
[----:B-1----:R-:W-:-:S03]  /*19c00*/  IMAD.MOV.U32 R2, RZ, RZ, R199 ;  /* 0x000000ffff027224 */ /* 0x002fc600078e00c7 */
[----:B------:R-:W-:Y:S04]  /*19c10*/  STL [R1+0x804], R228 ;  /* 0x000804e401007387 */ /* 0x000fe80000100800 */
[----:B------:R1:W-:Y:S04]  /*19c20*/  STL [R1+0x7f8], R2 ;  /* 0x0007f80201007387 */ /* 0x0003e80000100800 */
[----:B--2---:R-:W-:Y:S01]  /*19c30*/  STL [R1+0x80c], R234 ;  /* 0x00080cea01007387 */ /* 0x004fe20000100800 */
[----:B-1----:R-:W-:-:S05]  /*19c40*/  MOV R2, R229 ;  /* 0x000000e500027202 */ /* 0x002fca0000000f00 */
[----:B------:R1:W-:Y:S04]  /*19c50*/  STL [R1+0x800], R2 ;  /* 0x0008000201007387 */ /* 0x0003e80000100800 */
[----:B------:R-:W2:Y:S01]  /*19c60*/  LDL.LU.64 R154, [R1+0xbd8] ;  /* 0x000bd800019a7983 */ /* 0x000ea20000300a00 */
[----:B-1----:R-:W-:-:S03]  /*19c70*/  IMAD.MOV.U32 R2, RZ, RZ, R235 ;  /* 0x000000ffff027224 */ /* 0x002fc600078e00eb */
[----:B------:R-:W-:Y:S04]  /*19c80*/  STL [R1+0x814], R230 ;  /* 0x000814e601007387 */ /* 0x000fe80000100800 */
        /* <DEDUP_REMOVED lines=14> */
[----:B------:R1:W-:Y:S02]  /*19d70*/  STL [R1+0x834], R216 ;  /* 0x000834d801007387 */ /* 0x0003e40000100800 */
[----:B-1----:R-:W-:-:S02]  /*19d80*/  MOV R2, R217 ;  /* 0x000000d900027202 */ /* 0x002fc40000000f00 */
[----:B------:R-:W2:Y:S04]  /*19d90*/  LDL.LU.64 R244, [R1+0xc00] ;  /* 0x000c000001f47983 */ /* 0x000ea80000300a00 */
        /* <DEDUP_REMOVED lines=8> */
[----:B---3--:R-:W-:Y:S04]  /*19e20*/  STL [R1+0x84c], R246 ;  /* 0x00084cf601007387 */ /* 0x008fe80000100800 */
[----:B------:R1:W-:Y:S02]  /*19e30*/  STL [R1+0x840], R2 ;  /* 0x0008400201007387 */ /* 0x0003e40000100800 */
[----:B-1----:R-:W-:Y:S02]  /*19e40*/  IMAD.MOV.U32 R2, RZ, RZ, R247 ;  /* 0x000000ffff027224 */ /* 0x002fe400078e00f7 */
[----:B------:R-:W3:Y:S04]  /*19e50*/  LDL.LU.64 R246, [R1+0xc18] ;  /* 0x000c180001f67983 */ /* 0x000ee80000300a00 */
[----:B------:R1:W-:Y:S04]  /*19e60*/  STL [R1+0x848], R2 ;  /* 0x0008480201007387 */ /* 0x0003e80000100800 */
[----:B----4-:R4:W-:Y:S01]  /*19e70*/  STL [R1+0x854], R232 ;  /* 0x000854e801007387 */ /* 0x0109e20000100800 */
[----:B-1----:R-:W-:-:S03]  /*19e80*/  MOV R2, R233 ;  /* 0x000000e900027202 */ /* 0x002fc60000000f00 */
[----:B------:R-:W-:Y:S04]  /*19e90*/  STL [R1+0x85c], R250 ;  /* 0x00085cfa01007387 */ /* 0x000fe80000100800 */
[----:B------:R1:W-:Y:S04]  /*19ea0*/  STL [R1+0x850], R2 ;  /* 0x0008500201007387 */ /* 0x0003e80000100800 */
[----:B----4-:R-:W4:Y:S04]  /*19eb0*/  LDL.LU.64 R232, [R1+0xc20] ;  /* 0x000c200001e87983 */ /* 0x010f280000300a00 */
[----:B------:R-:W-:Y:S04]  /*19ec0*/  STL [R1+0x858], R251 ;  /* 0x000858fb01007387 */ /* 0x000fe80000100800 */
[----:B--2---:R-:W-:Y:S01]  /*19ed0*/  STL [R1+0x864], R154 ;  /* 0x0008649a01007387 */ /* 0x004fe20000100800 */
[----:B-1----:R-:W-:-:S03]  /*19ee0*/  IMAD.MOV.U32 R2, RZ, RZ, R155 ;  /* 0x000000ffff027224 */ /* 0x002fc600078e009b */
[----:B------:R-:W2:Y:S04]  /*19ef0*/  LDL.LU.64 R196, [R1+0xc28] ;  /* 0x000c280001c47983 */ /* 0x000ea80000300a00 */
[----:B------:R-:W-:Y:S04]  /*19f00*/  STL [R1+0x86c], R234 ;  /* 0x00086cea01007387 */ /* 0x000fe80000100800 */
[----:B------:R1:W-:Y:S04]  /*19f10*/  STL [R1+0x860], R2 ;  /* 0x0008600201007387 */ /* 0x0003e80000100800 */
[----:B------:R-:W2:Y:S01]  /*19f20*/  LDL.64 R214, [R1+0xfb0] ;  /* 0x000fb00001d67983 */ /* 0x000ea20000100a00 */
[----:B-1----:R-:W-:-:S03]  /*19f30*/  IMAD.MOV.U32 R2, RZ, RZ, R235 ;  /* 0x000000ffff027224 */ /* 0x002fc600078e00eb */
[----:B------:R-:W-:Y:S04]  /*19f40*/  STL [R1+0x874], R198 ;  /* 0x000874c601007387 */ /* 0x000fe80000100800 */
[----:B------:R1:W-:Y:S04]  /*19f50*/  STL [R1+0x868], R2 ;  /* 0x0008680201007387 */ /* 0x0003e80000100800 */
[----:B------:R-:W2:Y:S01]  /*19f60*/  LDL.64 R234, [R1+0xfb8] ;  /* 0x000fb80001ea7983 */ /* 0x000ea20000100a00 */
[----:B-1----:R-:W-:-:S03]  /*19f70*/  IMAD.MOV.U32 R2, RZ, RZ, R199 ;  /* 0x000000ffff027224 */ /* 0x002fc600078e00c7 */
[----:B------:R-:W-:Y:S04]  /*19f80*/  STL [R1+0x87c], R228 ;  /* 0x00087ce401007387 */ /* 0x000fe80000100800 */
[----:B------:R1:W-:Y:S04]  /*19f90*/  STL [R1+0x870], R2 ;  /* 0x0008700201007387 */ /* 0x0003e80000100800 */
[----:B------:R-:W2:Y:S01]  /*19fa0*/  LDL.64 R198, [R1+0xfc0] ;  /* 0x000fc00001c67983 */ /* 0x000ea20000100a00 */
[----:B-1----:R-:W-:-:S03]  /*19fb0*/  MOV R2, R229 ;  /* 0x000000e500027202 */ /* 0x002fc60000000f00 */
        /* <DEDUP_REMOVED lines=15> */
[----:B------:R-:W2:Y:S01]  /*1a0b0*/  LDL.LU.64 R154, [R1+0xfe8] ;  /* 0x000fe800019a7983 */ /* 0x000ea20000300a00 */
[----:B-1----:R-:W-:-:S05]  /*1a0c0*/  MOV R2, R219 ;  /* 0x000000db00027202 */ /* 0x002fca0000000f00 */
[----:B------:R1:W-:Y:S04]  /*1a0d0*/  STL [R1+0x898], R2 ;  /* 0x0008980201007387 */ /* 0x0003e80000100800 */
[----:B---3--:R3:W-:Y:S04]  /*1a0e0*/  STL [R1+0x8a4], R246 ;  /* 0x0008a4f601007387 */ /* 0x0087e80000100800 */
[----:B------:R-:W2:Y:S01]  /*1a0f0*/  LDL.LU.64 R216, [R1+0xff0] ;  /* 0x000ff00001d87983 */ /* 0x000ea20000300a00 */
[----:B-1----:R-:W-:-:S03]  /*1a100*/  IMAD.MOV.U32 R2, RZ, RZ, R247 ;  /* 0x000000ffff027224 */ /* 0x002fc600078e00f7 */
[----:B------:R-:W2:Y:S04]  /*1a110*/  LDL.LU.64 R218, [R1+0xff8] ;  /* 0x000ff80001da7983 */ /* 0x000ea80000300a00 */
[----:B------:R1:W-:Y:S04]  /*1a120*/  STL [R1+0x8a0], R2 ;  /* 0x0008a00201007387 */ /* 0x0003e80000100800 */
[----:B----4-:R4:W-:Y:S04]  /*1a130*/  STL [R1+0x8ac], R232 ;  /* 0x0008ace801007387 */ /* 0x0109e80000100800 */
[----:B---3--:R-:W3:Y:S01]  /*1a140*/  LDL.LU.64 R246, [R1+0x1000] ;  /* 0x0010000001f67983 */ /* 0x008ee20000300a00 */
[----:B-1----:R-:W-:-:S03]  /*1a150*/  IMAD.MOV.U32 R2, RZ, RZ, R233 ;  /* 0x000000ffff027224 */ /* 0x002fc600078e00e9 */
[----:B--2---:R-:W-:Y:S04]  /*1a160*/  STL [R1+0x8b4], R196 ;  /* 0x0008b4c401007387 */ /* 0x004fe80000100800 */
[----:B------:R1:W-:Y:S04]  /*1a170*/  STL [R1+0x8a8], R2 ;  /* 0x0008a80201007387 */ /* 0x0003e80000100800 */
[----:B----4-:R-:W2:Y:S01]  /*1a180*/  LDL.LU.64 R232, [R1+0x1008] ;  /* 0x0010080001e87983 */ /* 0x010ea20000300a00 */
[----:B-1----:R-:W-:-:S03]  /*1a190*/  IMAD.MOV.U32 R2, RZ, RZ, R197 ;  /* 0x000000ffff027224 */ /* 0x002fc600078e00c5 */
[----:B------:R-:W-:Y:S04]  /*1a1a0*/  STL [R1+0x8bc], R214 ;  /* 0x0008bcd601007387 */ /* 0x000fe80000100800 */
[----:B------:R1:W-:Y:S04]  /*1a1b0*/  STL [R1+0x8b0], R2 ;  /* 0x0008b00201007387 */ /* 0x0003e80000100800 */
[----:B------:R-:W4:Y:S01]  /*1a1c0*/  LDL.LU.64 R196, [R1+0x1010] ;  /* 0x0010100001c47983 */ /* 0x000f220000300a00 */
[----:B-1----:R-:W-:-:S03]  /*1a1d0*/  MOV R2, R215 ;  /* 0x000000d700027202 */ /* 0x002fc60000000f00 */
[----:B------:R-:W-:Y:S04]  /*1a1e0*/  STL [R1+0x8c4], R234 ;  /* 0x0008c4ea01007387 */ /* 0x000fe80000100800 */
        /* <DEDUP_REMOVED lines=20> */
[----:B------:R-:W-:Y:S01]  /*1a330*/  STL [R1+0x8ec], R152 ;  /* 0x0008ec9801007387 */ /* 0x000fe20000100800 */
[----:B-1----:R-:W-:-:S03]  /*1a340*/  IMAD.MOV.U32 R2, RZ, RZ, R153 ;  /* 0x000000ffff027224 */ /* 0x002fc600078e0099 */
[----:B------:R-:W-:Y:S04]  /*1a350*/  STL [R1+0x8f4], R154 ;  /* 0x0008f49a01007387 */ /* 0x000fe80000100800 */
[----:B------:R1:W-:Y:S02]  /*1a360*/  STL [R1+0x8e8], R2 ;  /* 0x0008e80201007387 */ /* 0x0003e40000100800 */
[----:B-1----:R-:W-:Y:S02]  /*1a370*/  IMAD.MOV.U32 R2, RZ, RZ, R155 ;  /* 0x000000ffff027224 */ /* 0x002fe400078e009b */
[----:B------:R-:W-:Y:S04]  /*1a380*/  STL [R1+0x8fc], R216 ;  /* 0x0008fcd801007387 */ /* 0x000fe80000100800 */
[----:B------:R1:W-:Y:S04]  /*1a390*/  STL [R1+0x8f0], R2 ;  /* 0x0008f00201007387 */ /* 0x0003e80000100800 */
[----:B------:R-:W-:Y:S01]  /*1a3a0*/  STL [R1+0x904], R218 ;  /* 0x000904da01007387 */ /* 0x000fe20000100800 */
[----:B-1----:R-:W-:-:S05]  /*1a3b0*/  MOV R2, R217 ;  /* 0x000000d900027202 */ /* 0x002fca0000000f00 */
[----:B------:R1:W-:Y:S04]  /*1a3c0*/  STL [R1+0x8f8], R2 ;  /* 0x0008f80201007387 */ /* 0x0003e80000100800 */
[----:B---3--:R-:W-:Y:S01]  /*1a3d0*/  STL [R1+0x90c], R246 ;  /* 0x00090cf601007387 */ /* 0x008fe20000100800 */
[----:B-1----:R-:W-:-:S05]  /*1a3e0*/  IMAD.MOV.U32 R2, RZ, RZ, R219 ;  /* 0x000000ffff027224 */ /* 0x002fca00078e00db */
[----:B------:R1:W-:Y:S04]  /*1a3f0*/  STL [R1+0x900], R2 ;  /* 0x0009000201007387 */ /* 0x0003e80000100800 */
[----:B------:R-:W3:Y:S01]  /*1a400*/  LDL.LU.64 R154, [R1+0x1040] ;  /* 0x00104000019a7983 */ /* 0x000ee20000300a00 */
[----:B-1----:R-:W-:-:S03]  /*1a410*/  IMAD.MOV.U32 R2, RZ, RZ, R247 ;  /* 0x000000ffff027224 */ /* 0x002fc600078e00f7 */
[----:B--2---:R-:W-:Y:S04]  /*1a420*/  STL [R1+0x914], R232 ;  /* 0x000914e801007387 */ /* 0x004fe80000100800 */
[----:B------:R1:W-:Y:S04]  /*1a430*/  STL [R1+0x908], R2 ;  /* 0x0009080201007387 */ /* 0x0003e80000100800 */
[----:B------:R-:W2:Y:S01]  /*1a440*/  LDL.LU.64 R246, [R1+0x1048] ;  /* 0x0010480001f67983 */ /* 0x000ea20000300a00 */
[----:B-1----:R-:W-:-:S03]  /*1a450*/  IMAD.MOV.U32 R2, RZ, RZ, R233 ;  /* 0x000000ffff027224 */ /* 0x002fc600078e00e9 */
[----:B----4-:R-:W-:Y:S04]  /*1a460*/  STL [R1+0x91c], R196 ;  /* 0x00091cc401007387 */ /* 0x010fe80000100800 */
[----:B------:R1:W-:Y:S04]  /*1a470*/  STL [R1+0x910], R2 ;  /* 0x0009100201007387 */ /* 0x0003e80000100800 */
[----:B------:R-:W4:Y:S04]  /*1a480*/  LDL.LU.64 R232, [R1+0x1050] ;  /* 0x0010500001e87983 */ /* 0x000f280000300a00 */
        /* <DEDUP_REMOVED lines=11> */
[----:B------:R-:W-:Y:S04]  /*1a540*/  STL [R1+0x934], R228 ;  /* 0x000934e401007387 */ /* 0x000fe80000100800 */
[----:B------:R-:W4:Y:S01]  /*1a550*/  LDL.LU.64 R196, [R1+0x1080] ;  /* 0x0010800001c47983 */ /* 0x000f220000300a00 */
[----:B-1----:R-:W-:-:S03]  /*1a560*/  IMAD.MOV.U32 R2, RZ, RZ, R229 ;  /* 0x000000ffff027224 */ /* 0x002fc600078e00e5 */
[----:B------:R-:W-:Y:S04]  /*1a570*/  STL [R1+0x93c], R230 ;  /* 0x00093ce601007387 */ /* 0x000fe80000100800 */
[----:B------:R1:W-:Y:S04]  /*1a580*/  STL [R1+0x930], R2 ;  /* 0x0009300201007387 */ /* 0x0003e80000100800 */
[----:B------:R-:W4:Y:S01]  /*1a590*/  LDL.LU.64 R198, [R1+0x1088] ;  /* 0x0010880001c67983 */ /* 0x000f220000300a00 */
[----:B-1----:R-:W-:-:S05]  /*1a5a0*/  MOV R2, R231 ;  /* 0x000000e700027202 */ /* 0x002fca0000000f00 */
[----:B------:R1:W-:Y:S04]  /*1a5b0*/  STL [R1+0x938], R2 ;  /* 0x0009380201007387 */ /* 0x0003e80000100800 */
[----:B------:R3:W-:Y:S01]  /*1a5c0*/  STL [R1+0x944], R244 ;  /* 0x000944f401007387 */ /* 0x0007e20000100800 */
[----:B-1----:R-:W-:-:S03]  /*1a5d0*/  IMAD.MOV.U32 R2, RZ, RZ, R245 ;  /* 0x000000ffff027224 */ /* 0x002fc600078e00f5 */
[----:B------:R-:W-:Y:S04]  /*1a5e0*/  STL [R1+0x94c], R62 ;  /* 0x00094c3e01007387 */ /* 0x000fe80000100800 */
[----:B------:R1:W-:Y:S04]  /*1a5f0*/  STL [R1+0x940], R2 ;  /* 0x0009400201007387 */ /* 0x0003e80000100800 */
[----:B------:R-:W4:Y:S04]  /*1a600*/  LDL.LU.64 R228, [R1+0x1090] ;  /* 0x0010900001e47983 */ /* 0x000f280000300a00 */
[----:B------:R-:W-:Y:S04]  /*1a610*/  STL [R1+0x948], R63 ;  /* 0x0009483f01007387 */ /* 0x000fe80000100800 */
[----:B------:R-:W-:Y:S04]  /*1a620*/  STL [R1+0x954], R64 ;  /* 0x0009544001007387 */ /* 0x000fe80000100800 */
[----:B------:R-:W-:Y:S04]  /*1a630*/  STL [R1+0x950], R65 ;  /* 0x0009504101007387 */ /* 0x000fe80000100800 */
[----:B------:R-:W4:Y:S04]  /*1a640*/  LDL.LU.64 R230, [R1+0x1098] ;  /* 0x0010980001e67983 */ /* 0x000f280000300a00 */
[----:B------:R-:W-:Y:S04]  /*1a650*/  STL [R1+0x95c], R66 ;  /* 0x00095c4201007387 */ /* 0x000fe80000100800 */
[----:B------:R-:W-:Y:S04]  /*1a660*/  STL [R1+0x958], R67 ;  /* 0x0009584301007387 */ /* 0x000fe80000100800 */
[----:B---3--:R-:W-:Y:S04]  /*1a670*/  STL [R1+0x964], R154 ;  /* 0x0009649a01007387 */ /* 0x008fe80000100800 */
[----:B------:R-:W3:Y:S01]  /*1a680*/  LDL.LU.64 R244, [R1+0x10a0] ;  /* 0x0010a00001f47983 */ /* 0x000ee20000300a00 */
[----:B-1----:R-:W-:-:S03]  /*1a690*/  IMAD.MOV.U32 R2, RZ, RZ, R155 ;  /* 0x000000ffff027224 */ /* 0x002fc600078e009b */
[----:B--2---:R-:W-:Y:S04]  /*1a6a0*/  STL [R1+0x96c], R246 ;  /* 0x00096cf601007387 */ /* 0x004fe80000100800 */
[----:B------:R1:W-:Y:S02]  /*1a6b0*/  STL [R1+0x960], R2 ;  /* 0x0009600201007387 */ /* 0x0003e40000100800 */
[----:B-1----:R-:W-:Y:S02]  /*1a6c0*/  IMAD.MOV.U32 R2, RZ, RZ, R247 ;  /* 0x000000ffff027224 */ /* 0x002fe400078e00f7 */
[----:B------:R-:W2:Y:S04]  /*1a6d0*/  LDL.LU.64 R246, [R1+0x10a8] ;  /* 0x0010a80001f67983 */ /* 0x000ea80000300a00 */
[----:B------:R4:W-:Y:S02]  /*1a6e0*/  STL [R1+0x968], R2 ;  /* 0x0009680201007387 */ /* 0x0009e40000100800 */
[----:B----4-:R-:W-:-:S02]  /*1a6f0*/  MOV R2, R233 ;  /* 0x000000e900027202 */ /* 0x010fc40000000f00 */
[----:B------:R1:W-:Y:S04]  /*1a700*/  STL [R1+0x974], R232 ;  /* 0x000974e801007387 */ /* 0x0003e80000100800 */
[----:B------:R-:W-:Y:S04]  /*1a710*/  STL [R1+0x97c], R216 ;  /* 0x00097cd801007387 */ /* 0x000fe80000100800 */
[----:B------:R4:W-:Y:S04]  /*1a720*/  STL [R1+0x970], R2 ;  /* 0x0009700201007387 */ /* 0x0009e80000100800 */
[----:B-1----:R-:W2:Y:S01]  /*1a730*/  LDL.LU.64 R232, [R1+0x10b0] ;  /* 0x0010b00001e87983 */ /* 0x002ea20000300a00 */
[----:B----4-:R-:W-:-:S03]  /*1a740*/  IMAD.MOV.U32 R2, RZ, RZ, R217 ;  /* 0x000000ffff027224 */ /* 0x010fc600078e00d9 */
[----:B------:R-:W-:Y:S04]  /*1a750*/  STL [R1+0x984], R234 ;  /* 0x000984ea01007387 */ /* 0x000fe80000100800 */
[----:B------:R1:W-:Y:S02]  /*1a760*/  STL [R1+0x978], R2 ;  /* 0x0009780201007387 */ /* 0x0003e40000100800 */
[----:B-1----:R-:W-:Y:S02]  /*1a770*/  IMAD.MOV.U32 R2, RZ, RZ, R235 ;  /* 0x000000ffff027224 */ /* 0x002fe400078e00eb */
[----:B------:R-:W4:Y:S04]  /*1a780*/  LDL.LU.64 R234, [R1+0x10b8] ;  /* 0x0010b80001ea7983 */ /* 0x000f280000300a00 */
[----:B------:R1:W-:Y:S04]  /*1a790*/  STL [R1+0x980], R2 ;  /* 0x0009800201007387 */ /* 0x0003e80000100800 */
[----:B------:R-:W-:Y:S01]  /*1a7a0*/  STL [R1+0x98c], R218 ;  /* 0x00098cda01007387 */ /* 0x000fe20000100800 */
[----:B-1----:R-:W-:-:S03]  /*1a7b0*/  IMAD.MOV.U32 R2, RZ, RZ, R219 ;  /* 0x000000ffff027224 */ /* 0x002fc600078e00db */
[----:B------:R-:W-:Y:S04]  /*1a7c0*/  STL [R1+0x994], R196 ;  /* 0x000994c401007387 */ /* 0x000fe80000100800 */
[----:B------:R1:W-:Y:S04]  /*1a7d0*/  STL [R1+0x988], R2 ;  /* 0x0009880201007387 */ /* 0x0003e80000100800 */
[----:B------:R-:W4:Y:S04]  /*1a7e0*/  LDL.LU.64 R148, [R1+0x10c0] ;  /* 0x0010c00001947983 */ /* 0x000f280000300a00 */
[----:B------:R-:W4:Y:S01]  /*1a7f0*/  LDL.LU.64 R150, [R1+0x10c8] ;  /* 0x0010c80001967983 */ /* 0x000f220000300a00 */
[----:B-1----:R-:W-:-:S05]  /*1a800*/  MOV R2, R197 ;  /* 0x000000c500027202 */ /* 0x002fca0000000f00 */
[----:B------:R1:W-:Y:S04]  /*1a810*/  STL [R1+0x990], R2 ;  /* 0x0009900201007387 */ /* 0x0003e80000100800 */
[----:B------:R-:W-:Y:S04]  /*1a820*/  STL [R1+0x99c], R198 ;  /* 0x00099cc601007387 */ /* 0x000fe80000100800 */
        /* <DEDUP_REMOVED lines=14> */
[----:B---3--:R-:W-:Y:S04]  /*1a910*/  STL [R1+0x9b4], R244 ;  /* 0x0009b4f401007387 */ /* 0x008fe80000100800 */
[----:B------:R-:W3:Y:S01]  /*1a920*/  LDL.LU.64 R196, [R1+0x1100] ;  /* 0x0011000001c47983 */ /* 0x000ee20000300a00 */
[----:B-1----:R-:W-:-:S03]  /*1a930*/  MOV R2, R245 ;  /* 0x000000f500027202 */ /* 0x002fc60000000f00 */
[----:B------:R-:W3:Y:S04]  /*1a940*/  LDL.LU.64 R198, [R1+0x1108] ;  /* 0x0011080001c67983 */ /* 0x000ee80000300a00 */
[----:B------:R1:W-:Y:S04]  /*1a950*/  STL [R1+0x9b0], R2 ;  /* 0x0009b00201007387 */ /* 0x0003e80000100800 */
[----:B--2---:R-:W-:Y:S04]  /*1a960*/  STL [R1+0x9bc], R246 ;  /* 0x0009bcf601007387 */ /* 0x004fe80000100800 */
[----:B------:R-:W2:Y:S01]  /*1a970*/  LDL.LU.64 R228, [R1+0x1110] ;  /* 0x0011100001e47983 */ /* 0x000ea20000300a00 */
[----:B-1----:R-:W-:-:S03]  /*1a980*/  IMAD.MOV.U32 R2, RZ, RZ, R247 ;  /* 0x000000ffff027224 */ /* 0x002fc600078e00f7 */
[----:B------:R-:W2:Y:S04]  /*1a990*/  LDL.LU.64 R230, [R1+0x1118] ;  /* 0x0011180001e67983 */ /* 0x000ea80000300a00 */
[----:B------:R1:W-:Y:S04]  /*1a9a0*/  STL [R1+0x9b8], R2 ;  /* 0x0009b80201007387 */ /* 0x0003e80000100800 */
[----:B------:R4:W-:Y:S04]  /*1a9b0*/  STL [R1+0x9c4], R232 ;  /* 0x0009c4e801007387 */ /* 0x0009e80000100800 */
[----:B------:R-:W2:Y:S01]  /*1a9c0*/  LDL.LU.64 R244, [R1+0x1120] ;  /* 0x0011200001f47983 */ /* 0x000ea20000300a00 */
[----:B-1----:R-:W-:-:S03]  /*1a9d0*/  IMAD.MOV.U32 R2, RZ, RZ, R233 ;  /* 0x000000ffff027224 */ /* 0x002fc600078e00e9 */
[----:B------:R-:W2:Y:S04]  /*1a9e0*/  LDL.LU.64 R246, [R1+0x1128] ;  /* 0x0011280001f67983 */ /* 0x000ea80000300a00 */
[----:B------:R1:W-:Y:S04]  /*1a9f0*/  STL [R1+0x9c0], R2 ;  /* 0x0009c00201007387 */ /* 0x0003e80000100800 */
[----:B----4-:R4:W-:Y:S04]  /*1aa00*/  STL [R1+0x9cc], R234 ;  /* 0x0009ccea01007387 */ /* 0x0109e80000100800 */
[----:B------:R-:W2:Y:S01]  /*1aa10*/  LDL.LU.64 R232, [R1+0x1130] ;  /* 0x0011300001e87983 */ /* 0x000ea20000300a00 */
[----:B-1----:R-:W-:-:S03]  /*1aa20*/  IMAD.MOV.U32 R2, RZ, RZ, R235 ;  /* 0x000000ffff027224 */ /* 0x002fc600078e00eb */
[----:B----4-:R-:W4:Y:S04]  /*1aa30*/  LDL.LU.64 R234, [R1+0x1138] ;  /* 0x0011380001ea7983 */ /* 0x010f280000300a00 */
[----:B------:R1:W-:Y:S02]  /*1aa40*/  STL [R1+0x9c8], R2 ;  /* 0x0009c80201007387 */ /* 0x0003e40000100800 */
[----:B-1----:R-:W-:Y:S02]  /*1aa50*/  MOV R2, R149 ;  /* 0x0000009500027202 */ /* 0x002fe40000000f00 */
[----:B------:R-:W-:Y:S04]  /*1aa60*/  STL [R1+0x9d4], R148 ;  /* 0x0009d49401007387 */ /* 0x000fe80000100800 */
[----:B------:R-:W-:Y:S04]  /*1aa70*/  STL [R1+0x9dc], R150 ;  /* 0x0009dc9601007387 */ /* 0x000fe80000100800 */
[----:B------:R1:W-:Y:S02]  /*1aa80*/  STL [R1+0x9d0], R2 ;  /* 0x0009d00201007387 */ /* 0x0003e40000100800 */
[----:B-1----:R-:W-:-:S02]  /*1aa90*/  IMAD.MOV.U32 R2, RZ, RZ, R151 ;  /* 0x000000ffff027224 */ /* 0x002fc400078e0097 */
        /* <DEDUP_REMOVED lines=16> */
[----:B------:R1:W-:Y:S02]  /*1aba0*/  STL [R1+0xa00], R2 ;  /* 0x000a000201007387 */ /* 0x0003e40000100800 */
[----:B-1----:R-:W-:Y:S02]  /*1abb0*/  IMAD.MOV.U32 R2, RZ, RZ, R219 ;  /* 0x000000ffff027224 */ /* 0x002fe400078e00db */
[----:B---3--:R-:W-:Y:S04]  /*1abc0*/  STL [R1+0xa14], R196 ;  /* 0x000a14c401007387 */ /* 0x008fe80000100800 */
[----:B------:R1:W-:Y:S04]  /*1abd0*/  STL [R1+0xa08], R2 ;  /* 0x000a080201007387 */ /* 0x0003e80000100800 */
[----:B------:R-:W-:Y:S01]  /*1abe0*/  STL [R1+0xa1c], R198 ;  /* 0x000a1cc601007387 */ /* 0x000fe20000100800 */
[----:B-1----:R-:W-:-:S05]  /*1abf0*/  MOV R2, R197 ;  /* 0x000000c500027202 */ /* 0x002fca0000000f00 */
[----:B------:R1:W-:Y:S02]  /*1ac00*/  STL [R1+0xa10], R2 ;  /* 0x000a100201007387 */ /* 0x0003e40000100800 */
[----:B-1----:R-:W-:Y:S02]  /*1ac10*/  IMAD.MOV.U32 R2, RZ, RZ, R199 ;  /* 0x000000ffff027224 */ /* 0x002fe400078e00c7 */
[----:B--2---:R-:W-:Y:S04]  /*1ac20*/  STL [R1+0xa24], R228 ;  /* 0x000a24e401007387 */ /* 0x004fe80000100800 */
        /* <DEDUP_REMOVED lines=13> */
[----:B----4-:R-:W-:Y:S01]  /*1ad00*/  STL [R1+0xa4c], R234 ;  /* 0x000a4cea01007387 */ /* 0x010fe20000100800 */
[----:B-1----:R-:W-:-:S05]  /*1ad10*/  IMAD.MOV.U32 R2, RZ, RZ, R233 ;  /* 0x000000ffff027224 */ /* 0x002fca00078e00e9 */
[----:B------:R1:W-:Y:S04]  /*1ad20*/  STL [R1+0xa40], R2 ;  /* 0x000a400201007387 */ /* 0x0003e80000100800 */
[----:B------:R-:W2:Y:S01]  /*1ad30*/  LDL.LU.64 R198, [R1+0x1140] ;  /* 0x0011400001c67983 */ /* 0x000ea20000300a00 */
[----:B-1----:R-:W-:-:S03]  /*1ad40*/  IMAD.MOV.U32 R2, RZ, RZ, R235 ;  /* 0x000000ffff027224 */ /* 0x002fc600078e00eb */
[----:B------:R-:W-:Y:S04]  /*1ad50*/  STL [R1+0xa54], R128 ;  /* 0x000a548001007387 */ /* 0x000fe80000100800 */
[----:B------:R1:W-:Y:S04]  /*1ad60*/  STL [R1+0xa48], R2 ;  /* 0x000a480201007387 */ /* 0x0003e80000100800 */
[----:B------:R-:W-:Y:S04]  /*1ad70*/  STL [R1+0xa50], R129 ;  /* 0x000a508101007387 */ /* 0x000fe80000100800 */
[----:B------:R-:W3:Y:S04]  /*1ad80*/  LDL.LU.64 R228, [R1+0x1148] ;  /* 0x0011480001e47983 */ /* 0x000ee80000300a00 */
[----:B------:R-:W-:Y:S04]  /*1ad90*/  STL [R1+0xa5c], R130 ;  /* 0x000a5c8201007387 */ /* 0x000fe80000100800 */
[----:B------:R-:W-:Y:S04]  /*1ada0*/  STL [R1+0xa58], R131 ;  /* 0x000a588301007387 */ /* 0x000fe80000100800 */
[----:B------:R-:W2:Y:S04]  /*1adb0*/  LDL.LU.64 R232, [R1+0x1150] ;  /* 0x0011500001e87983 */ /* 0x000ea80000300a00 */
        /* <DEDUP_REMOVED lines=17> */
[----:B------:R-:W-:Y:S04]  /*1aed0*/  STL [R1+0xa94], R144 ;  /* 0x000a949001007387 */ /* 0x000fe80000100800 */
[----:B------:R-:W2:Y:S04]  /*1aee0*/  LDL.LU.64 R218, [R1+0x1180] ;  /* 0x0011800001da7983 */ /* 0x000ea80000300a00 */
[----:B------:R-:W-:Y:S04]  /*1aef0*/  STL [R1+0xa90], R145 ;  /* 0x000a909101007387 */ /* 0x000fe80000100800 */
[----:B------:R-:W-:Y:S04]  /*1af00*/  STL [R1+0xa9c], R146 ;  /* 0x000a9c9201007387 */ /* 0x000fe80000100800 */
[----:B------:R-:W2:Y:S04]  /*1af10*/  LDL.LU.64 R196, [R1+0x1188] ;  /* 0x0011880001c47983 */ /* 0x000ea80000300a00 */
[----:B------:R-:W-:Y:S04]  /*1af20*/  STL [R1+0xa98], R147 ;  /* 0x000a989301007387 */ /* 0x000fe80000100800 */
[----:B--2---:R2:W-:Y:S04]  /*1af30*/  STL [R1+0xaa4], R198 ;  /* 0x000aa4c601007387 */ /* 0x0045e80000100800 */
[----:B------:R-:W4:Y:S04]  /*1af40*/  LDL.LU.64 R246, [R1+0x1190] ;  /* 0x0011900001f67983 */ /* 0x000f280000300a00 */
[----:B------:R-:W4:Y:S01]  /*1af50*/  LDL.LU.64 R152, [R1+0x1198] ;  /* 0x0011980001987983 */ /* 0x000f220000300a00 */
[----:B-1----:R-:W-:-:S05]  /*1af60*/  MOV R2, R199 ;  /* 0x000000c700027202 */ /* 0x002fca0000000f00 */
[----:B------:R1:W-:Y:S04]  /*1af70*/  STL [R1+0xaa0], R2 ;  /* 0x000aa00201007387 */ /* 0x0003e80000100800 */
[----:B---3--:R-:W-:Y:S04]  /*1af80*/  STL [R1+0xaac], R228 ;  /* 0x000aace401007387 */ /* 0x008fe80000100800 */
[----:B--2---:R-:W2:Y:S01]  /*1af90*/  LDL.LU.64 R198, [R1+0x11a0] ;  /* 0x0011a00001c67983 */ /* 0x004ea20000300a00 */
[----:B-1----:R-:W-:-:S05]  /*1afa0*/  IMAD.MOV.U32 R2, RZ, RZ, R229 ;  /* 0x000000ffff027224 */ /* 0x002fca00078e00e5 */
[----:B------:R1:W-:Y:S04]  /*1afb0*/  STL [R1+0xaa8], R2 ;  /* 0x000aa80201007387 */ /* 0x0003e80000100800 */
[----:B------:R3:W-:Y:S01]  /*1afc0*/  STL [R1+0xab4], R232 ;  /* 0x000ab4e801007387 */ /* 0x0007e20000100800 */
[----:B-1----:R-:W-:-:S03]  /*1afd0*/  IMAD.MOV.U32 R2, RZ, RZ, R233 ;  /* 0x000000ffff027224 */ /* 0x002fc600078e00e9 */
[----:B---3--:R-:W2:Y:S04]  /*1afe0*/  LDL.LU.64 R232, [R1+0x11a8] ;  /* 0x0011a80001e87983 */ /* 0x008ea80000300a00 */
[----:B------:R1:W-:Y:S04]  /*1aff0*/  STL [R1+0xab0], R2 ;  /* 0x000ab00201007387 */ /* 0x0003e80000100800 */
[----:B------:R1:W-:Y:S04]  /*1b000*/  STL [R1+0xabc], R230 ;  /* 0x000abce601007387 */ /* 0x0003e80000100800 */
[----:B------:R-:W2:Y:S01]  /*1b010*/  LDL.LU.64 R228, [R1+0x11b0] ;  /* 0x0011b00001e47983 */ /* 0x000ea20000300a00 */
[----:B-1----:R-:W-:-:S05]  /*1b020*/  IMAD.MOV.U32 R2, RZ, RZ, R231 ;  /* 0x000000ffff027224 */ /* 0x002fca00078e00e7 */
[----:B------:R1:W-:Y:S04]  /*1b030*/  STL [R1+0xab8], R2 ;  /* 0x000ab80201007387 */ /* 0x0003e80000100800 */
[----:B------:R1:W-:Y:S04]  /*1b040*/  STL [R1+0xac4], R154 ;  /* 0x000ac49a01007387 */ /* 0x0003e80000100800 */
[----:B------:R-:W2:Y:S01]  /*1b050*/  LDL.LU.64 R230, [R1+0x11b8] ;  /* 0x0011b80001e67983 */ /* 0x000ea20000300a00 */
        /* <DEDUP_REMOVED lines=13> */
[----:B------:R-:W2:Y:S04]  /*1b130*/  LDL.LU.64 R216, [R1+0x11d8] ;  /* 0x0011d80001d87983 */ /* 0x000ea80000300a00 */
[----:B------:R1:W-:Y:S04]  /*1b140*/  STL [R1+0xad8], R2 ;  /* 0x000ad80201007387 */ /* 0x0003e80000100800 */
[----:B------:R1:W-:Y:S02]  /*1b150*/  STL [R1+0xae4], R218 ;  /* 0x000ae4da01007387 */ /* 0x0003e40000100800 */
[----:B-1----:R-:W-:-:S02]  /*1b160*/  MOV R2, R219 ;  /* 0x000000db00027202 */ /* 0x002fc40000000f00 */
[----:B------:R-:W2:Y:S04]  /*1b170*/  LDL.LU.64 R218, [R1+0x11e0] ;  /* 0x0011e00001da7983 */ /* 0x000ea80000300a00 */
[----:B------:R1:W-:Y:S04]  /*1b180*/  STL [R1+0xae0], R2 ;  /* 0x000ae00201007387 */ /* 0x0003e80000100800 */
[----:B------:R1:W-:Y:S02]  /*1b190*/  STL [R1+0xaec], R196 ;  /* 0x000aecc401007387 */ /* 0x0003e40000100800 */
[----:B-1----:R-:W-:-:S02]  /*1b1a0*/  IMAD.MOV.U32 R2, RZ, RZ, R197 ;  /* 0x000000ffff027224 */ /* 0x002fc400078e00c5 */
[----:B------:R-:W2:Y:S04]  /*1b1b0*/  LDL.LU.64 R196, [R1+0x11e8] ;  /* 0x0011e80001c47983 */ /* 0x000ea80000300a00 */
[----:B------:R4:W-:Y:S02]  /*1b1c0*/  STL [R1+0xae8], R2 ;  /* 0x000ae80201007387 */ /* 0x0009e40000100800 */
[----:B----4-:R-:W-:Y:S02]  /*1b1d0*/  IMAD.MOV.U32 R2, RZ, RZ, R247 ;  /* 0x000000ffff027224 */ /* 0x010fe400078e00f7 */
[----:B------:R1:W-:Y:S04]  /*1b1e0*/  STL [R1+0xaf4], R246 ;  /* 0x000af4f601007387 */ /* 0x0003e80000100800 */
[----:B------:R-:W-:Y:S04]  /*1b1f0*/  STL [R1+0xafc], R152 ;  /* 0x000afc9801007387 */ /* 0x000fe80000100800 */
[----:B------:R4:W-:Y:S04]  /*1b200*/  STL [R1+0xaf0], R2 ;  /* 0x000af00201007387 */ /* 0x0009e80000100800 */
[----:B-1----:R-:W3:Y:S01]  /*1b210*/  LDL.LU.64 R246, [R1+0x11f0] ;  /* 0x0011f00001f67983 */ /* 0x002ee20000300a00 */
[----:B----4-:R-:W-:-:S03]  /*1b220*/  IMAD.MOV.U32 R2, RZ, RZ, R153 ;  /* 0x000000ffff027224 */ /* 0x010fc600078e0099 */
[----:B--2---:R-:W-:Y:S04]  /*1b230*/  STL [R1+0xb04], R198 ;  /* 0x000b04c601007387 */ /* 0x004fe80000100800 */
[----:B------:R1:W-:Y:S02]  /*1b240*/  STL [R1+0xaf8], R2 ;  /* 0x000af80201007387 */ /* 0x0003e40000100800 */
[----:B-1----:R-:W-:Y:S02]  /*1b250*/  MOV R2, R199 ;  /* 0x000000c700027202 */ /* 0x002fe40000000f00 */
[----:B------:R-:W2:Y:S04]  /*1b260*/  LDL.LU.64 R198, [R1+0x11f8] ;  /* 0x0011f80001c67983 */ /* 0x000ea80000300a00 */
[----:B------:R1:W-:Y:S04]  /*1b270*/  STL [R1+0xb00], R2 ;  /* 0x000b000201007387 */ /* 0x0003e80000100800 */
[----:B------:R4:W-:Y:S01]  /*1b280*/  STL [R1+0xb0c], R232 ;  /* 0x000b0ce801007387 */ /* 0x0009e20000100800 */
[----:B-1----:R-:W-:-:S03]  /*1b290*/  IMAD.MOV.U32 R2, RZ, RZ, R233 ;  /* 0x000000ffff027224 */ /* 0x002fc600078e00e9 */
[----:B----4-:R-:W4:Y:S04]  /*1b2a0*/  LDL.LU.64 R232, [R1+0x1200] ;  /* 0x0012000001e87983 */ /* 0x010f280000300a00 */
[----:B------:R1:W-:Y:S04]  /*1b2b0*/  STL [R1+0xb08], R2 ;  /* 0x000b080201007387 */ /* 0x0003e80000100800 */
[----:B------:R1:W-:Y:S02]  /*1b2c0*/  STL [R1+0xb14], R228 ;  /* 0x000b14e401007387 */ /* 0x0003e40000100800 */
[----:B-1----:R-:W-:-:S02]  /*1b2d0*/  IMAD.MOV.U32 R2, RZ, RZ, R229 ;  /* 0x000000ffff027224 */ /* 0x002fc400078e00e5 */
        /* <DEDUP_REMOVED lines=31> */
[----:B-1----:R-:W-:-:S03]  /*1b4d0*/  IMAD.MOV.U32 R2, RZ, RZ, R247 ;  /* 0x000000ffff027224 */ /* 0x002fc600078e00f7 */
[----:B------:R-:W3:Y:S04]  /*1b4e0*/  LDL.LU.64 R154, [R1+0x1248] ;  /* 0x00124800019a7983 */ /* 0x000ee80000300a00 */
[----:B------:R1:W-:Y:S04]  /*1b4f0*/  STL [R1+0xb50], R2 ;  /* 0x000b500201007387 */ /* 0x0003e80000100800 */
[----:B--2---:R-:W-:Y:S01]  /*1b500*/  STL [R1+0xb5c], R198 ;  /* 0x000b5cc601007387 */ /* 0x004fe20000100800 */
[----:B-1----:R-:W-:-:S03]  /*1b510*/  IMAD.MOV.U32 R2, RZ, RZ, R199 ;  /* 0x000000ffff027224 */ /* 0x002fc600078e00c7 */
[----:B------:R-:W2:Y:S04]  /*1b520*/  LDL.LU.64 R246, [R1+0x1250] ;  /* 0x0012500001f67983 */ /* 0x000ea80000300a00 */
[----:B----4-:R-:W-:Y:S04]  /*1b530*/  STL [R1+0xb64], R232 ;  /* 0x000b64e801007387 */ /* 0x010fe80000100800 */
[----:B------:R1:W-:Y:S04]  /*1b540*/  STL [R1+0xb58], R2 ;  /* 0x000b580201007387 */ /* 0x0003e80000100800 */
[----:B------:R-:W4:Y:S01]  /*1b550*/  LDL.LU.64 R216, [R1+0x1258] ;  /* 0x0012580001d87983 */ /* 0x000f220000300a00 */
[----:B-1----:R-:W-:-:S03]  /*1b560*/  MOV R2, R233 ;  /* 0x000000e900027202 */ /* 0x002fc60000000f00 */
        /* <DEDUP_REMOVED lines=9> */
[----:B------:R-:W4:Y:S04]  /*1b600*/  LDL.LU.64 R198, [R1+0x1278] ;  /* 0x0012780001c67983 */ /* 0x000f280000300a00 */
[----:B------:R1:W-:Y:S02]  /*1b610*/  STL [R1+0xb70], R2 ;  /* 0x000b700201007387 */ /* 0x0003e40000100800 */
[----:B-1----:R-:W-:Y:S02]  /*1b620*/  IMAD.MOV.U32 R2, RZ, RZ, R245 ;  /* 0x000000ffff027224 */ /* 0x002fe400078e00f5 */
[----:B------:R-:W-:Y:S04]  /*1b630*/  STL [R1+0xb7c], R244 ;  /* 0x000b7cf401007387 */ /* 0x000fe80000100800 */
[----:B------:R-:W4:Y:S04]  /*1b640*/  LDL.LU.64 R228, [R1+0x1280] ;  /* 0x0012800001e47983 */ /* 0x000f280000300a00 */
[----:B------:R-:W4:Y:S04]  /*1b650*/  LDL.LU.64 R230, [R1+0x1288] ;  /* 0x0012880001e67983 */ /* 0x000f280000300a00 */
[----:B------:R1:W-:Y:S02]  /*1b660*/  STL [R1+0xb78], R2 ;  /* 0x000b780201007387 */ /* 0x0003e40000100800 */
[----:B-1----:R-:W-:-:S02]  /*1b670*/  MOV R2, R235 ;  /* 0x000000eb00027202 */ /* 0x002fc40000000f00 */
[----:B------:R1:W-:Y:S04]  /*1b680*/  STL [R1+0xb84], R234 ;  /* 0x000b84ea01007387 */ /* 0x0003e80000100800 */
[----:B------:R-:W4:Y:S04]  /*1b690*/  LDL.LU.64 R244, [R1+0x1290] ;  /* 0x0012900001f47983 */ /* 0x000f280000300a00 */
[----:B-1----:R-:W4:Y:S04]  /*1b6a0*/  LDL.LU.64 R234, [R1+0x1298] ;  /* 0x0012980001ea7983 */ /* 0x002f280000300a00 */
[----:B------:R1:W-:Y:S04]  /*1b6b0*/  STL [R1+0xb80], R2 ;  /* 0x000b800201007387 */ /* 0x0003e80000100800 */
[----:B------:R-:W-:Y:S01]  /*1b6c0*/  STL [R1+0xb8c], R150 ;  /* 0x000b8c9601007387 */ /* 0x000fe20000100800 */
[----:B-1----:R-:W-:-:S03]  /*1b6d0*/  IMAD.MOV.U32 R2, RZ, RZ, R151 ;  /* 0x000000ffff027224 */ /* 0x002fc600078e0097 */
[----:B------:R-:W-:Y:S04]  /*1b6e0*/  STL [R1+0xb94], R212 ;  /* 0x000b94d401007387 */ /* 0x000fe80000100800 */
        /* <DEDUP_REMOVED lines=9> */
[----:B------:R1:W-:Y:S04]  /*1b780*/  STL [R1+0xba0], R2 ;  /* 0x000ba00201007387 */ /* 0x0003e80000100800 */
[----:B--2---:R-:W-:Y:S01]  /*1b790*/  STL [R1+0xbb4], R246 ;  /* 0x000bb4f601007387 */ /* 0x004fe20000100800 */
[----:B-1----:R-:W-:-:S05]  /*1b7a0*/  IMAD.MOV.U32 R2, RZ, RZ, R155 ;  /* 0x000000ffff027224 */ /* 0x002fca00078e009b */
[----:B------:R1:W-:Y:S02]  /*1b7b0*/  STL [R1+0xba8], R2 ;  /* 0x000ba80201007387 */ /* 0x0003e40000100800 */
[----:B-1----:R-:W-:Y:S02]  /*1b7c0*/  IMAD.MOV.U32 R2, RZ, RZ, R247 ;  /* 0x000000ffff027224 */ /* 0x002fe400078e00f7 */
[----:B------:R-:W2:Y:S04]  /*1b7d0*/  LDL.LU.64 R246, [R1+0x12a8] ;  /* 0x0012a80001f67983 */ /* 0x000ea80000300a00 */
[----:B------:R1:W-:Y:S04]  /*1b7e0*/  STL [R1+0xbb0], R2 ;  /* 0x000bb00201007387 */ /* 0x0003e80000100800 */
[----:B----4-:R-:W-:Y:S01]  /*1b7f0*/  STL [R1+0xbbc], R216 ;  /* 0x000bbcd801007387 */ /* 0x010fe20000100800 */
[----:B-1----:R-:W-:-:S03]  /*1b800*/  IMAD.MOV.U32 R2, RZ, RZ, R217 ;  /* 0x000000ffff027224 */ /* 0x002fc600078e00d9 */
[----:B------:R-:W-:Y:S04]  /*1b810*/  STL [R1+0xbc4], R232 ;  /* 0x000bc4e801007387 */ /* 0x000fe80000100800 */
[----:B------:R1:W-:Y:S02]  /*1b820*/  STL [R1+0xbb8], R2 ;  /* 0x000bb80201007387 */ /* 0x0003e40000100800 */
[----:B-1----:R-:W-:Y:S02]  /*1b830*/  MOV R2, R233 ;  /* 0x000000e900027202 */ /* 0x002fe40000000f00 */
[----:B------:R-:W3:Y:S04]  /*1b840*/  LDL.LU.64 R232, [R1+0x12a0] ;  /* 0x0012a00001e87983 */ /* 0x000ee80000300a00 */
[----:B------:R1:W-:Y:S04]  /*1b850*/  STL [R1+0xbc0], R2 ;  /* 0x000bc00201007387 */ /* 0x0003e80000100800 */
[----:B------:R-:W-:Y:S01]  /*1b860*/  STL [R1+0xbcc], R218 ;  /* 0x000bccda01007387 */ /* 0x000fe20000100800 */
[----:B-1----:R-:W-:-:S03]  /*1b870*/  IMAD.MOV.U32 R2, RZ, RZ, R219 ;  /* 0x000000ffff027224 */ /* 0x002fc600078e00db */
[----:B------:R-:W-:Y:S04]  /*1b880*/  STL [R1+0xbd4], R196 ;  /* 0x000bd4c401007387 */ /* 0x000fe80000100800 */
[----:B------:R1:W-:Y:S04]  /*1b890*/  STL [R1+0xbc8], R2 ;  /* 0x000bc80201007387 */ /* 0x0003e80000100800 */
[----:B------:R-:W-:Y:S01]  /*1b8a0*/  STL [R1+0xbdc], R198 ;  /* 0x000bdcc601007387 */ /* 0x000fe20000100800 */
[----:B-1----:R-:W-:-:S05]  /*1b8b0*/  IMAD.MOV.U32 R2, RZ, RZ, R197 ;  /* 0x000000ffff027224 */ /* 0x002fca00078e00c5 */
[----:B------:R1:W-:Y:S04]  /*1b8c0*/  STL [R1+0xbd0], R2 ;  /* 0x000bd00201007387 */ /* 0x0003e80000100800 */
[----:B------:R-:W-:Y:S01]  /*1b8d0*/  STL [R1+0xbe4], R228 ;  /* 0x000be4e401007387 */ /* 0x000fe20000100800 */
[----:B-1----:R-:W-:-:S05]  /*1b8e0*/  IMAD.MOV.U32 R2, RZ, RZ, R199 ;  /* 0x000000ffff027224 */ /* 0x002fca00078e00c7 */
[----:B------:R1:W-:Y:S04]  /*1b8f0*/  STL [R1+0xbd8], R2 ;  /* 0x000bd80201007387 */ /* 0x0003e80000100800 */
[----:B------:R-:W-:Y:S01]  /*1b900*/  STL [R1+0xbec], R230 ;  /* 0x000bece601007387 */ /* 0x000fe20000100800 */
[----:B-1----:R-:W-:-:S03]  /*1b910*/  MOV R2, R229 ;  /* 0x000000e500027202 */ /* 0x002fc60000000f00 */
[----:B------:R-:W1:Y:S04]  /*1b920*/  S2R R252, SR_TID.X ;  /* 0x0000000000fc7919 */ /* 0x000e680000002100 */
[----:B------:R4:W-:Y:S04]  /*1b930*/  STL [R1+0xbe0], R2 ;  /* 0x000be00201007387 */ /* 0x0009e80000100800 */
[----:B------:R-:W-:Y:S01]  /*1b940*/  STL [R1+0xbf4], R244 ;  /* 0x000bf4f401007387 */ /* 0x000fe20000100800 */
[----:B----4-:R-:W-:-:S05]  /*1b950*/  IMAD.MOV.U32 R2, RZ, RZ, R231 ;  /* 0x000000ffff027224 */ /* 0x010fca00078e00e7 */
[----:B------:R4:W-:Y:S04]  /*1b960*/  STL [R1+0xbe8], R2 ;  /* 0x000be80201007387 */ /* 0x0009e80000100800 */
[----:B------:R-:W-:Y:S01]  /*1b970*/  STL [R1+0xbfc], R234 ;  /* 0x000bfcea01007387 */ /* 0x000fe20000100800 */
[----:B----4-:R-:W-:-:S05]  /*1b980*/  IMAD.MOV.U32 R2, RZ, RZ, R245 ;  /* 0x000000ffff027224 */ /* 0x010fca00078e00f5 */
[----:B------:R4:W-:Y:S04]  /*1b990*/  STL [R1+0xbf0], R2 ;  /* 0x000bf00201007387 */ /* 0x0009e80000100800 */
[----:B------:R-:W-:Y:S01]  /*1b9a0*/  STL [R1+0xc04], R236 ;  /* 0x000c04ec01007387 */ /* 0x000fe20000100800 */
[----:B----4-:R-:W-:-:S05]  /*1b9b0*/  IMAD.MOV.U32 R2, RZ, RZ, R235 ;  /* 0x000000ffff027224 */ /* 0x010fca00078e00eb */
[----:B------:R1:W-:Y:S04]  /*1b9c0*/  STL [R1+0xbf8], R2 ;  /* 0x000bf80201007387 */ /* 0x0003e80000100800 */
[----:B------:R-:W-:Y:S04]  /*1b9d0*/  STL [R1+0xc00], R237 ;  /* 0x000c00ed01007387 */ /* 0x000fe80000100800 */
[----:B------:R-:W-:Y:S01]  /*1b9e0*/  STL [R1+0xc0c], R238 ;  /* 0x000c0cee01007387 */ /* 0x000fe20000100800 */
[----:B-1----:R-:W-:-:S03]  /*1b9f0*/  LOP3.LUT R2, R252, 0x7, RZ, 0xc0, !PT ;  /* 0x00000007fc027812 */ /* 0x002fc600078ec0ff */
[----:B------:R-:W-:Y:S04]  /*1ba00*/  STL [R1+0xc08], R239 ;  /* 0x000c08ef01007387 */ /* 0x000fe80000100800 */
[----:B------:R-:W-:Y:S04]  /*1ba10*/  STL [R1+0xc14], R240 ;  /* 0x000c14f001007387 */ /* 0x000fe80000100800 */
[----:B------:R-:W-:Y:S04]  /*1ba20*/  STL [R1+0xc10], R241 ;  /* 0x000c10f101007387 */ /* 0x000fe80000100800 */
[----:B------:R-:W-:Y:S01]  /*1ba30*/  STL [R1+0xc1c], R242 ;  /* 0x000c1cf201007387 */ /* 0x000fe20000100800 */
[----:B------:R-:W-:-:S03]  /*1ba40*/  IMAD R2, R2, 0x210, RZ ;  /* 0x0000021002027824 */ /* 0x000fc600078e02ff */
[----:B------:R-:W-:Y:S01]  /*1ba50*/  STL [R1+0xc18], R243 ;  /* 0x000c18f301007387 */ /* 0x000fe20000100800 */
[----:B------:R-:W-:-:S04]  /*1ba60*/  MOV R235, 0x7f ;  /* 0x0000007f00eb7802 */ /* 0x000fc80000000f00 */
[----:B------:R-:W-:-:S04]  /*1ba70*/  IADD3 R235, R235, c[0x0][0x180], RZ ;  /* 0x00006000ebeb7a10 */ /* 0x000fc80007ffe0ff */
[----:B------:R-:W-:-:S04]  /*1ba80*/  SHF.R.S32.HI R3, RZ, 0x1f, R235 ;  /* 0x0000001fff037819 */ /* 0x000fc800000114eb */
[----:B------:R-:W-:Y:S01]  /*1ba90*/  LEA.HI R3, R3, R235, RZ, 0x7 ;  /* 0x000000eb03037211 */ /* 0x000fe200078f38ff */
[----:B------:R-:W-:-:S03]  /*1baa0*/  USHF.R.S32.HI UR6, URZ, 0x1f, UR4 ;  /* 0x0000001f3f067899 */ /* 0x000fc60008011404 */
[----:B------:R-:W-:Y:S01]  /*1bab0*/  SHF.R.S32.HI R3, RZ, 0x7, R3 ;  /* 0x00000007ff037819 */ /* 0x000fe20000011403 */
[----:B------:R-:W-:Y:S01]  /*1bac0*/  CS2R R84, SRZ ;  /* 0x0000000000547805 */ /* 0x000fe2000001ff00 */
[----:B--2---:R-:W-:Y:S01]  /*1bad0*/  IMAD.MOV.U32 R4, RZ, RZ, R247 ;  /* 0x000000ffff047224 */ /* 0x004fe200078e00f7 */
[----:B------:R-:W-:Y:S04]  /*1bae0*/  STL [R1+0xc24], R246 ;  /* 0x000c24f601007387 */ /* 0x000fe80000100800 */
[----:B------:R1:W-:Y:S02]  /*1baf0*/  STL [R1+0xc20], R4 ;  /* 0x000c200401007387 */ /* 0x0003e40000100800 */
[----:B-1----:R-:W-:-:S05]  /*1bb00*/  IMAD.SHL.U32 R4, R252, 0x2, RZ ;  /* 0x00000002fc047824 */ /* 0x002fca00078e00ff */
[----:B------:R-:W-:Y:S01]  /*1bb10*/  LOP3.LUT R2, R2, 0x30, R4, 0x78, !PT ;  /* 0x0000003002027812 */ /* 0x000fe200078e7804 */
[----:B---3--:R-:W-:Y:S01]  /*1bb20*/  IMAD.MOV.U32 R5, RZ, RZ, R233 ;  /* 0x000000ffff057224 */ /* 0x008fe200078e00e9 */
[----:B------:R-:W-:Y:S04]  /*1bb30*/  STL [R1+0xc2c], R232 ;  /* 0x000c2ce801007387 */ /* 0x000fe80000100800 */
[----:B------:R1:W-:Y:S02]  /*1bb40*/  STL [R1+0xc28], R5 ;  /* 0x000c280501007387 */ /* 0x0003e40000100800 */
[----:B-1----:R-:W-:-:S04]  /*1bb50*/  SHF.L.U32 R5, R252, 0x7, RZ ;  /* 0x00000007fc057819 */ /* 0x002fc800000006ff */
[----:B------:R-:W-:-:S05]  /*1bb60*/  LOP3.LUT R36, R2, 0x1000, R5, 0xf8, !PT ;  /* 0x0000100002247812 */ /* 0x000fca00078ef805 */
[----:B------:R1:W-:Y:S04]  /*1bb70*/  STL [R1+0xfac], R36 ;  /* 0x000fac2401007387 */ /* 0x0003e80000100800 */
        /* <DEDUP_REMOVED lines=48> */
[----:B------:R1:W-:Y:S01]  /*1be80*/  STL [R1+0xcc], RZ ;  /* 0x0000ccff01007387 */ /* 0x0003e20000100800 */
[----:B------:R-:W-:-:S03]  /*1be90*/  SHF.R.S32.HI R4, RZ, 0x1f, R0 ;  /* 0x0000001fff047819 */ /* 0x000fc60000011400 */
[----:B------:R1:W-:Y:S04]  /*1bea0*/  STL [R1+0xa0], RZ ;  /* 0x0000a0ff01007387 */ /* 0x0003e80000100800 */
[----:B------:R1:W-:Y:S04]  /*1beb0*/  STL [R1+0xa4], RZ ;  /* 0x0000a4ff01007387 */ /* 0x0003e80000100800 */
[----:B------:R1:W-:Y:S04]  /*1bec0*/  STL [R1+0xa8], RZ ;  /* 0x0000a8ff01007387 */ /* 0x0003e80000100800 */
[----:B------:R1:W-:Y:S01]  /*1bed0*/  STL [R1+0xac], RZ ;  /* 0x0000acff01007387 */ /* 0x0003e20000100800 */
[----:B------:R-:W-:-:S03]  /*1bee0*/  SHF.L.U64.HI R2, R0, 0x2, R4 ;  /* 0x0000000200027819 */ /* 0x000fc60000010204 */
[----:B------:R1:W-:Y:S01]  /*1bef0*/  STL [R1+0x70], RZ ;  /* 0x000070ff01007387 */ /* 0x0003e20000100800 */
[----:B------:R-:W-:-:S03]  /*1bf00*/  LOP3.LUT R0, R252, 0x3, RZ, 0xc0, !PT ;  /* 0x00000003fc007812 */ /* 0x000fc600078ec0ff */
[----:B------:R1:W-:Y:S04]  /*1bf10*/  STL [R1+0x74], RZ ;  /* 0x000074ff01007387 */ /* 0x0003e80000100800 */
[----:B------:R1:W-:Y:S04]  /*1bf20*/  STL [R1+0x78], RZ ;  /* 0x000078ff01007387 */ /* 0x0003e80000100800 */
[----:B------:R1:W-:Y:S04]  /*1bf30*/  STL [R1+0x7c], RZ ;  /* 0x00007cff01007387 */ /* 0x0003e80000100800 */
[----:B------:R1:W-:Y:S04]  /*1bf40*/  STL [R1+0x60], RZ ;  /* 0x000060ff01007387 */ /* 0x0003e80000100800 */
[----:B------:R1:W-:Y:S01]  /*1bf50*/  STL [R1+0x64], RZ ;  /* 0x000064ff01007387 */ /* 0x0003e20000100800 */
[----:B------:R-:W-:-:S03]  /*1bf60*/  IMAD R0, R0, 0x420, RZ ;  /* 0x0000042000007824 */ /* 0x000fc600078e02ff */
[----:B------:R1:W-:Y:S04]  /*1bf70*/  STL [R1+0x68], RZ ;  /* 0x000068ff01007387 */ /* 0x0003e80000100800 */
[----:B------:R1:W-:Y:S04]  /*1bf80*/  STL [R1+0x6c], RZ ;  /* 0x00006cff01007387 */ /* 0x0003e80000100800 */
[----:B------:R1:W-:Y:S04]  /*1bf90*/  STL [R1+0x40], RZ ;  /* 0x000040ff01007387 */ /* 0x0003e80000100800 */
[----:B------:R1:W-:Y:S04]  /*1bfa0*/  STL [R1+0x44], RZ ;  /* 0x000044ff01007387 */ /* 0x0003e80000100800 */
[----:B------:R1:W-:Y:S01]  /*1bfb0*/  STL [R1+0x48], RZ ;  /* 0x000048ff01007387 */ /* 0x0003e20000100800 */
[----:B------:R-:W-:-:S03]  /*1bfc0*/  LOP3.LUT R37, R0, 0x5c, R252, 0x78, !PT ;  /* 0x0000005c00257812 */ /* 0x000fc600078e78fc */
[----:B------:R1:W-:Y:S01]  /*1bfd0*/  STL [R1+0x4c], RZ ;  /* 0x00004cff01007387 */ /* 0x0003e20000100800 */
[----:B------:R-:W-:-:S03]  /*1bfe0*/  LOP3.LUT R0, R36, 0x40, RZ, 0x3c, !PT ;  /* 0x0000004024007812 */ /* 0x000fc600078e3cff */
[----:B------:R1:W-:Y:S04]  /*1bff0*/  STL [R1+0x20], RZ ;  /* 0x000020ff01007387 */ /* 0x0003e80000100800 */
[----:B------:R1:W-:Y:S04]  /*1c000*/  STL [R1+0x24], RZ ;  /* 0x000024ff01007387 */ /* 0x0003e80000100800 */
[----:B------:R1:W-:Y:S04]  /*1c010*/  STL [R1+0x28], RZ ;  /* 0x000028ff01007387 */ /* 0x0003e80000100800 */
[----:B------:R1:W-:Y:S04]  /*1c020*/  STL [R1+0x2c], RZ ;  /* 0x00002cff01007387 */ /* 0x0003e80000100800 */
[----:B------:R1:W-:Y:S04]  /*1c030*/  STL [R1], RZ ;  /* 0x000000ff01007387 */ /* 0x0003e80000100800 */
[----:B------:R1:W-:Y:S04]  /*1c040*/  STL [R1+0x4], RZ ;  /* 0x000004ff01007387 */ /* 0x0003e80000100800 */
[----:B------:R1:W-:Y:S04]  /*1c050*/  STL [R1+0x8], RZ ;  /* 0x000008ff01007387 */ /* 0x0003e80000100800 */
[----:B------:R1:W-:Y:S04]  /*1c060*/  STL [R1+0xc], RZ ;  /* 0x00000cff01007387 */ /* 0x0003e80000100800 */
[----:B------:R1:W-:Y:S01]  /*1c070*/  STL [R1+0xfb8], R0 ;  /* 0x000fb80001007387 */ /* 0x0003e20000100800 */
[----:B------:R-:W-:Y:S01]  /*1c080*/  IADD3 R38, R3, -0x2, RZ ;  /* 0xfffffffe03267810 */ /* 0x000fe20007ffe0ff */
        /* <DEDUP_REMOVED lines=91> */
[----:B------:R-:W-:Y:S01]  /*1c640*/  LOP3.LUT R3, R37, 0x20, RZ, 0x3c, !PT ;  /* 0x0000002025037812 */ /* 0x000fe200078e3cff */
[----:B------:R-:W-:-:S02]  /*1c650*/  USHF.L.U32 UR7, UR4, 0x2, URZ ;  /* 0x0000000204077899 */ /* 0x000fc4000800063f */
[----:B------:R-:W-:Y:S02]  /*1c660*/  USHF.L.U64.HI UR6, UR4, 0x2, UR6 ;  /* 0x0000000204067899 */ /* 0x000fe40008010206 */
[----:B------:R-:W-:Y:S02]  /*1c670*/  UMOV UR5, 0x1 ;  /* 0x0000000100057882 */ /* 0x000fe40000000000 */
[----:B-1----:R-:W-:Y:S02]  /*1c680*/  UMOV UR4, 0xffffffff ;  /* 0xffffffff00047882 */ /* 0x002fe40000000000 */
.L_x_1:
[----:B------:R-:W2:Y:S01]  /*1c690*/  LDL R37, [R1+0xfac] ;  /* 0x000fac0001257983 */ /* 0x000ea20000100800 */
[----:B------:R-:W-:Y:S01]  /*1c6a0*/  UIADD3 UR4, UR4, 0x1, URZ ;  /* 0x0000000104047890 */ /* 0x000fe2000fffe03f */
[----:B------:R-:W-:-:S04]  /*1c6b0*/  DEPBAR.LE SB0, 0x2 ;  /* 0x000080800000791a */ /* 0x000fc80000000000 */
[----:B------:R-:W-:Y:S01]  /*1c6c0*/  STL [R1+0x2120], R245 ;  /* 0x002120f501007387 */ /* 0x000fe20000100800 */
[----:B------:R-:W-:-:S03]  /*1c6d0*/  UISETP.GT.AND UP0, UPT, UR4, 0x1, UPT ;  /* 0x000000010400788c */ /* 0x000fc6000bf04270 */
[----:B------:R-:W-:Y:S01]  /*1c6e0*/  STL [R1+0x211c], R246 ;  /* 0x00211cf601007387 */ /* 0x000fe20000100800 */
[----:B------:R-:W-:-:S03]  /*1c6f0*/  USEL UR4, UR4, URZ, !UP0 ;  /* 0x0000003f04047287 */ /* 0x000fc6000c000000 */
[----:B------:R-:W-:Y:S03]  /*1c700*/  STL [R1+0x2118], R247 ;  /* 0x002118f701007387 */ /* 0x000fe60000100800 */
[----:B------:R-:W-:Y:S01]  /*1c710*/  IMAD.U32 R3, RZ, RZ, UR4 ;  /* 0x00000004ff037e24 */ /* 0x000fe2000f8e00ff */
[----:B------:R-:W-:Y:S04]  /*1c720*/  STL [R1+0x2114], R232 ;  /* 0x002114e801007387 */ /* 0x000fe80000100800 */
[----:B------:R1:W-:Y:S04]  /*1c730*/  STL [R1+0x2110], R233 ;  /* 0x002110e901007387 */ /* 0x0003e80000100800 */
[----:B------:R-:W-:Y:S04]  /*1c740*/  STL [R1+0x210c], R234 ;  /* 0x00210cea01007387 */ /* 0x000fe80000100800 */
[----:B------:R3:W-:Y:S04]  /*1c750*/  STL [R1+0x2108], R235 ;  /* 0x002108eb01007387 */ /* 0x0007e80000100800 */
[----:B------:R-:W-:Y:S04]  /*1c760*/  STL [R1+0x1558], R2 ;  /* 0x0015580201007387 */ /* 0x000fe80000100800 */
[----:B-1----:R-:W4:Y:S04]  /*1c770*/  LDL.LU.64 R232, [R1+0x200] ;  /* 0x0002000001e87983 */ /* 0x002f280000300a00 */
[----:B---3--:R-:W4:Y:S04]  /*1c780*/  LDL.LU.64 R234, [R1+0x208] ;  /* 0x0002080001ea7983 */ /* 0x008f280000300a00 */
[----:B------:R-:W3:Y:S04]  /*1c790*/  LDL.LU.64 R144, [R1+0x1f0] ;  /* 0x0001f00001907983 */ /* 0x000ee80000300a00 */
[----:B------:R-:W3:Y:S04]  /*1c7a0*/  LDL.LU.64 R146, [R1+0x1f8] ;  /* 0x0001f80001927983 */ /* 0x000ee80000300a00 */
[----:B------:R-:W4:Y:S04]  /*1c7b0*/  LDL.LU.64 R140, [R1+0x1e0] ;  /* 0x0001e000018c7983 */ /* 0x000f280000300a00 */
[----:B------:R-:W4:Y:S04]  /*1c7c0*/  LDL.LU.64 R142, [R1+0x1e8] ;  /* 0x0001e800018e7983 */ /* 0x000f280000300a00 */
[----:B------:R-:W4:Y:S04]  /*1c7d0*/  LDL.LU.64 R136, [R1+0x1d0] ;  /* 0x0001d00001887983 */ /* 0x000f280000300a00 */
[----:B------:R-:W4:Y:S04]  /*1c7e0*/  LDL.LU.64 R138, [R1+0x1d8] ;  /* 0x0001d800018a7983 */ /* 0x000f280000300a00 */
[----:B------:R-:W1:Y:S02]  /*1c7f0*/  S2R R36, SR_TID.X ;  /* 0x0000000000247919 */ /* 0x000e640000002100 */
[----:B-1----:R-:W-:-:S02]  /*1c800*/  LOP3.LUT R0, R36, 0x3, RZ, 0xc0, !PT ;  /* 0x0000000324007812 */ /* 0x002fc400078ec0ff */
[----:B------:R-:W-:-:S03]  /*1c810*/  LOP3.LUT R38, R36, 0x3, RZ, 0xc0, !PT ;  /* 0x0000000324267812 */ /* 0x000fc600078ec0ff */
[----:B------:R-:W-:Y:S02]  /*1c820*/  IMAD R0, R0, 0x420, RZ ;  /* 0x0000042000007824 */ /* 0x000fe400078e02ff */
[----:B------:R-:W-:-:S03]  /*1c830*/  IMAD R38, R38, 0x420, RZ ;  /* 0x0000042026267824 */ /* 0x000fc600078e02ff */
[--C-:B------:R-:W-:Y:S02]  /*1c840*/  LOP3.LUT R0, R0, 0x5c, R36.reuse, 0x78, !PT ;  /* 0x0000005c00007812 */ /* 0x100fe400078e7824 */
[----:B------:R-:W-:Y:S02]  /*1c850*/  LOP3.LUT R38, R38, 0x5c, R36, 0x78, !PT ;  /* 0x0000005c26267812 */ /* 0x000fe400078e7824 */
[----:B------:R-:W-:Y:S01]  /*1c860*/  MOV R36, UR4 ;  /* 0x0000000400247c02 */ /* 0x000fe20008000f00 */
[----:B------:R-:W-:Y:S01]  /*1c870*/  IMAD R3, R3, 0x20000, R0 ;  /* 0x0002000003037824 */ /* 0x000fe200078e0200 */
[----:B------:R-:W-:Y:S01]  /*1c880*/  BAR.SYNC.DEFER_BLOCKING 0x0 ;  /* 0x0000000000007b1d */ /* 0x000fe20000010000 */
[----:B------:R-:W-:Y:S01]  /*1c890*/  LOP3.LUT R38, R38, 0x20, RZ, 0x3c, !PT ;  /* 0x0000002026267812 */ /* 0x000fe200078e3cff */
[----:B------:R-:W-:-:S04]  /*1c8a0*/  IMAD.U32 R0, RZ, RZ, UR4 ;  /* 0x00000004ff007e24 */ /* 0x000fc8000f8e00ff */
[----:B------:R-:W-:Y:S01]  /*1c8b0*/  IMAD R0, R0, 0x20000, R38 ;  /* 0x0002000000007824 */ /* 0x000fe200078e0226 */
[----:B------:R-:W-:Y:S04]  /*1c8c0*/  LDS R132, [R3] ;  /* 0x0000000003847984 */ /* 0x000fe80000000800 */
[----:B------:R-:W-:Y:S04]  /*1c8d0*/  LDS R134, [R3+0x1000] ;  /* 0x0010000003867984 */ /* 0x000fe80000000800 */
[----:B------:R-:W-:Y:S04]  /*1c8e0*/  LDS R133, [R0] ;  /* 0x0000000000857984 */ /* 0x000fe80000000800 */
[----:B------:R-:W-:Y:S04]  /*1c8f0*/  LDS R135, [R0+0x1000] ;  /* 0x0010000000877984 */ /* 0x000fe80000000800 */
        /* <DEDUP_REMOVED lines=11> */
[----:B------:R-:W-:Y:S01]  /*1c9b0*/  LDS R131, [R0+0x1100] ;  /* 0x0011000000837984 */ /* 0x000fe20000000800 */
[----:B--2---:R-:W-:-:S05]  /*1c9c0*/  IMAD R252, R36, 0x10000, R37 ;  /* 0x0001000024fc7824 */ /* 0x004fca00078e0225 */
[----:B------:R-:W3:Y:S04]  /*1c9d0*/  LDSM.16.M88.4 R52, [R252+0x42000] ;  /* 0x04200000fc34783b */ /* 0x000ee80000000200 */
[----:B------:R-:W4:Y:S04]  /*1c9e0*/  LDSM.16.M88.4 R60, [R252+0x44000] ;  /* 0x04400000fc3c783b */ /* 0x000f280000000200 */
[----:B------:R-:W-:Y:S04]  /*1c9f0*/  LDSM.16.M88.4 R48, [R252+0x46000] ;  /* 0x04600000fc30783b */ /* 0x000fe80000000200 */
[----:B------:R-:W-:Y:S04]  /*1ca00*/  LDSM.16.M88.4 R44, [R252+0x48000] ;  /* 0x04800000fc2c783b */ /* 0x000fe80000000200 */
[----:B------:R-:W1:Y:S04]  /*1ca10*/  LDSM.16.M88.4 R56, [R252+0x40000] ;  /* 0x04000000fc38783b */ /* 0x000e680000000200 */
[----:B------:R-:W2:Y:S04]  /*1ca20*/  LDSM.16.M88.4 R40, [R252+0x4a000] ;  /* 0x04a00000fc28783b */ /* 0x000ea80000000200 */
[----:B------:R-:W2:Y:S04]  /*1ca30*/  LDSM.16.M88.4 R36, [R252+0x4c000] ;  /* 0x04c00000fc24783b */ /* 0x000ea80000000200 */
[----:B------:R-:W2:Y:S01]  /*1ca40*/  LDSM.16.M88.4 R248, [R252+0x4e000] ;  /* 0x04e00000fcf8783b */ /* 0x000ea20000000200 */
[C---:B---3--:R-:W-:Y:S08]  /*1ca50*/  HMMA.1688.F32.TF32 R144, R132.reuse, R52, R144 ;  /* 0x000000348490723c */ /* 0x048ff00000081090 */
[C---:B----4-:R-:W-:Y:S01]  /*1ca60*/  HMMA.1688.F32.TF32 R140, R132.reuse, R60, R140 ;  /* 0x0000003c848c723c */ /* 0x050fe2000008108c */
[----:B-1----:R-:W-:Y:S07]  /*1ca70*/  STL [R1+0x2100], R58 ;  /* 0x0021003a01007387 */ /* 0x002fee0000100800 */
[C---:B------:R-:W-:Y:S01]  /*1ca80*/  HMMA.1688.F32.TF32 R136, R132.reuse, R48, R136 ;  /* 0x000000308488723c */ /* 0x040fe20000081088 */
[----:B------:R-:W-:Y:S07]  /*1ca90*/  STL [R1+0x20fc], R59 ;  /* 0x0020fc3b01007387 */ /* 0x000fee0000100800 */
[----:B-----5:R-:W-:Y:S01]  /*1caa0*/  HMMA.1688.F32.TF32 R84, R132, R44, R84 ;  /* 0x0000002c8454723c */ /* 0x020fe20000081054 */
[----:B------:R-:W-:Y:S04]  /*1cab0*/  STL [R1+0x2104], R54 ;  /* 0x0021043601007387 */ /* 0x000fe80000100800 */
[----:B------:R-:W-:Y:S04]  /*1cac0*/  STL [R1+0x20f8], R55 ;  /* 0x0020f83701007387 */ /* 0x000fe80000100800 */
[----:B------:R-:W-:Y:S04]  /*1cad0*/  STL [R1+0x20f4], R62 ;  /* 0x0020f43e01007387 */ /* 0x000fe80000100800 */
[----:B------:R1:W-:Y:S04]  /*1cae0*/  STL [R1+0x20f0], R63 ;  /* 0x0020f03f01007387 */ /* 0x0003e80000100800 */
[----:B------:R3:W-:Y:S04]  /*1caf0*/  STL [R1+0x20ec], R50 ;  /* 0x0020ec3201007387 */ /* 0x0007e80000100800 */
[----:B------:R-:W-:Y:S04]  /*1cb00*/  STL [R1+0x20e8], R51 ;  /* 0x0020e83301007387 */ /* 0x000fe80000100800 */
[----:B------:R-:W-:Y:S04]  /*1cb10*/  STL [R1+0x20e4], R46 ;  /* 0x0020e42e01007387 */ /* 0x000fe80000100800 */
[----:B------:R-:W-:Y:S04]  /*1cb20*/  STL [R1+0x20e0], R47 ;  /* 0x0020e02f01007387 */ /* 0x000fe80000100800 */
[----:B--2---:R-:W-:Y:S04]  /*1cb30*/  STL [R1+0x20dc], R42 ;  /* 0x0020dc2a01007387 */ /* 0x004fe80000100800 */
[----:B------:R-:W-:Y:S04]  /*1cb40*/  STL [R1+0x20d8], R43 ;  /* 0x0020d82b01007387 */ /* 0x000fe80000100800 */
[----:B------:R-:W-:Y:S04]  /*1cb50*/  STL [R1+0x20c4], R38 ;  /* 0x0020c42601007387 */ /* 0x000fe80000100800 */
[----:B------:R-:W-:Y:S04]  /*1cb60*/  STL [R1+0x20c0], R39 ;  /* 0x0020c02701007387 */ /* 0x000fe80000100800 */
[----:B------:R-:W-:Y:S04]  /*1cb70*/  STL [R1+0x20bc], R250 ;  /* 0x0020bcfa01007387 */ /* 0x000fe80000100800 */
[----:B------:R-:W-:Y:S04]  /*1cb80*/  STL [R1+0x20b8], R251 ;  /* 0x0020b8fb01007387 */ /* 0x000fe80000100800 */
[----:B------:R-:W-:Y:S04]  /*1cb90*/  STL [R1+0x1e70], R252 ;  /* 0x001e70fc01007387 */ /* 0x000fe80000100800 */
[----:B------:R-:W-:Y:S04]  /*1cba0*/  STL [R1+0x1bc], R147 ;  /* 0x0001bc9301007387 */ /* 0x000fe80000100800 */
[----:B------:R-:W-:Y:S01]  /*1cbb0*/  STL [R1+0x1a0], R140 ;  /* 0x0001a08c01007387 */ /* 0x000fe20000100800 */
[----:B-1----:R-:W-:-:S03]  /*1cbc0*/  IMAD.MOV.U32 R63, RZ, RZ, R84 ;  /* 0x000000ffff3f7224 */ /* 0x002fc600078e0054 */
[----:B------:R-:W-:Y:S01]  /*1cbd0*/  STL [R1+0x194], R137 ;  /* 0x0001948901007387 */ /* 0x000fe20000100800 */
[----:B---3--:R-:W-:-:S03]  /*1cbe0*/  MOV R50, R87 ;  /* 0x0000005700327202 */ /* 0x008fc60000000f00 */
[----:B------:R-:W-:Y:S04]  /*1cbf0*/  STL [R1+0x198], R138 ;  /* 0x0001988a01007387 */ /* 0x000fe80000100800 */
[----:B------:R-:W-:Y:S04]  /*1cc00*/  STL [R1+0x184], R85 ;  /* 0x0001845501007387 */ /* 0x000fe80000100800 */
[----:B------:R1:W-:Y:S02]  /*1cc10*/  STL [R1+0x188], R86 ;  /* 0x0001885601007387 */ /* 0x0003e40000100800 */
[C---:B-1----:R-:W-:Y:S11]  /*1cc20*/  HMMA.1688.F32.TF32 R84, R132.reuse, R40, R88 ;  /* 0x000000288454723c */ /* 0x042ff60000081058 */
[----:B------:R-:W-:Y:S11]  /*1cc30*/  @!UPT UIADD3 URZ, URZ, URZ, URZ ;  /* 0x0000003f3f3ff290 */ /* 0x000ff6000fffe03f */
[----:B------:R-:W-:Y:S01]  /*1cc40*/  @!UPT UIADD3 URZ, URZ, URZ, URZ ;  /* 0x0000003f3f3ff290 */ /* 0x000fe2000fffe03f */
[----:B------:R-:W-:Y:S01]  /*1cc50*/  STL [R1+0x174], R85 ;  /* 0x0001745501007387 */ /* 0x000fe20000100800 */
[----:B------:R-:W-:Y:S02]  /*1cc60*/  IMAD.MOV.U32 R51, RZ, RZ, R84 ;  /* 0x000000ffff337224 */ /* 0x000fe400078e0054 */
[----:B------:R-:W-:Y:S01]  /*1cc70*/  IMAD.MOV.U32 R46, RZ, RZ, R87 ;  /* 0x000000ffff2e7224 */ /* 0x000fe200078e0057 */
[----:B------:R1:W-:Y:S02]  /*1cc80*/  STL [R1+0x178], R86 ;  /* 0x0001785601007387 */ /* 0x0003e40000100800 */
[C---:B-1----:R-:W-:Y:S11]  /*1cc90*/  HMMA.1688.F32.TF32 R84, R132.reuse, R36, R92 ;  /* 0x000000248454723c */ /* 0x042ff6000008105c */
[----:B------:R-:W-:Y:S11]  /*1cca0*/  @!UPT UIADD3 URZ, URZ, URZ, URZ ;  /* 0x0000003f3f3ff290 */ /* 0x000ff6000fffe03f */
[----:B------:R-:W-:Y:S01]  /*1ccb0*/  @!UPT UIADD3 URZ, URZ, URZ, URZ ;  /* 0x0000003f3f3ff290 */ /* 0x000fe2000fffe03f */
[----:B------:R1:W-:Y:S01]  /*1ccc0*/  STL [R1+0x164], R85 ;  /* 0x0001645501007387 */ /* 0x0003e20000100800 */
[----:B------:R-:W-:Y:S01]  /*1ccd0*/  IMAD.MOV.U32 R47, RZ, RZ, R84 ;  /* 0x000000ffff2f7224 */ /* 0x000fe200078e0054 */
[----:B------:R-:W-:Y:S01]  /*1cce0*/  MOV R42, R86 ;  /* 0x00000056002a7202 */ /* 0x000fe20000000f00 */
[----:B------:R-:W-:Y:S02]  /*1ccf0*/  IMAD.MOV.U32 R43, RZ, RZ, R87 ;  /* 0x000000ffff2b7224 */ /* 0x000fe400078e0057 */
[----:B-1----:R-:W-:Y:S11]  /*1cd00*/  HMMA.1688.F32.TF32 R84, R132, R248, R96 ;  /* 0x000000f88454723c */ /* 0x002ff60000081060 */
[----:B------:R-:W-:Y:S11]  /*1cd10*/  @!UPT UIADD3 URZ, URZ, URZ, URZ ;  /* 0x0000003f3f3ff290 */ /* 0x000ff6000fffe03f */
[----:B------:R-:W-:Y:S01]  /*1cd20*/  @!UPT UIADD3 URZ, URZ, URZ, URZ ;  /* 0x0000003f3f3ff290 */ /* 0x000fe2000fffe03f */
[----:B------:R-:W-:Y:S01]  /*1cd30*/  STL.64 [R1+0x150], R84 ;  /* 0x0001505401007387 */ /* 0x000fe20000100a00 */
[----:B------:R-:W-:-:S03]  /*1cd40*/  IMAD.MOV.U32 R38, RZ, RZ, R87 ;  /* 0x000000ffff267224 */ /* 0x000fc600078e0057 */
[----:B------:R1:W-:Y:S02]  /*1cd50*/  STL [R1+0x158], R86 ;  /* 0x0001585601007387 */ /* 0x0003e40000100800 */
[C---:B-1----:R-:W-:Y:S02]  /*1cd60*/  HMMA.1688.F32.TF32 R84, R240.reuse, R56, R100 ;  /* 0x00000038f054723c */ /* 0x042fe40000081064 */
[----:B------:R-:W-:Y:S04]  /*1cd70*/  LDS R100, [R3+0x280] ;  /* 0x0002800003647984 */ /* 0x000fe80000000800 */
[----:B------:R-:W-:Y:S02]  /*1cd80*/  LDS R102, [R3+0x1280] ;  /* 0x0012800003667984 */ /* 0x000fe40000000800 */
[----:B------:R-:W-:Y:S02]  /*1cd90*/  HMMA.1688.F32.TF32 R92, R240, R48, R112 ;  /* 0x00000030f05c723c */ /* 0x000fe40000081070 */
[----:B------:R-:W-:Y:S04]  /*1cda0*/  LDS R101, [R0+0x280] ;  /* 0x0002800000657984 */ /* 0x000fe80000000800 */
[----:B------:R-:W1:Y:S09]  /*1cdb0*/  LDS R103, [R0+0x1280] ;  /* 0x0012800000677984 */ /* 0x000e720000000800 */
[----:B------:R-:W-:Y:S01]  /*1cdc0*/  STL [R1+0x144], R85 ;  /* 0x0001445501007387 */ /* 0x000fe20000100800 */
[----:B------:R-:W-:Y:S01]  /*1cdd0*/  IMAD.MOV.U32 R39, RZ, RZ, R84 ;  /* 0x000000ffff277224 */ /* 0x000fe200078e0054 */
[----:B------:R-:W-:-:S02]  /*1cde0*/  MOV R250, R87 ;  /* 0x0000005700fa7202 */ /* 0x000fc40000000f00 */
[----:B------:R2:W-:Y:S02]  /*1cdf0*/  STL [R1+0x148], R86 ;  /* 0x0001485601007387 */ /* 0x0005e40000100800 */
[----:B--2---:R-:W-:Y:S11]  /*1ce00*/  HMMA.1688.F32.TF32 R84, R240, R52, R104 ;  /* 0x00000034f054723c */ /* 0x004ff60000081068 */
[----:B------:R-:W-:Y:S11]  /*1ce10*/  @!UPT UIADD3 URZ, URZ, URZ, URZ ;  /* 0x0000003f3f3ff290 */ /* 0x000ff6000fffe03f */
[----:B------:R-:W-:Y:S01]  /*1ce20*/  @!UPT UIADD3 URZ, URZ, URZ, URZ ;  /* 0x0000003f3f3ff290 */ /* 0x000fe2000fffe03f */
[----:B------:R-:W-:Y:S01]  /*1ce30*/  STL [R1+0x134], R85 ;  /* 0x0001345501007387 */ /* 0x000fe20000100800 */
[----:B------:R-:W-:-:S03]  /*1ce40*/  IMAD.MOV.U32 R251, RZ, RZ, R84 ;  /* 0x000000fffffb7224 */ /* 0x000fc600078e0054 */
[----:B------:R2:W-:Y:S02]  /*1ce50*/  STL.64 [R1+0x138], R86 ;  /* 0x0001385601007387 */ /* 0x0005e40000100a00 */
[C---:B--2---:R-:W-:Y:S08]  /*1ce60*/  HMMA.1688.F32.TF32 R84, R240.reuse, R60, R108 ;  /* 0x0000003cf054723c */ /* 0x044ff0000008106c */
[C---:B------:R-:W-:Y:S11]  /*1ce70*/  HMMA.1688.F32.TF32 R88, R240.reuse, R44, R116 ;  /* 0x0000002cf058723c */ /* 0x040ff60000081074 */
[----:B------:R-:W-:Y:S04]  /*1ce80*/  @!UPT UIADD3 URZ, URZ, URZ, URZ ;  /* 0x0000003f3f3ff290 */ /* 0x000fe8000fffe03f */
[----:B------:R-:W-:Y:S04]  /*1ce90*/  STL.64 [R1+0xb0], R84 ;  /* 0x0000b05401007387 */ /* 0x000fe80000100a00 */
[----:B------:R2:W-:Y:S02]  /*1cea0*/  STL.64 [R1+0xb8], R86 ;  /* 0x0000b85601007387 */ /* 0x0005e40000100a00 */
[----:B--2---:R-:W-:Y:S02]  /*1ceb0*/  HMMA.1688.F32.TF32 R84, R240, R40, R120 ;  /* 0x00000028f054723c */ /* 0x004fe40000081078 */
[----:B------:R-:W-:Y:S04]  /*1cec0*/  STL.64 [R1+0x80], R92 ;  /* 0x0000805c01007387 */ /* 0x000fe80000100a00 */
[----:B------:R-:W-:Y:S04]  /*1ced0*/  STL.64 [R1+0x88], R94 ;  /* 0x0000885e01007387 */ /* 0x000fe80000100a00 */
[----:B------:R-:W-:Y:S04]  /*1cee0*/  STL.64 [R1+0x50], R88 ;  /* 0x0000505801007387 */ /* 0x000fe80000100a00 */
[----:B------:R-:W-:Y:S09]  /*1cef0*/  STL.64 [R1+0x58], R90 ;  /* 0x0000585a01007387 */ /* 0x000ff20000100a00 */
[----:B------:R2:W-:Y:S01]  /*1cf00*/  STL.64 [R1+0x30], R84 ;  /* 0x0000305401007387 */ /* 0x0005e20000100a00 */
[----:B------:R-:W-:-:S02]  /*1cf10*/  IMAD.MOV.U32 R252, RZ, RZ, R86 ;  /* 0x000000fffffc7224 */ /* 0x000fc400078e0056 */
[----:B------:R-:W-:Y:S01]  /*1cf20*/  IMAD.MOV.U32 R2, RZ, RZ, R87 ;  /* 0x000000ffff027224 */ /* 0x000fe200078e0057 */
[----:B------:R-:W3:Y:S04]  /*1cf30*/  LDL.LU.64 R96, [R1+0x90] ;  /* 0x0000900001607983 */ /* 0x000ee80000300a00 */
[----:B------:R-:W3:Y:S01]  /*1cf40*/  LDL.LU.64 R98, [R1+0x98] ;  /* 0x0000980001627983 */ /* 0x000ee20000300a00 */
[C---:B--2---:R-:W-:Y:S08]  /*1cf50*/  HMMA.1688.F32.TF32 R84, R240.reuse, R36, R124 ;  /* 0x00000024f054723c */ /* 0x044ff0000008107c */
[----:B------:R-:W-:Y:S11]  /*1cf60*/  HMMA.1688.F32.TF32 R240, R240, R248, R160 ;  /* 0x000000f8f0f0723c */ /* 0x000ff600000810a0 */
[----:B------:R-:W-:Y:S04]  /*1cf70*/  @!UPT UIADD3 URZ, URZ, URZ, URZ ;  /* 0x0000003f3f3ff290 */ /* 0x000fe8000fffe03f */
[----:B------:R-:W-:Y:S04]  /*1cf80*/  STL.64 [R1+0x10], R84 ;  /* 0x0000105401007387 */ /* 0x000fe80000100a00 */
[----:B------:R-:W-:Y:S04]  /*1cf90*/  STL.64 [R1+0x18], R86 ;  /* 0x0000185601007387 */ /* 0x000fe80000100a00 */
[----:B------:R-:W2:Y:S04]  /*1cfa0*/  LDL.LU.64 R108, [R1+0x120] ;  /* 0x00012000016c7983 */ /* 0x000ea80000300a00 */
[----:B------:R-:W2:Y:S04]  /*1cfb0*/  LDL.LU.64 R110, [R1+0x128] ;  /* 0x00012800016e7983 */ /* 0x000ea80000300a00 */
[----:B------:R-:W4:Y:S04]  /*1cfc0*/  LDL.LU.64 R112, [R1+0x110] ;  /* 0x0001100001707983 */ /* 0x000f280000300a00 */
[----:B------:R-:W4:Y:S04]  /*1cfd0*/  LDL.LU.64 R114, [R1+0x118] ;  /* 0x0001180001727983 */ /* 0x000f280000300a00 */
[----:B------:R-:W2:Y:S04]  /*1cfe0*/  LDL.LU.64 R116, [R1+0x100] ;  /* 0x0001000001747983 */ /* 0x000ea80000300a00 */
[----:B------:R-:W2:Y:S04]  /*1cff0*/  LDL.LU.64 R118, [R1+0x108] ;  /* 0x0001080001767983 */ /* 0x000ea80000300a00 */
[----:B------:R-:W2:Y:S04]  /*1d000*/  LDL.LU.64 R120, [R1+0xf0] ;  /* 0x0000f00001787983 */ /* 0x000ea80000300a00 */
[----:B------:R-:W2:Y:S04]  /*1d010*/  LDL.LU.64 R122, [R1+0xf8] ;  /* 0x0000f800017a7983 */ /* 0x000ea80000300a00 */
[----:B------:R-:W2:Y:S04]  /*1d020*/  LDL.LU.64 R124, [R1+0xe0] ;  /* 0x0000e000017c7983 */ /* 0x000ea80000300a00 */
[----:B------:R-:W2:Y:S04]  /*1d030*/  LDL.LU.64 R126, [R1+0xe8] ;  /* 0x0000e800017e7983 */ /* 0x000ea80000300a00 */
[----:B------:R-:W-:Y:S04]  /*1d040*/  STL.64 [R1+0x20a0], R242 ;  /* 0x0020a0f201007387 */ /* 0x000fe80000100a00 */
[----:B------:R1:W-:Y:S01]  /*1d050*/  STL.64 [R1+0x2098], R240 ;  /* 0x002098f001007387 */ /* 0x0003e20000100a00 */
[-C--:B------:R-:W-:Y:S03]  /*1d060*/  HMMA.1688.F32.TF32 R232, R132, R56.reuse, R232 ;  /* 0x0000003884e8723c */ /* 0x080fe600000810e8 */
[----:B------:R-:W-:Y:S04]  /*1d070*/  LDS R84, [R3+0x200] ;  /* 0x0002000003547984 */ /* 0x000fe80000000800 */
[----:B------:R-:W-:Y:S04]  /*1d080*/  LDS R86, [R3+0x1200] ;  /* 0x0012000003567984 */ /* 0x000fe80000000800 */
[----:B-1----:R-:W2:Y:S04]  /*1d090*/  LDL.LU.64 R240, [R1+0xd0] ;  /* 0x0000d00001f07983 */ /* 0x002ea80000300a00 */
[----:B------:R-:W2:Y:S01]  /*1d0a0*/  LDL.LU.64 R242, [R1+0xd8] ;  /* 0x0000d80001f27983 */ /* 0x000ea20000300a00 */
[C---:B------:R-:W-:Y:S03]  /*1d0b0*/  HMMA.1688.F32.TF32 R8, R64.reuse, R56, R8 ;  /* 0x000000384008723c */ /* 0x040fe60000081008 */
[----:B------:R-:W-:Y:S04]  /*1d0c0*/  LDS R85, [R0+0x200] ;  /* 0x0002000000557984 */ /* 0x000fe80000000800 */
[----:B------:R-:W1:Y:S01]  /*1d0d0*/  LDS R87, [R0+0x1200] ;  /* 0x0012000000577984 */ /* 0x000e620000000800 */
[----:B------:R-:W-:Y:S01]  /*1d0e0*/  IMAD.MOV.U32 R245, RZ, RZ, R232 ;  /* 0x000000fffff57224 */ /* 0x000fe200078e00e8 */
[----:B------:R-:W-:Y:S01]  /*1d0f0*/  MOV R246, R233 ;  /* 0x000000e900f67202 */ /* 0x000fe20000000f00 */
[----:B------:R-:W-:Y:S01]  /*1d100*/  IMAD.MOV.U32 R247, RZ, RZ, R234 ;  /* 0x000000fffff77224 */ /* 0x000fe200078e00ea */
[----:B------:R-:W-:Y:S01]  /*1d110*/  MOV R234, R145 ;  /* 0x0000009100ea7202 */ /* 0x000fe20000000f00 */
[----:B------:R-:W-:Y:S01]  /*1d120*/  IMAD.MOV.U32 R232, RZ, RZ, R235 ;  /* 0x000000ffffe87224 */ /* 0x000fe200078e00eb */
[----:B------:R-:W-:Y:S01]  /*1d130*/  HMMA.1688.F32.TF32 R12, R64, R52, R12 ;  /* 0x00000034400c723c */ /* 0x000fe2000008100c */
[----:B------:R-:W-:-:S02]  /*1d140*/  IMAD.MOV.U32 R233, RZ, RZ, R144 ;  /* 0x000000ffffe97224 */ /* 0x000fc400078e0090 */
[----:B------:R-:W-:-:S05]  /*1d150*/  IMAD.MOV.U32 R235, RZ, RZ, R146 ;  /* 0x000000ffffeb7224 */ /* 0x000fca00078e0092 */
[C---:B------:R-:W-:Y:S08]  /*1d160*/  HMMA.1688.F32.TF32 R16, R64.reuse, R60, R16 ;  /* 0x0000003c4010723c */ /* 0x040ff00000081010 */
[C---:B------:R-:W-:Y:S08]  /*1d170*/  HMMA.1688.F32.TF32 R20, R64.reuse, R48, R20 ;  /* 0x000000304014723c */ /* 0x040ff00000081014 */
[C---:B------:R-:W-:Y:S08]  /*1d180*/  HMMA.1688.F32.TF32 R24, R64.reuse, R44, R24 ;  /* 0x0000002c4018723c */ /* 0x040ff00000081018 */
[C---:B------:R-:W-:Y:S08]  /*1d190*/  HMMA.1688.F32.TF32 R144, R64.reuse, R40, R28 ;  /* 0x000000284090723c */ /* 0x040ff0000008101c */
[C---:B------:R-:W-:Y:S08]  /*1d1a0*/  HMMA.1688.F32.TF32 R32, R64.reuse, R36, R32 ;  /* 0x000000244020723c */ /* 0x040ff00000081020 */
[----:B------:R-:W-:Y:S01]  /*1d1b0*/  HMMA.1688.F32.TF32 R4, R64, R248, R4 ;  /* 0x000000f84004723c */ /* 0x000fe20000081004 */
[----:B------:R-:W-:Y:S04]  /*1d1c0*/  LDS R64, [R3+0x300] ;  /* 0x0003000003407984 */ /* 0x000fe80000000800 */
[----:B------:R-:W-:Y:S04]  /*1d1d0*/  LDS R66, [R3+0x1300] ;  /* 0x0013000003427984 */ /* 0x000fe80000000800 */
[----:B------:R-:W-:Y:S04]  /*1d1e0*/  LDS R65, [R0+0x300] ;  /* 0x0003000000417984 */ /* 0x000fe80000000800 */
[----:B------:R-:W3:Y:S01]  /*1d1f0*/  LDS R67, [R0+0x1300] ;  /* 0x0013000000437984 */ /* 0x000ee20000000800 */
[C---:B------:R-:W-:Y:S08]  /*1d200*/  HMMA.1688.F32.TF32 R236, R128.reuse, R56, R164 ;  /* 0x0000003880ec723c */ /* 0x040ff000000810a4 */
[----:B------:R-:W-:Y:S01]  /*1d210*/  HMMA.1688.F32.TF32 R168, R128, R52, R168 ;  /* 0x0000003480a8723c */ /* 0x000fe200000810a8 */
[----:B------:R-:W-:Y:S01]  /*1d220*/  IMAD.MOV.U32 R55, RZ, RZ, R136 ;  /* 0x000000ffff377224 */ /* 0x000fe200078e0088 */
[----:B------:R-:W-:Y:S01]  /*1d230*/  MOV R59, R143 ;  /* 0x0000008f003b7202 */ /* 0x000fe20000000f00 */
[----:B------:R-:W-:Y:S01]  /*1d240*/  IMAD.MOV.U32 R62, RZ, RZ, R139 ;  /* 0x000000ffff3e7224 */ /* 0x000fe200078e008b */
[----:B------:R-:W-:Y:S01]  /*1d250*/  LDS R28, [R3+0x380] ;  /* 0x00038000031c7984 */ /* 0x000fe20000000800 */
[----:B------:R-:W-:-:S02]  /*1d260*/  IMAD.MOV.U32 R54, RZ, RZ, R141 ;  /* 0x000000ffff367224 */ /* 0x000fc400078e008d */
[----:B------:R-:W-:Y:S01]  /*1d270*/  IMAD.MOV.U32 R58, RZ, RZ, R142 ;  /* 0x000000ffff3a7224 */ /* 0x000fe200078e008e */
[----:B------:R-:W-:Y:S01]  /*1d280*/  HMMA.1688.F32.TF32 R88, R100, R44, R152 ;  /* 0x0000002c6458723c */ /* 0x000fe20000081098 */
[----:B------:R-:W-:Y:S04]  /*1d290*/  LDS R30, [R3+0x1380] ;  /* 0x00138000031e7984 */ /* 0x000fe80000000800 */
[----:B------:R-:W-:Y:S04]  /*1d2a0*/  LDS R29, [R0+0x380] ;  /* 0x00038000001d7984 */ /* 0x000fe80000000800 */
[----:B------:R-:W-:Y:S04]  /*1d2b0*/  STL.64 [R1+0x20b0], R238 ;  /* 0x0020b0ee01007387 */ /* 0x000fe80000100a00 */
[----:B------:R-:W-:Y:S04]  /*1d2c0*/  STL.64 [R1+0x20a8], R236 ;  /* 0x0020a8ec01007387 */ /* 0x000fe80000100a00 */
[----:B------:R-:W-:Y:S04]  /*1d2d0*/  STL.64 [R1+0x20d0], R170 ;  /* 0x0020d0aa01007387 */ /* 0x000fe80000100a00 */
[----:B------:R1:W-:Y:S04]  /*1d2e0*/  STL.64 [R1+0x20c8], R168 ;  /* 0x0020c8a801007387 */ /* 0x0003e80000100a00 */
[----:B------:R-:W4:Y:S04]  /*1d2f0*/  LDL.LU.64 R136, [R1+0xc0] ;  /* 0x0000c00001887983 */ /* 0x000f280000300a00 */
[----:B------:R-:W4:Y:S04]  /*1d300*/  LDL.LU.64 R138, [R1+0xc8] ;  /* 0x0000c800018a7983 */ /* 0x000f280000300a00 */
[----:B------:R-:W4:Y:S04]  /*1d310*/  LDL.LU.64 R140, [R1+0xa0] ;  /* 0x0000a000018c7983 */ /* 0x000f280000300a00 */
[----:B------:R-:W4:Y:S04]  /*1d320*/  LDL.LU.64 R142, [R1+0xa8] ;  /* 0x0000a800018e7983 */ /* 0x000f280000300a00 */
[----:B------:R-:W4:Y:S04]  /*1d330*/  LDL.LU.64 R160, [R1+0x70] ;  /* 0x0000700001a07983 */ /* 0x000f280000300a00 */
[----:B------:R-:W4:Y:S04]  /*1d340*/  LDL.LU.64 R162, [R1+0x78] ;  /* 0x0000780001a27983 */ /* 0x000f280000300a00 */
[----:B------:R-:W4:Y:S01]  /*1d350*/  LDL.LU.64 R152, [R1+0x60] ;  /* 0x0000600001987983 */ /* 0x000f220000300a00 */
[C---:B-1----:R-:W-:Y:S03]  /*1d360*/  HMMA.1688.F32.TF32 R224, R84.reuse, R56, R224 ;  /* 0x0000003854e0723c */ /* 0x042fe600000810e0 */
[----:B------:R-:W4:Y:S04]  /*1d370*/  LDL.LU.64 R154, [R1+0x68] ;  /* 0x00006800019a7983 */ /* 0x000f280000300a00 */
[----:B------:R-:W4:Y:S01]  /*1d380*/  LDL.LU.64 R132, [R1+0x40] ;  /* 0x0000400001847983 */ /* 0x000f220000300a00 */
[C---:B------:R-:W-:Y:S03]  /*1d390*/  HMMA.1688.F32.TF32 R220, R84.reuse, R52, R220 ;  /* 0x0000003454dc723c */ /* 0x040fe600000810dc */
[----:B------:R-:W4:Y:S05]  /*1d3a0*/  LDL.LU.64 R134, [R1+0x48] ;  /* 0x0000480001867983 */ /* 0x000f2a0000300a00 */
[C---:B------:R-:W-:Y:S08]  /*1d3b0*/  HMMA.1688.F32.TF32 R68, R84.reuse, R60, R68 ;  /* 0x0000003c5444723c */ /* 0x040ff00000081044 */
[C---:B------:R-:W-:Y:S08]  /*1d3c0*/  HMMA.1688.F32.TF32 R156, R84.reuse, R48, R156 ;  /* 0x00000030549c723c */ /* 0x040ff0000008109c */
[C---:B------:R-:W-:Y:S01]  /*1d3d0*/  HMMA.1688.F32.TF32 R72, R84.reuse, R44, R72 ;  /* 0x0000002c5448723c */ /* 0x040fe20000081048 */
[----:B------:R-:W1:Y:S07]  /*1d3e0*/  LDS R31, [R0+0x1380] ;  /* 0x00138000001f7984 */ /* 0x000e6e0000000800 */
[C---:B------:R-:W-:Y:S08]  /*1d3f0*/  HMMA.1688.F32.TF32 R200, R84.reuse, R40, R200 ;  /* 0x0000002854c8723c */ /* 0x040ff000000810c8 */
[C---:B------:R-:W-:Y:S08]  /*1d400*/  HMMA.1688.F32.TF32 R76, R84.reuse, R36, R76 ;  /* 0x00000024544c723c */ /* 0x040ff0000008104c */
[----:B------:R-:W-:Y:S08]  /*1d410*/  HMMA.1688.F32.TF32 R204, R84, R248, R204 ;  /* 0x000000f854cc723c */ /* 0x000ff000000810cc */
[----:B---3--:R-:W-:Y:S01]  /*1d420*/  HMMA.1688.F32.TF32 R104, R64, R56, R96 ;  /* 0x000000384068723c */ /* 0x008fe20000081060 */
[----:B------:R-:W3:Y:S04]  /*1d430*/  LDL.LU.64 R96, [R1+0x20] ;  /* 0x0000200001607983 */ /* 0x000ee80000300a00 */
[----:B------:R-:W3:Y:S03]  /*1d440*/  LDL.LU.64 R98, [R1+0x28] ;  /* 0x0000280001627983 */ /* 0x000ee60000300a00 */
[-C--:B------:R-:W-:Y:S01]  /*1d450*/  HMMA.1688.F32.TF32 R84, R100, R60.reuse, R148 ;  /* 0x0000003c6454723c */ /* 0x080fe20000081094 */
[----:B------:R-:W1:Y:S04]  /*1d460*/  LDL.LU.64 R148, [R1] ;  /* 0x0000000001947983 */ /* 0x000e680000300a00 */
[----:B------:R-:W1:Y:S03]  /*1d470*/  LDL.LU.64 R150, [R1+0x8] ;  /* 0x0000080001967983 */ /* 0x000e660000300a00 */
[----:B------:R-:W-:Y:S01]  /*1d480*/  HMMA.1688.F32.TF32 R172, R128, R60, R172 ;  /* 0x0000003c80ac723c */ /* 0x000fe200000810ac */
[----:B------:R-:W-:-:S07]  /*1d490*/  MOV R168, R233 ;  /* 0x000000e900a87202 */ /* 0x000fce0000000f00 */
[----:B------:R-:W-:Y:S01]  /*1d4a0*/  HMMA.1688.F32.TF32 R176, R128, R48, R176 ;  /* 0x0000003080b0723c */ /* 0x000fe200000810b0 */
[----:B------:R-:W-:-:S07]  /*1d4b0*/  IMAD.MOV.U32 R169, RZ, RZ, R234 ;  /* 0x000000ffffa97224 */ /* 0x000fce00078e00ea */
[C---:B------:R-:W-:Y:S08]  /*1d4c0*/  HMMA.1688.F32.TF32 R180, R128.reuse, R44, R180 ;  /* 0x0000002c80b4723c */ /* 0x040ff000000810b4 */
[C---:B------:R-:W-:Y:S08]  /*1d4d0*/  HMMA.1688.F32.TF32 R184, R128.reuse, R40, R184 ;  /* 0x0000002880b8723c */ /* 0x040ff000000810b8 */
[C---:B------:R-:W-:Y:S08]  /*1d4e0*/  HMMA.1688.F32.TF32 R188, R128.reuse, R36, R188 ;  /* 0x0000002480bc723c */ /* 0x040ff000000810bc */
[----:B------:R-:W-:Y:S01]  /*1d4f0*/  HMMA.1688.F32.TF32 R192, R128, R248, R192 ;  /* 0x000000f880c0723c */ /* 0x000fe200000810c0 */
[----:B------:R-:W-:Y:S01]  /*1d500*/  IMAD.MOV.U32 R170, RZ, RZ, R235 ;  /* 0x000000ffffaa7224 */ /* 0x000fe200078e00eb */
[----:B------:R-:W-:Y:S01]  /*1d510*/  MOV R238, R58 ;  /* 0x0000003a00ee7202 */ /* 0x000fe20000000f00 */
[----:B------:R-:W-:-:S02]  /*1d520*/  IMAD.MOV.U32 R237, RZ, RZ, R54 ;  /* 0x000000ffffed7224 */ /* 0x000fc400078e0036 */
[----:B------:R-:W-:-:S03]  /*1d530*/  IMAD.MOV.U32 R239, RZ, RZ, R59 ;  /* 0x000000ffffef7224 */ /* 0x000fc600078e003b */
[----:B--2---:R-:W-:Y:S07]  /*1d540*/  HMMA.1688.F32.TF32 R128, R64, R36, R240 ;  /* 0x000000244080723c */ /* 0x004fee00000810f0 */
[----:B------:R-:W-:Y:S01]  /*1d550*/  MOV R240, R245 ;  /* 0x000000f500f07202 */ /* 0x000fe20000000f00 */
[----:B------:R-:W-:Y:S01]  /*1d560*/  IMAD.MOV.U32 R241, RZ, RZ, R246 ;  /* 0x000000fffff17224 */ /* 0x000fe200078e00f6 */
[----:B------:R-:W2:Y:S01]  /*1d570*/  LDL.LU R245, [R1+0x2120] ;  /* 0x0021200001f57983 */ /* 0x000ea20000300800 */
[----:B------:R-:W-:-:S02]  /*1d580*/  IMAD.MOV.U32 R242, RZ, RZ, R247 ;  /* 0x000000fffff27224 */ /* 0x000fc400078e00f7 */
[----:B------:R-:W-:Y:S01]  /*1d590*/  IMAD.MOV.U32 R243, RZ, RZ, R232 ;  /* 0x000000fffff37224 */ /* 0x000fe200078e00e8 */
[----:B------:R-:W2:Y:S04]  /*1d5a0*/  LDL.LU R246, [R1+0x211c] ;  /* 0x00211c0001f67983 */ /* 0x000ea80000300800 */
[----:B------:R-:W2:Y:S04]  /*1d5b0*/  LDL.LU R247, [R1+0x2118] ;  /* 0x0021180001f77983 */ /* 0x000ea80000300800 */
[----:B------:R-:W3:Y:S04]  /*1d5c0*/  LDL.LU R232, [R1+0x2114] ;  /* 0x0021140001e87983 */ /* 0x000ee80000300800 */
[----:B------:R-:W3:Y:S04]  /*1d5d0*/  LDL.LU R233, [R1+0x2110] ;  /* 0x0021100001e97983 */ /* 0x000ee80000300800 */
[----:B------:R-:W3:Y:S04]  /*1d5e0*/  LDL.LU R234, [R1+0x210c] ;  /* 0x00210c0001ea7983 */ /* 0x000ee80000300800 */
[----:B------:R-:W3:Y:S04]  /*1d5f0*/  LDL.LU R235, [R1+0x2108] ;  /* 0x0021080001eb7983 */ /* 0x000ee80000300800 */
[----:B------:R-:W3:Y:S04]  /*1d600*/  LDL.LU R171, [R1+0x1bc] ;  /* 0x0001bc0001ab7983 */ /* 0x000ee80000300800 */
[----:B------:R-:W3:Y:S04]  /*1d610*/  LDL.LU R236, [R1+0x1a0] ;  /* 0x0001a00001ec7983 */ /* 0x000ee80000300800 */
[----:B------:R-:W3:Y:S04]  /*1d620*/  LDL.LU R54, [R1+0x2104] ;  /* 0x0021040001367983 */ /* 0x000ee80000300800 */
[----:B------:R-:W3:Y:S04]  /*1d630*/  LDL.LU R58, [R1+0x2100] ;  /* 0x00210000013a7983 */ /* 0x000ee80000300800 */
[----:B------:R-:W3:Y:S01]  /*1d640*/  LDL.LU R59, [R1+0x20fc] ;  /* 0x0020fc00013b7983 */ /* 0x000ee20000300800 */
[----:B------:R-:W-:Y:S08]  /*1d650*/  HMMA.1688.F32.TF32 R92, R100, R40, R216 ;  /* 0x00000028645c723c */ /* 0x000ff000000810d8 */
[C---:B------:R-:W-:Y:S08]  /*1d660*/  HMMA.1688.F32.TF32 R108, R64.reuse, R52, R108 ;  /* 0x00000034406c723c */ /* 0x040ff0000008106c */
[C---:B----4-:R-:W-:Y:S08]  /*1d670*/  HMMA.1688.F32.TF32 R112, R64.reuse, R60, R112 ;  /* 0x0000003c4070723c */ /* 0x050ff00000081070 */
[C---:B------:R-:W-:Y:S08]  /*1d680*/  HMMA.1688.F32.TF32 R116, R64.reuse, R48, R116 ;  /* 0x000000304074723c */ /* 0x040ff00000081074 */
[C---:B------:R-:W-:Y:S08]  /*1d690*/  HMMA.1688.F32.TF32 R120, R64.reuse, R44, R120 ;  /* 0x0000002c4078723c */ /* 0x040ff00000081078 */
[C---:B------:R-:W-:Y:S08]  /*1d6a0*/  HMMA.1688.F32.TF32 R124, R64.reuse, R40, R124 ;  /* 0x00000028407c723c */ /* 0x040ff0000008107c */
[----:B------:R-:W-:Y:S08]  /*1d6b0*/  HMMA.1688.F32.TF32 R136, R64, R248, R136 ;  /* 0x000000f84088723c */ /* 0x000ff00000081088 */
[C---:B-1----:R-:W-:Y:S01]  /*1d6c0*/  HMMA.1688.F32.TF32 R216, R28.reuse, R40, R148 ;  /* 0x000000281cd8723c */ /* 0x042fe20000081094 */
[----:B------:R-:W-:Y:S04]  /*1d6d0*/  LDS R148, [R3+0x2000] ;  /* 0x0020000003947984 */ /* 0x000fe80000000800 */
[----:B------:R-:W-:Y:S04]  /*1d6e0*/  LDS R150, [R3+0x3000] ;  /* 0x0030000003967984 */ /* 0x000fe80000000800 */
[----:B------:R-:W-:Y:S04]  /*1d6f0*/  LDS R149, [R0+0x2000] ;  /* 0x0020000000957984 */ /* 0x000fe80000000800 */
[----:B------:R-:W3:Y:S01]  /*1d700*/  LDS R151, [R0+0x3000] ;  /* 0x0030000000977984 */ /* 0x000ee20000000800 */
[----:B--2---:R-:W-:Y:S08]  /*1d710*/  HMMA.1688.F32.TF32 R64, R28, R36, R244 ;  /* 0x000000241c40723c */ /* 0x004ff000000810f4 */
[----:B---3--:R-:W-:Y:S07]  /*1d720*/  HMMA.1688.F32.TF32 R244, R148, R58, R240 ;  /* 0x0000003a94f4723c */ /* 0x008fee00000810f0 */
[----:B------:R-:W-:-:S02]  /*1d730*/  IMAD.MOV.U32 R240, RZ, RZ, R55 ;  /* 0x000000fffff07224 */ /* 0x000fc400078e0037 */
[----:B------:R-:W2:Y:S01]  /*1d740*/  LDL.LU R55, [R1+0x20f8] ;  /* 0x0020f80001377983 */ /* 0x000ea20000300800 */
[----:B------:R-:W-:-:S03]  /*1d750*/  IMAD.MOV.U32 R243, RZ, RZ, R62 ;  /* 0x000000fffff37224 */ /* 0x000fc600078e003e */
[----:B------:R-:W3:Y:S01]  /*1d760*/  LDL.LU R241, [R1+0x194] ;  /* 0x0001940001f17983 */ /* 0x000ee20000300800 */
[-C--:B------:R-:W-:Y:S03]  /*1d770*/  HMMA.1688.F32.TF32 R80, R100, R56.reuse, R80 ;  /* 0x000000386450723c */ /* 0x080fe60000081050 */
[----:B------:R-:W3:Y:S04]  /*1d780*/  LDL.LU R242, [R1+0x198] ;  /* 0x0001980001f27983 */ /* 0x000ee80000300800 */
[----:B------:R-:W4:Y:S01]  /*1d790*/  LDL.LU R62, [R1+0x20f4] ;  /* 0x0020f400013e7983 */ /* 0x000f220000300800 */
[----:B------:R-:W-:Y:S03]  /*1d7a0*/  HMMA.1688.F32.TF32 R140, R28, R56, R140 ;  /* 0x000000381c8c723c */ /* 0x000fe6000008108c */
[----:B------:R-:W-:Y:S04]  /*1d7b0*/  STL [R1+0x1fbc], R244 ;  /* 0x001fbcf401007387 */ /* 0x000fe80000100800 */
[----:B------:R-:W-:Y:S04]  /*1d7c0*/  STL [R1+0x1fb8], R245 ;  /* 0x001fb8f501007387 */ /* 0x000fe80000100800 */
[----:B------:R1:W-:Y:S04]  /*1d7d0*/  STL [R1+0x1fb4], R246 ;  /* 0x001fb4f601007387 */ /* 0x0003e80000100800 */
[----:B------:R1:W-:Y:S01]  /*1d7e0*/  STL [R1+0x1fb0], R247 ;  /* 0x001fb0f701007387 */ /* 0x0003e20000100800 */
[----:B--2---:R-:W-:Y:S11]  /*1d7f0*/  HMMA.1688.F32.TF32 R168, R148, R54, R168 ;  /* 0x0000003694a8723c */ /* 0x004ff600000810a8 */
[----:B------:R-:W-:Y:S11]  /*1d800*/  @!UPT UIADD3 URZ, URZ, URZ, URZ ;  /* 0x0000003f3f3ff290 */ /* 0x000ff6000fffe03f */
[----:B------:R-:W-:Y:S02]  /*1d810*/  @!UPT UIADD3 URZ, URZ, URZ, URZ ;  /* 0x0000003f3f3ff290 */ /* 0x000fe4000fffe03f */
[----:B------:R-:W-:Y:S02]  /*1d820*/  MOV R57, R168 ;  /* 0x000000a800397202 */ /* 0x000fe40000000f00 */
[----:B------:R-:W-:Y:S02]  /*1d830*/  MOV R168, R63 ;  /* 0x0000003f00a87202 */ /* 0x000fe40000000f00 */
[----:B------:R-:W4:Y:S01]  /*1d840*/  LDL.LU R63, [R1+0x20f0] ;  /* 0x0020f000013f7983 */ /* 0x000f220000300800 */
[-C--:B------:R-:W-:Y:S01]  /*1d850*/  HMMA.1688.F32.TF32 R208, R100, R52.reuse, R208 ;  /* 0x0000003464d0723c */ /* 0x080fe200000810d0 */
[----:B------:R-:W-:Y:S02]  /*1d860*/  IMAD.MOV.U32 R56, RZ, RZ, R169 ;  /* 0x000000ffff387224 */ /* 0x000fe400078e00a9 */
[----:B------:R-:W2:Y:S05]  /*1d870*/  LDL.LU R169, [R1+0x184] ;  /* 0x0001840001a97983 */ /* 0x000eaa0000300800 */
[----:B------:R-:W-:Y:S07]  /*1d880*/  HMMA.1688.F32.TF32 R160, R28, R52, R160 ;  /* 0x000000341ca0723c */ /* 0x000fee00000810a0 */
[----:B------:R-:W-:-:S02]  /*1d890*/  IMAD.MOV.U32 R52, RZ, RZ, R171 ;  /* 0x000000ffff347224 */ /* 0x000fc400078e00ab */
[----:B------:R-:W-:Y:S02]  /*1d8a0*/  IMAD.MOV.U32 R53, RZ, RZ, R170 ;  /* 0x000000ffff357224 */ /* 0x000fe400078e00aa */
[----:B------:R-:W2:Y:S01]  /*1d8b0*/  LDL.LU R170, [R1+0x188] ;  /* 0x0001880001aa7983 */ /* 0x000ea20000300800 */
[----:B------:R-:W-:Y:S01]  /*1d8c0*/  IMAD.MOV.U32 R171, RZ, RZ, R50 ;  /* 0x000000ffffab7224 */ /* 0x000fe200078e0032 */
[-C--:B------:R-:W-:Y:S02]  /*1d8d0*/  HMMA.1688.F32.TF32 R212, R100, R48.reuse, R212 ;  /* 0x0000003064d4723c */ /* 0x080fe400000810d4 */
[----:B------:R-:W3:Y:S04]  /*1d8e0*/  LDL.LU R50, [R1+0x20ec] ;  /* 0x0020ec0001327983 */ /* 0x000ee80000300800 */
[----:B------:R-:W-:Y:S02]  /*1d8f0*/  STL [R1+0x1fcc], R52 ;  /* 0x001fcc3401007387 */ /* 0x000fe40000100800 */
[----:B------:R-:W-:Y:S02]  /*1d900*/  HMMA.1688.F32.TF32 R132, R28, R48, R132 ;  /* 0x000000301c84723c */ /* 0x000fe40000081084 */
[----:B------:R-:W-:Y:S04]  /*1d910*/  STL [R1+0x1fc8], R53 ;  /* 0x001fc83501007387 */ /* 0x000fe80000100800 */
[----:B------:R-:W-:Y:S04]  /*1d920*/  STL [R1+0x1fc4], R56 ;  /* 0x001fc43801007387 */ /* 0x000fe80000100800 */
[----:B------:R-:W-:Y:S01]  /*1d930*/  STL [R1+0x1fc0], R57 ;  /* 0x001fc03901007387 */ /* 0x000fe20000100800 */
[----:B----4-:R-:W-:Y:S11]  /*1d940*/  HMMA.1688.F32.TF32 R236, R148, R62, R236 ;  /* 0x0000003e94ec723c */ /* 0x010ff600000810ec */
[----:B------:R-:W-:Y:S11]  /*1d950*/  @!UPT UIADD3 URZ, URZ, URZ, URZ ;  /* 0x0000003f3f3ff290 */ /* 0x000ff6000fffe03f */
[----:B------:R-:W-:Y:S02]  /*1d960*/  @!UPT UIADD3 URZ, URZ, URZ, URZ ;  /* 0x0000003f3f3ff290 */ /* 0x000fe4000fffe03f */
[----:B------:R-:W-:Y:S02]  /*1d970*/  IMAD.MOV.U32 R49, RZ, RZ, R236 ;  /* 0x000000ffff317224 */ /* 0x000fe400078e00ec */
[----:B------:R-:W-:Y:S02]  /*1d980*/  IMAD.MOV.U32 R236, RZ, RZ, R51 ;  /* 0x000000ffffec7224 */ /* 0x000fe400078e0033 */
[----:B------:R-:W3:Y:S01]  /*1d990*/  LDL.LU R51, [R1+0x20e8] ;  /* 0x0020e80001337983 */ /* 0x000ee20000300800 */
[C---:B------:R-:W-:Y:S01]  /*1d9a0*/  HMMA.1688.F32.TF32 R96, R28.reuse, R44, R96 ;  /* 0x0000002c1c60723c */ /* 0x040fe20000081060 */
[----:B------:R-:W-:Y:S02]  /*1d9b0*/  IMAD.MOV.U32 R48, RZ, RZ, R237 ;  /* 0x000000ffff307224 */ /* 0x000fe400078e00ed */
[----:B------:R-:W4:Y:S04]  /*1d9c0*/  LDL.LU R237, [R1+0x174] ;  /* 0x0001740001ed7983 */ /* 0x000f280000300800 */
[----:B------:R-:W-:Y:S01]  /*1d9d0*/  IMAD.MOV.U32 R44, RZ, RZ, R239 ;  /* 0x000000ffff2c7224 */ /* 0x000fe200078e00ef */
[----:B------:R-:W-:Y:S01]  /*1d9e0*/  MOV R45, R238 ;  /* 0x000000ee002d7202 */ /* 0x000fe20000000f00 */
[----:B------:R-:W-:Y:S01]  /*1d9f0*/  IMAD.MOV.U32 R239, RZ, RZ, R46 ;  /* 0x000000ffffef7224 */ /* 0x000fe200078e002e */
[----:B------:R-:W4:Y:S04]  /*1da00*/  LDL.LU R238, [R1+0x178] ;  /* 0x0001780001ee7983 */ /* 0x000f280000300800 */
[----:B------:R-:W2:Y:S04]  /*1da10*/  LDL.LU R46, [R1+0x20e4] ;  /* 0x0020e400012e7983 */ /* 0x000ea80000300800 */
[----:B------:R-:W-:Y:S04]  /*1da20*/  STL [R1+0x1fdc], R44 ;  /* 0x001fdc2c01007387 */ /* 0x000fe80000100800 */
[----:B------:R-:W-:Y:S04]  /*1da30*/  STL [R1+0x1fd8], R45 ;  /* 0x001fd82d01007387 */ /* 0x000fe80000100800 */
[----:B------:R-:W-:Y:S04]  /*1da40*/  STL [R1+0x1fd4], R48 ;  /* 0x001fd43001007387 */ /* 0x000fe80000100800 */
[----:B------:R-:W-:Y:S01]  /*1da50*/  STL [R1+0x1fd0], R49 ;  /* 0x001fd03101007387 */ /* 0x000fe20000100800 */
[----:B------:R-:W-:Y:S03]  /*1da60*/  HMMA.1688.F32.TF32 R164, R28, R60, R152 ;  /* 0x0000003c1ca4723c */ /* 0x000fe60000081098 */
[----:B------:R-:W-:Y:S04]  /*1da70*/  LDS R152, [R3+0x2180] ;  /* 0x0021800003987984 */ /* 0x000fe80000000800 */
[----:B------:R-:W-:Y:S01]  /*1da80*/  LDS R154, [R3+0x3180] ;  /* 0x00318000039a7984 */ /* 0x000fe20000000800 */
[----:B---3--:R-:W-:Y:S03]  /*1da90*/  HMMA.1688.F32.TF32 R240, R148, R50, R240 ;  /* 0x0000003294f0723c */ /* 0x008fe600000810f0 */
[----:B------:R-:W-:Y:S04]  /*1daa0*/  LDS R153, [R0+0x2180] ;  /* 0x0021800000997984 */ /* 0x000fe80000000800 */
[----:B------:R-:W-:Y:S11]  /*1dab0*/  LDS R155, [R0+0x3180] ;  /* 0x00318000009b7984 */ /* 0x000ff60000000800 */
[----:B------:R-:W-:Y:S06]  /*1dac0*/  @!UPT UIADD3 URZ, URZ, URZ, URZ ;  /* 0x0000003f3f3ff290 */ /* 0x000fec000fffe03f */
[----:B-1----:R-:W-:Y:S02]  /*1dad0*/  MOV R246, R240 ;  /* 0x000000f000f67202 */ /* 0x002fe40000000f00 */
[----:B------:R-:W-:Y:S02]  /*1dae0*/  MOV R240, R47 ;  /* 0x0000002f00f07202 */ /* 0x000fe40000000f00 */
[----:B------:R-:W2:Y:S01]  /*1daf0*/  LDL.LU R47, [R1+0x20e0] ;  /* 0x0020e000012f7983 */ /* 0x000ea20000300800 */
[----:B------:R-:W-:Y:S02]  /*1db00*/  IMAD.MOV.U32 R247, RZ, RZ, R241 ;  /* 0x000000fffff77224 */ /* 0x000fe400078e00f1 */
[----:B------:R-:W-:Y:S01]  /*1db10*/  IMAD.MOV.U32 R61, RZ, RZ, R242 ;  /* 0x000000ffff3d7224 */ /* 0x000fe200078e00f2 */
[----:B------:R-:W3:Y:S01]  /*1db20*/  LDL.LU R241, [R1+0x164] ;  /* 0x0001640001f17983 */ /* 0x000ee20000300800 */
[----:B------:R-:W-:Y:S02]  /*1db30*/  IMAD.MOV.U32 R60, RZ, RZ, R243 ;  /* 0x000000ffff3c7224 */ /* 0x000fe400078e00f3 */
[----:B------:R-:W-:-:S02]  /*1db40*/  IMAD.MOV.U32 R242, RZ, RZ, R42 ;  /* 0x000000fffff27224 */ /* 0x000fc400078e002a */
[----:B------:R-:W4:Y:S01]  /*1db50*/  LDL.LU R42, [R1+0x20dc] ;  /* 0x0020dc00012a7983 */ /* 0x000f220000300800 */
[----:B------:R-:W-:-:S03]  /*1db60*/  IMAD.MOV.U32 R243, RZ, RZ, R43 ;  /* 0x000000fffff37224 */ /* 0x000fc600078e002b */
[----:B------:R-:W4:Y:S04]  /*1db70*/  LDL.LU R43, [R1+0x20d8] ;  /* 0x0020d800012b7983 */ /* 0x000f280000300800 */
[----:B------:R-:W-:Y:S04]  /*1db80*/  STL [R1+0x1fec], R60 ;  /* 0x001fec3c01007387 */ /* 0x000fe80000100800 */
[----:B------:R-:W-:Y:S04]  /*1db90*/  STL [R1+0x1fe8], R61 ;  /* 0x001fe83d01007387 */ /* 0x000fe80000100800 */
[----:B------:R1:W-:Y:S04]  /*1dba0*/  STL [R1+0x1fe4], R247 ;  /* 0x001fe4f701007387 */ /* 0x0003e80000100800 */
[----:B------:R-:W-:Y:S01]  /*1dbb0*/  STL [R1+0x1fe0], R246 ;  /* 0x001fe0f601007387 */ /* 0x000fe20000100800 */
[----:B-1----:R-:W-:Y:S01]  /*1dbc0*/  IMAD.MOV.U32 R247, RZ, RZ, R38 ;  /* 0x000000fffff77224 */ /* 0x002fe200078e0026 */
[C---:B--2---:R-:W-:Y:S08]  /*1dbd0*/  HMMA.1688.F32.TF32 R168, R148.reuse, R46, R168 ;  /* 0x0000002e94a8723c */ /* 0x044ff000000810a8 */
[----:B----4-:R-:W-:Y:S11]  /*1dbe0*/  HMMA.1688.F32.TF32 R236, R148, R42, R236 ;  /* 0x0000002a94ec723c */ /* 0x010ff600000810ec */
[----:B------:R-:W-:Y:S05]  /*1dbf0*/  @!UPT UIADD3 URZ, URZ, URZ, URZ ;  /* 0x0000003f3f3ff290 */ /* 0x000fea000fffe03f */
[----:B------:R-:W-:Y:S02]  /*1dc00*/  IMAD.MOV.U32 R245, RZ, RZ, R171 ;  /* 0x000000fffff57224 */ /* 0x000fe400078e00ab */
[----:B------:R-:W-:Y:S01]  /*1dc10*/  IMAD.MOV.U32 R244, RZ, RZ, R170 ;  /* 0x000000fffff47224 */ /* 0x000fe200078e00aa */
[----:B------:R-:W-:Y:S01]  /*1dc20*/  MOV R57, R169 ;  /* 0x000000a900397202 */ /* 0x000fe20000000f00 */
[----:B------:R-:W-:Y:S01]  /*1dc30*/  IMAD.MOV.U32 R56, RZ, RZ, R168 ;  /* 0x000000ffff387224 */ /* 0x000fe200078e00a8 */
[----:B------:R-:W2:Y:S04]  /*1dc40*/  LDL.LU.64 R170, [R1+0x20d0] ;  /* 0x0020d00001aa7983 */ /* 0x000ea80000300a00 */
[----:B------:R-:W2:Y:S04]  /*1dc50*/  LDL.LU.64 R168, [R1+0x20c8] ;  /* 0x0020c80001a87983 */ /* 0x000ea80000300a00 */
[----:B------:R-:W-:Y:S04]  /*1dc60*/  STL [R1+0x1ffc], R245 ;  /* 0x001ffcf501007387 */ /* 0x000fe80000100800 */
[----:B------:R1:W-:Y:S01]  /*1dc70*/  STL [R1+0x1ff8], R244 ;  /* 0x001ff8f401007387 */ /* 0x0003e20000100800 */
[----:B------:R-:W-:-:S02]  /*1dc80*/  MOV R48, R236 ;  /* 0x000000ec00307202 */ /* 0x000fc40000000f00 */
[----:B------:R-:W-:Y:S01]  /*1dc90*/  MOV R236, R39 ;  /* 0x0000002700ec7202 */ /* 0x000fe20000000f00 */
[----:B-1----:R-:W4:Y:S04]  /*1dca0*/  LDL.LU R244, [R1+0x150] ;  /* 0x0001500001f47983 */ /* 0x002f280000300800 */
[----:B------:R-:W4:Y:S04]  /*1dcb0*/  LDL.LU R245, [R1+0x154] ;  /* 0x0001540001f57983 */ /* 0x000f280000300800 */
[----:B------:R-:W4:Y:S04]  /*1dcc0*/  LDL.LU R246, [R1+0x158] ;  /* 0x0001580001f67983 */ /* 0x000f280000300800 */
[----:B------:R-:W3:Y:S04]  /*1dcd0*/  LDL.LU R38, [R1+0x20c4] ;  /* 0x0020c40001267983 */ /* 0x000ee80000300800 */
[----:B------:R-:W-:Y:S04]  /*1dce0*/  STL [R1+0x1ff4], R57 ;  /* 0x001ff43901007387 */ /* 0x000fe80000100800 */
[----:B------:R-:W-:Y:S04]  /*1dcf0*/  STL [R1+0x1ff0], R56 ;  /* 0x001ff03801007387 */ /* 0x000fe80000100800 */
[----:B------:R-:W3:Y:S01]  /*1dd00*/  LDL.LU R39, [R1+0x20c0] ;  /* 0x0020c00001277983 */ /* 0x000ee20000300800 */
[----:B------:R-:W-:-:S02]  /*1dd10*/  IMAD.MOV.U32 R53, RZ, RZ, R239 ;  /* 0x000000ffff357224 */ /* 0x000fc400078e00ef */
[----:B------:R-:W-:Y:S02]  /*1dd20*/  IMAD.MOV.U32 R49, RZ, RZ, R237 ;  /* 0x000000ffff317224 */ /* 0x000fe400078e00ed */
[----:B------:R-:W-:Y:S01]  /*1dd30*/  IMAD.MOV.U32 R52, RZ, RZ, R238 ;  /* 0x000000ffff347224 */ /* 0x000fe200078e00ee */
[----:B------:R-:W2:Y:S01]  /*1dd40*/  LDL.LU R237, [R1+0x144] ;  /* 0x0001440001ed7983 */ /* 0x000ea20000300800 */
[----:B------:R-:W-:-:S03]  /*1dd50*/  IMAD.MOV.U32 R239, RZ, RZ, R250 ;  /* 0x000000ffffef7224 */ /* 0x000fc600078e00fa */
[----:B------:R-:W2:Y:S04]  /*1dd60*/  LDL.LU R238, [R1+0x148] ;  /* 0x0001480001ee7983 */ /* 0x000ea80000300800 */
[----:B------:R-:W4:Y:S04]  /*1dd70*/  LDL.LU R250, [R1+0x20bc] ;  /* 0x0020bc0001fa7983 */ /* 0x000f280000300800 */
[----:B------:R-:W-:Y:S04]  /*1dd80*/  STL [R1+0x200c], R53 ;  /* 0x00200c3501007387 */ /* 0x000fe80000100800 */
[----:B------:R-:W-:Y:S04]  /*1dd90*/  STL [R1+0x2008], R52 ;  /* 0x0020083401007387 */ /* 0x000fe80000100800 */
[----:B------:R-:W-:Y:S04]  /*1dda0*/  STL [R1+0x2004], R49 ;  /* 0x0020043101007387 */ /* 0x000fe80000100800 */
[----:B------:R-:W-:Y:S01]  /*1ddb0*/  STL [R1+0x2000], R48 ;  /* 0x0020003001007387 */ /* 0x000fe20000100800 */
[----:B------:R-:W-:Y:S08]  /*1ddc0*/  HMMA.1688.F32.TF32 R196, R100, R36, R196 ;  /* 0x0000002464c4723c */ /* 0x000ff000000810c4 */
[----:B---3--:R-:W-:Y:S11]  /*1ddd0*/  HMMA.1688.F32.TF32 R240, R148, R38, R240 ;  /* 0x0000002694f0723c */ /* 0x008ff600000810f0 */
[----:B------:R-:W-:Y:S11]  /*1dde0*/  @!UPT UIADD3 URZ, URZ, URZ, URZ ;  /* 0x0000003f3f3ff290 */ /* 0x000ff6000fffe03f */
[----:B------:R-:W-:Y:S02]  /*1ddf0*/  @!UPT UIADD3 URZ, URZ, URZ, URZ ;  /* 0x0000003f3f3ff290 */ /* 0x000fe4000fffe03f */
[----:B------:R-:W-:Y:S02]  /*1de00*/  IMAD.MOV.U32 R41, RZ, RZ, R240 ;  /* 0x000000ffff297224 */ /* 0x000fe400078e00f0 */
[----:B------:R-:W-:Y:S02]  /*1de10*/  IMAD.MOV.U32 R240, RZ, RZ, R251 ;  /* 0x000000fffff07224 */ /* 0x000fe400078e00fb */
[----:B------:R-:W4:Y:S01]  /*1de20*/  LDL.LU R251, [R1+0x20b8] ;  /* 0x0020b80001fb7983 */ /* 0x000f220000300800 */
[----:B------:R-:W-:Y:S01]  /*1de30*/  IMAD.MOV.U32 R40, RZ, RZ, R241 ;  /* 0x000000ffff287224 */ /* 0x000fe200078e00f1 */
[----:B------:R-:W-:Y:S01]  /*1de40*/  MOV R37, R242 ;  /* 0x000000f200257202 */ /* 0x000fe20000000f00 */
[----:B------:R-:W-:Y:S01]  /*1de50*/  IMAD.MOV.U32 R36, RZ, RZ, R243 ;  /* 0x000000ffff247224 */ /* 0x000fe200078e00f3 */
[----:B------:R-:W3:Y:S04]  /*1de60*/  LDL.LU R241, [R1+0x134] ;  /* 0x0001340001f17983 */ /* 0x000ee80000300800 */
[----:B------:R-:W3:Y:S04]  /*1de70*/  LDL.LU R242, [R1+0x138] ;  /* 0x0001380001f27983 */ /* 0x000ee80000300800 */
[----:B------:R-:W3:Y:S01]  /*1de80*/  LDL.LU R243, [R1+0x13c] ;  /* 0x00013c0001f37983 */ /* 0x000ee20000300800 */
[----:B------:R-:W-:Y:S03]  /*1de90*/  HMMA.1688.F32.TF32 R100, R100, R248, R228 ;  /* 0x000000f86464723c */ /* 0x000fe600000810e4 */
[----:B------:R-:W-:Y:S04]  /*1dea0*/  LDS R228, [R3+0x2080] ;  /* 0x0020800003e47984 */ /* 0x000fe80000000800 */
[----:B------:R-:W-:Y:S04]  /*1deb0*/  LDS R230, [R3+0x3080] ;  /* 0x0030800003e67984 */ /* 0x000fe80000000800 */
[----:B------:R-:W-:Y:S04]  /*1dec0*/  LDS R229, [R0+0x2080] ;  /* 0x0020800000e57984 */ /* 0x000fe80000000800 */
[----:B------:R-:W2:Y:S04]  /*1ded0*/  LDS R231, [R0+0x3080] ;  /* 0x0030800000e77984 */ /* 0x000ea80000000800 */
[----:B------:R-:W-:Y:S04]  /*1dee0*/  STL [R1+0x201c], R36 ;  /* 0x00201c2401007387 */ /* 0x000fe80000100800 */
[----:B------:R-:W-:Y:S04]  /*1def0*/  STL [R1+0x2018], R37 ;  /* 0x0020182501007387 */ /* 0x000fe80000100800 */
[----:B------:R1:W-:Y:S04]  /*1df00*/  STL [R1+0x2014], R40 ;  /* 0x0020142801007387 */ /* 0x0003e80000100800 */
[----:B------:R1:W-:Y:S01]  /*1df10*/  STL [R1+0x2010], R41 ;  /* 0x0020102901007387 */ /* 0x0003e20000100800 */
[----:B--2---:R-:W-:Y:S11]  /*1df20*/  HMMA.1688.F32.TF32 R236, R228, R58, R236 ;  /* 0x0000003ae4ec723c */ /* 0x004ff600000810ec */
[----:B------:R-:W-:Y:S11]  /*1df30*/  @!UPT UIADD3 URZ, URZ, URZ, URZ ;  /* 0x0000003f3f3ff290 */ /* 0x000ff6000fffe03f */
[----:B------:R-:W-:Y:S02]  /*1df40*/  @!UPT UIADD3 URZ, URZ, URZ, URZ ;  /* 0x0000003f3f3ff290 */ /* 0x000fe4000fffe03f */
[----:B------:R-:W-:Y:S01]  /*1df50*/  IMAD.MOV.U32 R57, RZ, RZ, R236 ;  /* 0x000000ffff397224 */ /* 0x000fe200078e00ec */
[----:B------:R-:W-:Y:S01]  /*1df60*/  MOV R56, R237 ;  /* 0x000000ed00387202 */ /* 0x000fe20000000f00 */
[----:B------:R-:W-:Y:S02]  /*1df70*/  IMAD.MOV.U32 R60, RZ, RZ, R238 ;  /* 0x000000ffff3c7224 */ /* 0x000fe400078e00ee */
[----:B------:R-:W-:Y:S01]  /*1df80*/  IMAD.MOV.U32 R61, RZ, RZ, R239 ;  /* 0x000000ffff3d7224 */ /* 0x000fe200078e00ef */
[----:B----4-:R-:W-:Y:S11]  /*1df90*/  HMMA.1688.F32.TF32 R148, R148, R250, R244 ;  /* 0x000000fa9494723c */ /* 0x010ff600000810f4 */
[----:B------:R-:W-:Y:S11]  /*1dfa0*/  @!UPT UIADD3 URZ, URZ, URZ, URZ ;  /* 0x0000003f3f3ff290 */ /* 0x000ff6000fffe03f */
[----:B------:R-:W-:Y:S02]  /*1dfb0*/  @!UPT UIADD3 URZ, URZ, URZ, URZ ;  /* 0x0000003f3f3ff290 */ /* 0x000fe4000fffe03f */
[----:B------:R-:W-:Y:S01]  /*1dfc0*/  IMAD.MOV.U32 R247, RZ, RZ, R148 ;  /* 0x000000fffff77224 */ /* 0x000fe200078e0094 */
[----:B------:R-:W-:Y:S01]  /*1dfd0*/  MOV R246, R149 ;  /* 0x0000009500f67202 */ /* 0x000fe20000000f00 */
[----:B------:R-:W-:Y:S01]  /*1dfe0*/  IMAD.MOV.U32 R45, RZ, RZ, R151 ;  /* 0x000000ffff2d7224 */ /* 0x000fe200078e0097 */
[----:B------:R-:W2:Y:S01]  /*1dff0*/  LDL.LU R148, [R1+0xb0] ;  /* 0x0000b00001947983 */ /* 0x000ea20000300800 */
[----:B------:R-:W-:-:S03]  /*1e000*/  IMAD.MOV.U32 R44, RZ, RZ, R150 ;  /* 0x000000ffff2c7224 */ /* 0x000fc600078e0096 */
[----:B------:R-:W2:Y:S04]  /*1e010*/  LDL.LU R149, [R1+0xb4] ;  /* 0x0000b40001957983 */ /* 0x000ea80000300800 */
[----:B------:R-:W2:Y:S04]  /*1e020*/  LDL.LU R150, [R1+0xb8] ;  /* 0x0000b80001967983 */ /* 0x000ea80000300800 */
[----:B------:R-:W2:Y:S04]  /*1e030*/  LDL.LU R151, [R1+0xbc] ;  /* 0x0000bc0001977983 */ /* 0x000ea80000300800 */
[----:B------:R-:W-:Y:S04]  /*1e040*/  STL [R1+0x202c], R45 ;  /* 0x00202c2d01007387 */ /* 0x000fe80000100800 */
[----:B------:R-:W-:Y:S04]  /*1e050*/  STL [R1+0x2028], R44 ;  /* 0x0020282c01007387 */ /* 0x000fe80000100800 */
[----:B------:R-:W-:Y:S04]  /*1e060*/  STL [R1+0x2024], R246 ;  /* 0x002024f601007387 */ /* 0x000fe80000100800 */
[----:B------:R4:W-:Y:S04]  /*1e070*/  STL [R1+0x2020], R247 ;  /* 0x002020f701007387 */ /* 0x0009e80000100800 */
[----:B------:R-:W4:Y:S04]  /*1e080*/  LDL.LU R236, [R1+0x80] ;  /* 0x0000800001ec7983 */ /* 0x000f280000300800 */
[----:B------:R-:W4:Y:S04]  /*1e090*/  LDL.LU R237, [R1+0x84] ;  /* 0x0000840001ed7983 */ /* 0x000f280000300800 */
[----:B------:R-:W4:Y:S04]  /*1e0a0*/  LDL.LU R238, [R1+0x88] ;  /* 0x0000880001ee7983 */ /* 0x000f280000300800 */
[----:B------:R-:W4:Y:S01]  /*1e0b0*/  LDL.LU R239, [R1+0x8c] ;  /* 0x00008c0001ef7983 */ /* 0x000f220000300800 */
[----:B---3--:R-:W-:Y:S03]  /*1e0c0*/  HMMA.1688.F32.TF32 R240, R228, R54, R240 ;  /* 0x00000036e4f0723c */ /* 0x008fe600000810f0 */
[----:B------:R-:W-:Y:S04]  /*1e0d0*/  STL [R1+0x203c], R61 ;  /* 0x00203c3d01007387 */ /* 0x000fe80000100800 */
[----:B------:R-:W-:Y:S04]  /*1e0e0*/  STL [R1+0x2038], R60 ;  /* 0x0020383c01007387 */ /* 0x000fe80000100800 */
[----:B------:R-:W-:Y:S04]  /*1e0f0*/  STL [R1+0x2034], R56 ;  /* 0x0020343801007387 */ /* 0x000fe80000100800 */
[----:B------:R-:W-:Y:S09]  /*1e100*/  STL [R1+0x2030], R57 ;  /* 0x0020303901007387 */ /* 0x000ff20000100800 */
[----:B------:R-:W-:Y:S01]  /*1e110*/  IMAD.MOV.U32 R49, RZ, RZ, R240 ;  /* 0x000000ffff317224 */ /* 0x000fe200078e00f0 */
[----:B------:R-:W-:Y:S01]  /*1e120*/  MOV R48, R241 ;  /* 0x000000f100307202 */ /* 0x000fe20000000f00 */
[----:B------:R-:W3:Y:S01]  /*1e130*/  LDL.LU R240, [R1+0x50] ;  /* 0x0000500001f07983 */ /* 0x000ee20000300800 */
[----:B------:R-:W-:-:S02]  /*1e140*/  IMAD.MOV.U32 R245, RZ, RZ, R242 ;  /* 0x000000fffff57224 */ /* 0x000fc400078e00f2 */
[----:B------:R-:W-:Y:S01]  /*1e150*/  IMAD.MOV.U32 R244, RZ, RZ, R243 ;  /* 0x000000fffff47224 */ /* 0x000fe200078e00f3 */
[----:B------:R-:W3:Y:S04]  /*1e160*/  LDL.LU R241, [R1+0x54] ;  /* 0x0000540001f17983 */ /* 0x000ee80000300800 */
[----:B------:R-:W3:Y:S04]  /*1e170*/  LDL.LU R242, [R1+0x58] ;  /* 0x0000580001f27983 */ /* 0x000ee80000300800 */
[----:B------:R-:W3:Y:S04]  /*1e180*/  LDL.LU R243, [R1+0x5c] ;  /* 0x00005c0001f37983 */ /* 0x000ee80000300800 */
[----:B------:R1:W-:Y:S04]  /*1e190*/  STL [R1+0x204c], R244 ;  /* 0x00204cf401007387 */ /* 0x0003e80000100800 */
[----:B------:R1:W-:Y:S04]  /*1e1a0*/  STL [R1+0x2048], R245 ;  /* 0x002048f501007387 */ /* 0x0003e80000100800 */
[----:B------:R-:W-:Y:S04]  /*1e1b0*/  STL [R1+0x2044], R48 ;  /* 0x0020443001007387 */ /* 0x000fe80000100800 */
[----:B------:R-:W-:Y:S01]  /*1e1c0*/  STL [R1+0x2040], R49 ;  /* 0x0020403101007387 */ /* 0x000fe20000100800 */
[C---:B--2---:R-:W-:Y:S08]  /*1e1d0*/  HMMA.1688.F32.TF32 R148, R228.reuse, R62, R148 ;  /* 0x0000003ee494723c */ /* 0x044ff00000081094 */
[----:B----4-:R-:W-:Y:S11]  /*1e1e0*/  HMMA.1688.F32.TF32 R236, R228, R50, R236 ;  /* 0x00000032e4ec723c */ /* 0x010ff600000810ec */
[----:B------:R-:W-:Y:S05]  /*1e1f0*/  @!UPT UIADD3 URZ, URZ, URZ, URZ ;  /* 0x0000003f3f3ff290 */ /* 0x000fea000fffe03f */
[----:B-1----:R-:W-:Y:S01]  /*1e200*/  IMAD.MOV.U32 R40, RZ, RZ, R148 ;  /* 0x000000ffff287224 */ /* 0x002fe200078e0094 */
        /* <DEDUP_REMOVED lines=8> */
[----:B------:R-:W-:Y:S01]  /*1e290*/  STL [R1+0x2058], R53 ;  /* 0x0020583501007387 */ /* 0x000fe20000100800 */
[----:B------:R-:W-:Y:S01]  /*1e2a0*/  IMAD.MOV.U32 R37, RZ, RZ, R239 ;  /* 0x000000ffff257224 */ /* 0x000fe200078e00ef */
[----:B------:R-:W-:Y:S01]  /*1e2b0*/  MOV R247, R237 ;  /* 0x000000ed00f77202 */ /* 0x000fe20000000f00 */
[----:B------:R-:W-:Y:S01]  /*1e2c0*/  IMAD.MOV.U32 R36, RZ, RZ, R238 ;  /* 0x000000ffff247224 */ /* 0x000fe200078e00ee */
[----:B------:R-:W-:Y:S01]  /*1e2d0*/  STL [R1+0x2054], R41 ;  /* 0x0020542901007387 */ /* 0x000fe20000100800 */
[----:B------:R-:W-:-:S03]  /*1e2e0*/  IMAD.MOV.U32 R246, RZ, RZ, R236 ;  /* 0x000000fffff67224 */ /* 0x000fc600078e00ec */
[----:B------:R-:W-:Y:S04]  /*1e2f0*/  STL [R1+0x2050], R40 ;  /* 0x0020502801007387 */ /* 0x000fe80000100800 */
[----:B------:R-:W4:Y:S04]  /*1e300*/  LDL.LU.64 R238, [R1+0x20b0] ;  /* 0x0020b00001ee7983 */ /* 0x000f280000300a00 */
[----:B------:R-:W4:Y:S04]  /*1e310*/  LDL.LU.64 R236, [R1+0x20a8] ;  /* 0x0020a80001ec7983 */ /* 0x000f280000300a00 */
[----:B------:R-:W-:Y:S04]  /*1e320*/  STL [R1+0x206c], R37 ;  /* 0x00206c2501007387 */ /* 0x000fe80000100800 */
[----:B------:R-:W-:Y:S01]  /*1e330*/  STL [R1+0x2068], R36 ;  /* 0x0020682401007387 */ /* 0x000fe20000100800 */
[----:B---3--:R-:W-:Y:S03]  /*1e340*/  HMMA.1688.F32.TF32 R240, R228, R46, R240 ;  /* 0x0000002ee4f0723c */ /* 0x008fe600000810f0 */
[----:B------:R-:W-:Y:S04]  /*1e350*/  STL [R1+0x2064], R247 ;  /* 0x002064f701007387 */ /* 0x000fe80000100800 */
[----:B------:R1:W-:Y:S04]  /*1e360*/  STL [R1+0x2060], R246 ;  /* 0x002060f601007387 */ /* 0x0003e80000100800 */
[----:B------:R-:W3:Y:S04]  /*1e370*/  LDL.LU R244, [R1+0x30] ;  /* 0x0000300001f47983 */ /* 0x000ee80000300800 */
[----:B------:R-:W3:Y:S09]  /*1e380*/  LDL.LU R245, [R1+0x34] ;  /* 0x0000340001f57983 */ /* 0x000ef20000300800 */
[----:B------:R-:W-:Y:S01]  /*1e390*/  IMAD.MOV.U32 R45, RZ, RZ, R242 ;  /* 0x000000ffff2d7224 */ /* 0x000fe200078e00f2 */
[----:B------:R-:W-:Y:S01]  /*1e3a0*/  MOV R44, R243 ;  /* 0x000000f3002c7202 */ /* 0x000fe20000000f00 */
[----:B------:R-:W-:Y:S01]  /*1e3b0*/  IMAD.MOV.U32 R56, RZ, RZ, R240 ;  /* 0x000000ffff387224 */ /* 0x000fe200078e00f0 */
[----:B------:R-:W4:Y:S01]  /*1e3c0*/  LDL.LU.64 R242, [R1+0x20a0] ;  /* 0x0020a00001f27983 */ /* 0x000f220000300a00 */
[----:B------:R-:W-:-:S03]  /*1e3d0*/  IMAD.MOV.U32 R57, RZ, RZ, R241 ;  /* 0x000000ffff397224 */ /* 0x000fc600078e00f1 */
[----:B------:R-:W4:Y:S01]  /*1e3e0*/  LDL.LU.64 R240, [R1+0x2098] ;  /* 0x0020980001f07983 */ /* 0x000f220000300a00 */
[----:B-1----:R-:W-:Y:S01]  /*1e3f0*/  IMAD.MOV.U32 R246, RZ, RZ, R252 ;  /* 0x000000fffff67224 */ /* 0x002fe200078e00fc */
[----:B------:R-:W-:Y:S01]  /*1e400*/  MOV R247, R2 ;  /* 0x0000000200f77202 */ /* 0x000fe20000000f00 */
[----:B------:R-:W-:Y:S01]  /*1e410*/  HMMA.1688.F32.TF32 R28, R28, R248, R232 ;  /* 0x000000f81c1c723c */ /* 0x000fe200000810e8 */
[----:B------:R-:W-:Y:S04]  /*1e420*/  LDS R232, [R3+0x2100] ;  /* 0x0021000003e87984 */ /* 0x000fe80000000800 */
[----:B------:R-:W-:Y:S04]  /*1e430*/  LDS R234, [R3+0x3100] ;  /* 0x0031000003ea7984 */ /* 0x000fe80000000800 */
[----:B------:R-:W-:Y:S04]  /*1e440*/  LDS R233, [R0+0x2100] ;  /* 0x0021000000e97984 */ /* 0x000fe80000000800 */
[----:B------:R-:W1:Y:S04]  /*1e450*/  LDS R235, [R0+0x3100] ;  /* 0x0031000000eb7984 */ /* 0x000e680000000800 */
[----:B------:R-:W-:Y:S04]  /*1e460*/  STL [R1+0x207c], R44 ;  /* 0x00207c2c01007387 */ /* 0x000fe80000100800 */
[----:B------:R-:W-:Y:S04]  /*1e470*/  STL [R1+0x2078], R45 ;  /* 0x0020782d01007387 */ /* 0x000fe80000100800 */
[----:B------:R1:W-:Y:S04]  /*1e480*/  STL [R1+0x2074], R57 ;  /* 0x0020743901007387 */ /* 0x0003e80000100800 */
[----:B------:R1:W-:Y:S02]  /*1e490*/  STL [R1+0x2070], R56 ;  /* 0x0020703801007387 */ /* 0x0003e40000100800 */
[-C--:B-1----:R-:W-:Y:S08]  /*1e4a0*/  HMMA.1688.F32.TF32 R188, R232, R38.reuse, R188 ;  /* 0x00000026e8bc723c */ /* 0x082ff000000810bc */
[C---:B--2---:R-:W-:Y:S08]  /*1e4b0*/  HMMA.1688.F32.TF32 R148, R228.reuse, R38, R148 ;  /* 0x00000026e494723c */ /* 0x044ff00000081094 */
[----:B---3--:R-:W-:Y:S11]  /*1e4c0*/  HMMA.1688.F32.TF32 R244, R228, R42, R244 ;  /* 0x0000002ae4f4723c */ /* 0x008ff600000810f4 */
[----:B------:R-:W-:Y:S05]  /*1e4d0*/  @!UPT UIADD3 URZ, URZ, URZ, URZ ;  /* 0x0000003f3f3ff290 */ /* 0x000fea000fffe03f */
[----:B------:R-:W-:Y:S02]  /*1e4e0*/  IMAD.MOV.U32 R41, RZ, RZ, R148 ;  /* 0x000000ffff297224 */ /* 0x000fe400078e0094 */
[----:B------:R-:W-:-:S06]  /*1e4f0*/  IMAD.MOV.U32 R40, RZ, RZ, R149 ;  /* 0x000000ffff287224 */ /* 0x000fcc00078e0095 */
[----:B------:R-:W-:Y:S02]  /*1e500*/  IMAD.MOV.U32 R48, RZ, RZ, R244 ;  /* 0x000000ffff307224 */ /* 0x000fe400078e00f4 */
[----:B------:R-:W-:Y:S01]  /*1e510*/  IMAD.MOV.U32 R49, RZ, RZ, R245 ;  /* 0x000000ffff317224 */ /* 0x000fe200078e00f5 */
[----:B------:R-:W-:Y:S01]  /*1e520*/  MOV R245, R151 ;  /* 0x0000009700f57202 */ /* 0x000fe20000000f00 */
[----:B------:R-:W-:Y:S02]  /*1e530*/  IMAD.MOV.U32 R244, RZ, RZ, R150 ;  /* 0x000000fffff47224 */ /* 0x000fe400078e0096 */
[----:B----4-:R-:W-:Y:S11]  /*1e540*/  HMMA.1688.F32.TF32 R148, R228, R250, R240 ;  /* 0x000000fae494723c */ /* 0x010ff600000810f0 */
[----:B------:R-:W-:Y:S11]  /*1e550*/  @!UPT UIADD3 URZ, URZ, URZ, URZ ;  /* 0x0000003f3f3ff290 */ /* 0x000ff6000fffe03f */
[----:B------:R-:W-:Y:S02]  /*1e560*/  @!UPT UIADD3 URZ, URZ, URZ, URZ ;  /* 0x0000003f3f3ff290 */ /* 0x000fe4000fffe03f */
[----:B------:R-:W-:Y:S01]  /*1e570*/  IMAD.MOV.U32 R243, RZ, RZ, R148 ;  /* 0x000000fffff37224 */ /* 0x000fe200078e0094 */
[----:B------:R-:W-:Y:S01]  /*1e580*/  MOV R240, R151 ;  /* 0x0000009700f07202 */ /* 0x000fe20000000f00 */
[----:B------:R-:W-:Y:S02]  /*1e590*/  IMAD.MOV.U32 R242, RZ, RZ, R149 ;  /* 0x000000fffff27224 */ /* 0x000fe400078e0095 */
[----:B------:R-:W-:Y:S02]  /*1e5a0*/  IMAD.MOV.U32 R241, RZ, RZ, R150 ;  /* 0x000000fffff17224 */ /* 0x000fe400078e0096 */
[----:B------:R-:W-:Y:S01]  /*1e5b0*/  HMMA.1688.F32.TF32 R148, R232, R58, R236 ;  /* 0x0000003ae894723c */ /* 0x000fe200000810ec */
[----:B------:R-:W-:Y:S01]  /*1e5c0*/  IMAD.MOV.U32 R61, RZ, RZ, R246 ;  /* 0x000000ffff3d7224 */ /* 0x000fe200078e00f6 */
[----:B------:R-:W-:-:S06]  /*1e5d0*/  MOV R60, R247 ;  /* 0x000000f7003c7202 */ /* 0x000fcc0000000f00 */
[C---:B------:R-:W-:Y:S11]  /*1e5e0*/  HMMA.1688.F32.TF32 R228, R232.reuse, R42, R184 ;  /* 0x0000002ae8e4723c */ /* 0x040ff600000810b8 */
[----:B------:R-:W-:Y:S05]  /*1e5f0*/  @!UPT UIADD3 URZ, URZ, URZ, URZ ;  /* 0x0000003f3f3ff290 */ /* 0x000fea000fffe03f */
[----:B------:R-:W-:Y:S01]  /*1e600*/  IMAD.MOV.U32 R247, RZ, RZ, R148 ;  /* 0x000000fffff77224 */ /* 0x000fe200078e0094 */
[----:B------:R-:W-:Y:S01]  /*1e610*/  MOV R53, R151 ;  /* 0x0000009700357202 */ /* 0x000fe20000000f00 */
[----:B------:R-:W-:Y:S02]  /*1e620*/  IMAD.MOV.U32 R246, RZ, RZ, R149 ;  /* 0x000000fffff67224 */ /* 0x000fe400078e0095 */
[----:B------:R-:W-:Y:S02]  /*1e630*/  IMAD.MOV.U32 R52, RZ, RZ, R150 ;  /* 0x000000ffff347224 */ /* 0x000fe400078e0096 */
[----:B------:R-:W-:Y:S08]  /*1e640*/  HMMA.1688.F32.TF32 R148, R232, R54, R168 ;  /* 0x00000036e894723c */ /* 0x000ff000000810a8 */
[----:B------:R-:W-:Y:S01]  /*1e650*/  HMMA.1688.F32.TF32 R184, R152, R58, R8 ;  /* 0x0000003a98b8723c */ /* 0x000fe20000081008 */
[----:B------:R-:W-:Y:S04]  /*1e660*/  LDS R8, [R3+0x2200] ;  /* 0x0022000003087984 */ /* 0x000fe80000000800 */
[----:B------:R-:W-:Y:S04]  /*1e670*/  LDS R10, [R3+0x3200] ;  /* 0x00320000030a7984 */ /* 0x000fe80000000800 */
[----:B------:R-:W-:Y:S04]  /*1e680*/  LDS R9, [R0+0x2200] ;  /* 0x0022000000097984 */ /* 0x000fe80000000800 */
[----:B------:R-:W1:Y:S01]  /*1e690*/  LDS R11, [R0+0x3200] ;  /* 0x00320000000b7984 */ /* 0x000e620000000800 */
[----:B------:R-:W-:Y:S02]  /*1e6a0*/  HMMA.1688.F32.TF32 R236, R232, R46, R180 ;  /* 0x0000002ee8ec723c */ /* 0x000fe400000810b4 */
[----:B------:R-:W-:Y:S01]  /*1e6b0*/  IMAD.MOV.U32 R57, RZ, RZ, R148 ;  /* 0x000000ffff397224 */ /* 0x000fe200078e0094 */
[----:B------:R-:W-:Y:S01]  /*1e6c0*/  MOV R36, R151 ;  /* 0x0000009700247202 */ /* 0x000fe20000000f00 */
[----:B------:R-:W-:-:S02]  /*1e6d0*/  IMAD.MOV.U32 R56, RZ, RZ, R149 ;  /* 0x000000ffff387224 */ /* 0x000fc400078e0095 */
[----:B------:R-:W-:Y:S02]  /*1e6e0*/  IMAD.MOV.U32 R37, RZ, RZ, R150 ;  /* 0x000000ffff257224 */ /* 0x000fe400078e0096 */
[----:B------:R-:W-:Y:S01]  /*1e6f0*/  HMMA.1688.F32.TF32 R148, R232, R62, R172 ;  /* 0x0000003ee894723c */ /* 0x000fe200000810ac */
[----:B------:R-:W-:Y:S04]  /*1e700*/  STL [R1+0x208c], R60 ;  /* 0x00208c3c01007387 */ /* 0x000fe80000100800 */
[----:B------:R-:W-:Y:S04]  /*1e710*/  STL [R1+0x2088], R61 ;  /* 0x0020883d01007387 */ /* 0x000fe80000100800 */
[----:B------:R2:W-:Y:S04]  /*1e720*/  STL [R1+0x2084], R49 ;  /* 0x0020843101007387 */ /* 0x0005e80000100800 */
[----:B------:R3:W-:Y:S04]  /*1e730*/  STL [R1+0x2080], R48 ;  /* 0x0020803001007387 */ /* 0x0007e80000100800 */
[----:B------:R-:W-:Y:S04]  /*1e740*/  STL [R1+0x2094], R40 ;  /* 0x0020942801007387 */ /* 0x000fe80000100800 */
[----:B------:R-:W-:Y:S04]  /*1e750*/  STL [R1+0x2090], R41 ;  /* 0x0020902901007387 */ /* 0x000fe80000100800 */
[----:B------:R-:W-:Y:S01]  /*1e760*/  STL [R1+0x1f94], R236 ;  /* 0x001f94ec01007387 */ /* 0x000fe20000100800 */
[----:B--2---:R-:W-:Y:S01]  /*1e770*/  IMAD.MOV.U32 R49, RZ, RZ, R148 ;  /* 0x000000ffff317224 */ /* 0x004fe200078e0094 */
[----:B------:R-:W-:Y:S01]  /*1e780*/  MOV R45, R151 ;  /* 0x00000097002d7202 */ /* 0x000fe20000000f00 */
[----:B---3--:R-:W-:Y:S01]  /*1e790*/  IMAD.MOV.U32 R48, RZ, RZ, R149 ;  /* 0x000000ffff307224 */ /* 0x008fe200078e0095 */
[----:B------:R-:W-:Y:S01]  /*1e7a0*/  STL [R1+0x1f90], R237 ;  /* 0x001f90ed01007387 */ /* 0x000fe20000100800 */
[----:B------:R-:W-:-:S02]  /*1e7b0*/  IMAD.MOV.U32 R44, RZ, RZ, R150 ;  /* 0x000000ffff2c7224 */ /* 0x000fc400078e0096 */
[----:B------:R-:W-:Y:S01]  /*1e7c0*/  HMMA.1688.F32.TF32 R148, R232, R50, R176 ;  /* 0x00000032e894723c */ /* 0x000fe200000810b0 */
[----:B------:R-:W-:Y:S04]  /*1e7d0*/  STL [R1+0x1f8c], R238 ;  /* 0x001f8cee01007387 */ /* 0x000fe80000100800 */
[----:B------:R1:W-:Y:S03]  /*1e7e0*/  STL [R1+0x1f88], R239 ;  /* 0x001f88ef01007387 */ /* 0x0003e60000100800 */
[----:B------:R-:W-:Y:S08]  /*1e7f0*/  HMMA.1688.F32.TF32 R176, R152, R62, R16 ;  /* 0x0000003e98b0723c */ /* 0x000ff00000081010 */
[C---:B-1----:R-:W-:Y:S08]  /*1e800*/  HMMA.1688.F32.TF32 R236, R8.reuse, R58, R224 ;  /* 0x0000003a08ec723c */ /* 0x042ff000000810e0 */
[----:B------:R-:W-:Y:S01]  /*1e810*/  HMMA.1688.F32.TF32 R16, R8, R54, R220 ;  /* 0x000000360810723c */ /* 0x000fe200000810dc */
[----:B------:R-:W-:Y:S04]  /*1e820*/  STL [R1+0x1fa0], R228 ;  /* 0x001fa0e401007387 */ /* 0x000fe80000100800 */
[----:B------:R-:W-:Y:S04]  /*1e830*/  STL [R1+0x1f9c], R229 ;  /* 0x001f9ce501007387 */ /* 0x000fe80000100800 */
[----:B------:R-:W-:Y:S04]  /*1e840*/  STL [R1+0x1f98], R230 ;  /* 0x001f98e601007387 */ /* 0x000fe80000100800 */
[----:B------:R1:W-:Y:S04]  /*1e850*/  STL [R1+0x1f84], R231 ;  /* 0x001f84e701007387 */ /* 0x0003e80000100800 */
[----:B------:R-:W-:Y:S01]  /*1e860*/  STL [R1+0x1fac], R188 ;  /* 0x001facbc01007387 */ /* 0x000fe20000100800 */
[----:B------:R-:W-:Y:S01]  /*1e870*/  IMAD.MOV.U32 R225, RZ, RZ, R238 ;  /* 0x000000ffffe17224 */ /* 0x000fe200078e00ee */
[----:B------:R-:W-:-:S02]  /*1e880*/  MOV R224, R239 ;  /* 0x000000ef00e07202 */ /* 0x000fc40000000f00 */
[----:B------:R-:W-:Y:S04]  /*1e890*/  STL [R1+0x1fa8], R189 ;  /* 0x001fa8bd01007387 */ /* 0x000fe80000100800 */
[----:B------:R-:W-:Y:S01]  /*1e8a0*/  STL [R1+0x1fa4], R190 ;  /* 0x001fa4be01007387 */ /* 0x000fe20000100800 */
[----:B------:R-:W-:Y:S02]  /*1e8b0*/  IMAD.MOV.U32 R238, RZ, RZ, R16 ;  /* 0x000000ffffee7224 */ /* 0x000fe400078e0010 */
[----:B------:R-:W-:Y:S01]  /*1e8c0*/  IMAD.MOV.U32 R239, RZ, RZ, R17 ;  /* 0x000000ffffef7224 */ /* 0x000fe200078e0011 */
[----:B------:R2:W-:Y:S01]  /*1e8d0*/  STL [R1+0x1f80], R191 ;  /* 0x001f80bf01007387 */ /* 0x0005e20000100800 */
[----:B-1----:R-:W-:Y:S01]  /*1e8e0*/  IMAD.MOV.U32 R231, RZ, RZ, R18 ;  /* 0x000000ffffe77224 */ /* 0x002fe200078e0012 */
[----:B--2---:R-:W-:-:S02]  /*1e8f0*/  MOV R191, R19 ;  /* 0x0000001300bf7202 */ /* 0x004fc40000000f00 */
[----:B------:R-:W-:Y:S01]  /*1e900*/  HMMA.1688.F32.TF32 R16, R8, R62, R68 ;  /* 0x0000003e0810723c */ /* 0x000fe20000081044 */
[----:B------:R-:W-:Y:S02]  /*1e910*/  IMAD.MOV.U32 R227, RZ, RZ, R236 ;  /* 0x000000ffffe37224 */ /* 0x000fe400078e00ec */
[----:B------:R-:W-:-:S05]  /*1e920*/  IMAD.MOV.U32 R226, RZ, RZ, R237 ;  /* 0x000000ffffe27224 */ /* 0x000fca00078e00ed */
[----:B------:R-:W-:Y:S01]  /*1e930*/  HMMA.1688.F32.TF32 R180, R152, R54, R12 ;  /* 0x0000003698b4723c */ /* 0x000fe2000008100c */
[----:B------:R-:W-:Y:S04]  /*1e940*/  LDS R12, [R3+0x2280] ;  /* 0x00228000030c7984 */ /* 0x000fe80000000800 */
[----:B------:R-:W-:Y:S04]  /*1e950*/  LDS R14, [R3+0x3280] ;  /* 0x00328000030e7984 */ /* 0x000fe80000000800 */
[----:B------:R-:W-:Y:S04]  /*1e960*/  LDS R13, [R0+0x2280] ;  /* 0x00228000000d7984 */ /* 0x000fe80000000800 */
[----:B------:R-:W1:Y:S03]  /*1e970*/  LDS R15, [R0+0x3280] ;  /* 0x00328000000f7984 */ /* 0x000e660000000800 */
[----:B------:R-:W-:Y:S01]  /*1e980*/  IMAD.MOV.U32 R229, RZ, RZ, R16 ;  /* 0x000000ffffe57224 */ /* 0x000fe200078e0010 */
[----:B------:R-:W-:Y:S01]  /*1e990*/  MOV R237, R19 ;  /* 0x0000001300ed7202 */ /* 0x000fe20000000f00 */
[----:B------:R-:W-:-:S02]  /*1e9a0*/  IMAD.MOV.U32 R230, RZ, RZ, R17 ;  /* 0x000000ffffe67224 */ /* 0x000fc400078e0011 */
[----:B------:R-:W-:Y:S02]  /*1e9b0*/  IMAD.MOV.U32 R236, RZ, RZ, R18 ;  /* 0x000000ffffec7224 */ /* 0x000fe400078e0012 */
[----:B------:R-:W-:Y:S08]  /*1e9c0*/  HMMA.1688.F32.TF32 R16, R8, R50, R156 ;  /* 0x000000320810723c */ /* 0x000ff0000008109c */
[C---:B------:R-:W-:Y:S08]  /*1e9d0*/  HMMA.1688.F32.TF32 R168, R152.reuse, R46, R24 ;  /* 0x0000002e98a8723c */ /* 0x040ff00000081018 */
[----:B------:R-:W-:Y:S08]  /*1e9e0*/  HMMA.1688.F32.TF32 R172, R152, R50, R20 ;  /* 0x0000003298ac723c */ /* 0x000ff00000081014 */
[----:B------:R-:W-:Y:S01]  /*1e9f0*/  HMMA.1688.F32.TF32 R192, R232, R250, R192 ;  /* 0x000000fae8c0723c */ /* 0x000fe200000810c0 */
[----:B------:R-:W-:Y:S01]  /*1ea00*/  IMAD.MOV.U32 R188, RZ, RZ, R16 ;  /* 0x000000ffffbc7224 */ /* 0x000fe200078e0010 */
[----:B------:R-:W-:Y:S01]  /*1ea10*/  MOV R228, R19 ;  /* 0x0000001300e47202 */ /* 0x000fe20000000f00 */
[----:B------:R-:W-:Y:S01]  /*1ea20*/  IMAD.MOV.U32 R189, RZ, RZ, R17 ;  /* 0x000000ffffbd7224 */ /* 0x000fe200078e0011 */
[----:B------:R-:W-:Y:S01]  /*1ea30*/  LDS R232, [R3+0x2300] ;  /* 0x0023000003e87984 */ /* 0x000fe20000000800 */
[----:B------:R-:W-:-:S03]  /*1ea40*/  IMAD.MOV.U32 R190, RZ, RZ, R18 ;  /* 0x000000ffffbe7224 */ /* 0x000fc600078e0012 */
[C---:B------:R-:W-:Y:S01]  /*1ea50*/  HMMA.1688.F32.TF32 R24, R8.reuse, R46, R72 ;  /* 0x0000002e0818723c */ /* 0x040fe20000081048 */
[----:B------:R-:W-:Y:S04]  /*1ea60*/  LDS R234, [R3+0x3300] ;  /* 0x0033000003ea7984 */ /* 0x000fe80000000800 */
[----:B------:R-:W-:Y:S03]  /*1ea70*/  LDS R233, [R0+0x2300] ;  /* 0x0023000000e97984 */ /* 0x000fe60000000800 */
[C---:B------:R-:W-:Y:S01]  /*1ea80*/  HMMA.1688.F32.TF32 R20, R8.reuse, R42, R200 ;  /* 0x0000002a0814723c */ /* 0x040fe200000810c8 */
[----:B------:R-:W2:Y:S01]  /*1ea90*/  LDS R235, [R0+0x3300] ;  /* 0x0033000000eb7984 */ /* 0x000ea20000000800 */
[----:B------:R-:W-:Y:S01]  /*1eaa0*/  IMAD.MOV.U32 R40, RZ, RZ, R148 ;  /* 0x000000ffff287224 */ /* 0x000fe200078e0094 */
[----:B------:R-:W-:Y:S01]  /*1eab0*/  MOV R61, R151 ;  /* 0x00000097003d7202 */ /* 0x000fe20000000f00 */
[----:B------:R-:W-:Y:S01]  /*1eac0*/  IMAD.MOV.U32 R41, RZ, RZ, R149 ;  /* 0x000000ffff297224 */ /* 0x000fe200078e0095 */
[----:B------:R-:W-:Y:S03]  /*1ead0*/  LDS R156, [R3+0x4180] ;  /* 0x00418000039c7984 */ /* 0x000fe60000000800 */
[C---:B------:R-:W-:Y:S01]  /*1eae0*/  HMMA.1688.F32.TF32 R16, R8.reuse, R38, R76 ;  /* 0x000000260810723c */ /* 0x040fe2000008104c */
[----:B------:R-:W-:Y:S01]  /*1eaf0*/  IMAD.MOV.U32 R60, RZ, RZ, R150 ;  /* 0x000000ffff3c7224 */ /* 0x000fe200078e0096 */
[----:B------:R-:W-:Y:S04]  /*1eb00*/  LDS R158, [R3+0x5180] ;  /* 0x00518000039e7984 */ /* 0x000fe80000000800 */
[----:B------:R-:W-:Y:S02]  /*1eb10*/  LDS R157, [R0+0x4180] ;  /* 0x00418000009d7984 */ /* 0x000fe40000000800 */
[----:B------:R-:W-:Y:S02]  /*1eb20*/  HMMA.1688.F32.TF32 R8, R8, R250, R204 ;  /* 0x000000fa0808723c */ /* 0x000fe400000810cc */
[----:B------:R-:W-:Y:S04]  /*1eb30*/  STL.64 [R1+0x1f0], R24 ;  /* 0x0001f01801007387 */ /* 0x000fe80000100a00 */
[----:B------:R-:W-:Y:S04]  /*1eb40*/  STL.64 [R1+0x1f8], R26 ;  /* 0x0001f81a01007387 */ /* 0x000fe80000100a00 */
[----:B------:R-:W-:Y:S04]  /*1eb50*/  STL.64 [R1+0x1e0], R20 ;  /* 0x0001e01401007387 */ /* 0x000fe80000100a00 */
[----:B------:R1:W-:Y:S04]  /*1eb60*/  STL.64 [R1+0x1e8], R22 ;  /* 0x0001e81601007387 */ /* 0x0003e80000100a00 */
[----:B------:R-:W-:Y:S04]  /*1eb70*/  STL.64 [R1+0x1d0], R16 ;  /* 0x0001d01001007387 */ /* 0x000fe80000100a00 */
[----:B------:R3:W-:Y:S01]  /*1eb80*/  STL.64 [R1+0x1d8], R18 ;  /* 0x0001d81201007387 */ /* 0x0007e20000100a00 */
[C---:B-1----:R-:W-:Y:S03]  /*1eb90*/  HMMA.1688.F32.TF32 R20, R12.reuse, R58, R80 ;  /* 0x0000003a0c14723c */ /* 0x042fe60000081050 */
[----:B------:R-:W-:Y:S04]  /*1eba0*/  STL.64 [R1+0x60], R8 ;  /* 0x0000600801007387 */ /* 0x000fe80000100a00 */
[----:B------:R1:W-:Y:S01]  /*1ebb0*/  STL.64 [R1+0x68], R10 ;  /* 0x0000680a01007387 */ /* 0x0003e20000100a00 */
[C---:B---3--:R-:W-:Y:S03]  /*1ebc0*/  HMMA.1688.F32.TF32 R16, R12.reuse, R54, R208 ;  /* 0x000000360c10723c */ /* 0x048fe600000810d0 */
[----:B------:R-:W-:Y:S05]  /*1ebd0*/  LDS R159, [R0+0x5180] ;  /* 0x00518000009f7984 */ /* 0x000fea0000000800 */
[C---:B-1----:R-:W-:Y:S07]  /*1ebe0*/  HMMA.1688.F32.TF32 R8, R12.reuse, R62, R84 ;  /* 0x0000003e0c08723c */ /* 0x042fee0000081054 */
[----:B------:R-:W-:Y:S04]  /*1ebf0*/  STL.64 [R1+0x50], R20 ;  /* 0x0000501401007387 */ /* 0x000fe80000100a00 */
[----:B------:R1:W-:Y:S04]  /*1ec00*/  STL.64 [R1+0x58], R22 ;  /* 0x0000581601007387 */ /* 0x0003e80000100a00 */
[----:B------:R-:W-:Y:S04]  /*1ec10*/  STL.64 [R1+0x1b0], R16 ;  /* 0x0001b01001007387 */ /* 0x000fe80000100a00 */
[----:B------:R3:W-:Y:S01]  /*1ec20*/  STL.64 [R1+0x1b8], R18 ;  /* 0x0001b81201007387 */ /* 0x0007e20000100a00 */
[C---:B-1----:R-:W-:Y:S03]  /*1ec30*/  HMMA.1688.F32.TF32 R20, R12.reuse, R50, R212 ;  /* 0x000000320c14723c */ /* 0x042fe600000810d4 */
[----:B------:R-:W-:Y:S04]  /*1ec40*/  STL.64 [R1+0x1a0], R8 ;  /* 0x0001a00801007387 */ /* 0x000fe80000100a00 */
[----:B------:R1:W-:Y:S01]  /*1ec50*/  STL.64 [R1+0x1a8], R10 ;  /* 0x0001a80a01007387 */ /* 0x0003e20000100a00 */
[----:B---3--:R-:W-:Y:S08]  /*1ec60*/  HMMA.1688.F32.TF32 R16, R12, R46, R88 ;  /* 0x0000002e0c10723c */ /* 0x008ff00000081058 */
[C---:B------:R-:W-:Y:S08]  /*1ec70*/  HMMA.1688.F32.TF32 R144, R152.reuse, R42, R144 ;  /* 0x0000002a9890723c */ /* 0x040ff00000081090 */
[----:B------:R-:W-:Y:S08]  /*1ec80*/  HMMA.1688.F32.TF32 R148, R152, R38, R32 ;  /* 0x000000269894723c */ /* 0x000ff00000081020 */
[----:B-1----:R-:W-:Y:S01]  /*1ec90*/  HMMA.1688.F32.TF32 R8, R12, R42, R92 ;  /* 0x0000002a0c08723c */ /* 0x002fe2000008105c */
[----:B------:R-:W-:Y:S04]  /*1eca0*/  STL.64 [R1+0x190], R20 ;  /* 0x0001901401007387 */ /* 0x000fe80000100a00 */
[----:B------:R-:W-:Y:S04]  /*1ecb0*/  STL.64 [R1+0x198], R22 ;  /* 0x0001981601007387 */ /* 0x000fe80000100a00 */
[----:B------:R-:W-:Y:S04]  /*1ecc0*/  STL.64 [R1+0x180], R16 ;  /* 0x0001801001007387 */ /* 0x000fe80000100a00 */
[----:B------:R1:W-:Y:S01]  /*1ecd0*/  STL.64 [R1+0x188], R18 ;  /* 0x0001881201007387 */ /* 0x0003e20000100a00 */
[----:B------:R-:W-:Y:S01]  /*1ece0*/  IMAD.MOV.U32 R86, RZ, RZ, R244 ;  /* 0x000000ffff567224 */ /* 0x000fe200078e00f4 */
[----:B------:R-:W-:-:S02]  /*1ecf0*/  MOV R87, R245 ;  /* 0x000000f500577202 */ /* 0x000fc40000000f00 */
[----:B------:R-:W-:Y:S04]  /*1ed00*/  LDS R88, [R3+0x4080] ;  /* 0x0040800003587984 */ /* 0x000fe80000000800 */
[----:B------:R-:W-:Y:S01]  /*1ed10*/  LDS R90, [R3+0x5080] ;  /* 0x00508000035a7984 */ /* 0x000fe20000000800 */
[----:B-1----:R-:W-:Y:S02]  /*1ed20*/  HMMA.1688.F32.TF32 R16, R12, R38, R196 ;  /* 0x000000260c10723c */ /* 0x002fe400000810c4 */
[----:B------:R-:W-:Y:S01]  /*1ed30*/  IMAD.MOV.U32 R252, RZ, RZ, R10 ;  /* 0x000000fffffc7224 */ /* 0x000fe200078e000a */
[----:B------:R2:W-:Y:S01]  /*1ed40*/  STL.64 [R1+0x170], R8 ;  /* 0x0001700801007387 */ /* 0x0005e20000100a00 */
[----:B------:R-:W-:-:S03]  /*1ed50*/  IMAD.MOV.U32 R2, RZ, RZ, R11 ;  /* 0x000000ffff027224 */ /* 0x000fc600078e000b */
[----:B------:R-:W-:Y:S01]  /*1ed60*/  LDS R89, [R0+0x4080] ;  /* 0x0040800000597984 */ /* 0x000fe20000000800 */
[----:B------:R-:W-:Y:S03]  /*1ed70*/  HMMA.1688.F32.TF32 R12, R12, R250, R100 ;  /* 0x000000fa0c0c723c */ /* 0x000fe60000081064 */
[----:B------:R-:W-:Y:S05]  /*1ed80*/  LDS R91, [R0+0x5080] ;  /* 0x00508000005b7984 */ /* 0x000fea0000000800 */
[C---:B--2---:R-:W-:Y:S01]  /*1ed90*/  HMMA.1688.F32.TF32 R8, R232.reuse, R58, R104 ;  /* 0x0000003ae808723c */ /* 0x044fe20000081068 */
[----:B------:R-:W-:Y:S04]  /*1eda0*/  STL [R1+0x1f74], R2 ;  /* 0x001f740201007387 */ /* 0x000fe80000100800 */
[----:B------:R-:W-:Y:S04]  /*1edb0*/  STL [R1+0x1f70], R252 ;  /* 0x001f70fc01007387 */ /* 0x000fe80000100800 */
[----:B------:R-:W-:Y:S04]  /*1edc0*/  STL.64 [R1+0x160], R16 ;  /* 0x0001601001007387 */ /* 0x000fe80000100a00 */
[----:B------:R1:W-:Y:S04]  /*1edd0*/  STL.64 [R1+0x168], R18 ;  /* 0x0001681201007387 */ /* 0x0003e80000100a00 */
[----:B------:R-:W-:Y:S04]  /*1ede0*/  STL.64 [R1+0x150], R12 ;  /* 0x0001500c01007387 */ /* 0x000fe80000100a00 */
[----:B------:R2:W-:Y:S04]  /*1edf0*/  STL.64 [R1+0x158], R14 ;  /* 0x0001580e01007387 */ /* 0x0005e80000100a00 */
[----:B------:R-:W-:Y:S01]  /*1ee00*/  STL.64 [R1+0x140], R8 ;  /* 0x0001400801007387 */ /* 0x000fe20000100a00 */
[C---:B-1----:R-:W-:Y:S03]  /*1ee10*/  HMMA.1688.F32.TF32 R16, R232.reuse, R54, R108 ;  /* 0x00000036e810723c */ /* 0x042fe6000008106c */
[----:B------:R1:W-:Y:S05]  /*1ee20*/  STL.64 [R1+0x148], R10 ;  /* 0x0001480a01007387 */ /* 0x0003ea0000100a00 */
[C---:B--2---:R-:W-:Y:S08]  /*1ee30*/  HMMA.1688.F32.TF32 R12, R232.reuse, R62, R112 ;  /* 0x0000003ee80c723c */ /* 0x044ff00000081070 */
[----:B-1----:R-:W-:Y:S07]  /*1ee40*/  HMMA.1688.F32.TF32 R8, R232, R50, R116 ;  /* 0x00000032e808723c */ /* 0x002fee0000081074 */
[----:B------:R-:W-:Y:S04]  /*1ee50*/  STL.64 [R1+0x130], R16 ;  /* 0x0001301001007387 */ /* 0x000fe80000100a00 */
[----:B------:R-:W-:Y:S04]  /*1ee60*/  STL.64 [R1+0x138], R18 ;  /* 0x0001381201007387 */ /* 0x000fe80000100a00 */
[----:B------:R-:W-:Y:S04]  /*1ee70*/  STL.64 [R1+0x120], R12 ;  /* 0x0001200c01007387 */ /* 0x000fe80000100a00 */
[----:B------:R-:W-:Y:S05]  /*1ee80*/  STL.64 [R1+0x128], R14 ;  /* 0x0001280e01007387 */ /* 0x000fea0000100a00 */
[----:B------:R-:W-:Y:S01]  /*1ee90*/  MOV R252, R11 ;  /* 0x0000000b00fc7202 */ /* 0x000fe20000000f00 */
[----:B------:R-:W-:Y:S01]  /*1eea0*/  IMAD.MOV.U32 R2, RZ, RZ, R10 ;  /* 0x000000ffff027224 */ /* 0x000fe200078e000a */
[----:B------:R1:W-:Y:S04]  /*1eeb0*/  STL.64 [R1+0x110], R8 ;  /* 0x0001100801007387 */ /* 0x0003e80000100a00 */
[----:B------:R2:W-:Y:S04]  /*1eec0*/  STL [R1+0x1f7c], R252 ;  /* 0x001f7cfc01007387 */ /* 0x0005e80000100800 */
[----:B------:R3:W-:Y:S04]  /*1eed0*/  STL [R1+0x1f78], R2 ;  /* 0x001f780201007387 */ /* 0x0007e80000100800 */
[----:B-1----:R-:W4:Y:S01]  /*1eee0*/  LDL R8, [R1+0xfb8] ;  /* 0x000fb80001087983 */ /* 0x002f220000100800 */
[----:B------:R-:W-:Y:S03]  /*1eef0*/  HMMA.1688.F32.TF32 R152, R152, R250, R4 ;  /* 0x000000fa9898723c */ /* 0x000fe60000081004 */
[----:B------:R-:W-:Y:S04]  /*1ef00*/  LDS R4, [R3+0x2380] ;  /* 0x0023800003047984 */ /* 0x000fe80000000800 */
[----:B------:R-:W-:Y:S04]  /*1ef10*/  LDS R6, [R3+0x3380] ;  /* 0x0033800003067984 */ /* 0x000fe80000000800 */
[----:B------:R-:W-:Y:S04]  /*1ef20*/  LDS R5, [R0+0x2380] ;  /* 0x0023800000057984 */ /* 0x000fe80000000800 */
[----:B------:R-:W1:Y:S01]  /*1ef30*/  LDS R7, [R0+0x3380] ;  /* 0x0033800000077984 */ /* 0x000e620000000800 */
[----:B------:R-:W-:Y:S01]  /*1ef40*/  HMMA.1688.F32.TF32 R16, R232, R46, R120 ;  /* 0x0000002ee810723c */ /* 0x000fe20000081078 */
[----:B------:R-:W-:-:S02]  /*1ef50*/  IMAD.MOV.U32 R104, RZ, RZ, R40 ;  /* 0x000000ffff687224 */ /* 0x000fc400078e0028 */
[----:B------:R-:W-:Y:S02]  /*1ef60*/  IMAD.MOV.U32 R105, RZ, RZ, R41 ;  /* 0x000000ffff697224 */ /* 0x000fe400078e0029 */
[----:B------:R-:W-:Y:S01]  /*1ef70*/  IMAD.MOV.U32 R106, RZ, RZ, R60 ;  /* 0x000000ffff6a7224 */ /* 0x000fe200078e003c */
[----:B------:R-:W-:Y:S01]  /*1ef80*/  MOV R107, R61 ;  /* 0x0000003d006b7202 */ /* 0x000fe20000000f00 */
[----:B------:R-:W-:Y:S01]  /*1ef90*/  IMAD.MOV.U32 R100, RZ, RZ, R49 ;  /* 0x000000ffff647224 */ /* 0x000fe200078e0031 */
[----:B------:R-:W-:Y:S01]  /*1efa0*/  HMMA.1688.F32.TF32 R12, R232, R42, R124 ;  /* 0x0000002ae80c723c */ /* 0x000fe2000008107c */
[----:B------:R-:W-:Y:S01]  /*1efb0*/  IMAD.MOV.U32 R101, RZ, RZ, R48 ;  /* 0x000000ffff657224 */ /* 0x000fe200078e0030 */
[----:B------:R-:W-:Y:S01]  /*1efc0*/  MOV R103, R45 ;  /* 0x0000002d00677202 */ /* 0x000fe20000000f00 */
[----:B------:R-:W-:Y:S02]  /*1efd0*/  IMAD.MOV.U32 R102, RZ, RZ, R44 ;  /* 0x000000ffff667224 */ /* 0x000fe400078e002c */
[----:B------:R-:W-:-:S02]  /*1efe0*/  IMAD.MOV.U32 R108, RZ, RZ, R57 ;  /* 0x000000ffff6c7224 */ /* 0x000fc400078e0039 */
[----:B------:R-:W-:Y:S01]  /*1eff0*/  IMAD.MOV.U32 R109, RZ, RZ, R56 ;  /* 0x000000ffff6d7224 */ /* 0x000fe200078e0038 */
[----:B------:R-:W-:Y:S01]  /*1f000*/  MOV R111, R36 ;  /* 0x00000024006f7202 */ /* 0x000fe20000000f00 */
[----:B------:R-:W-:Y:S02]  /*1f010*/  IMAD.MOV.U32 R110, RZ, RZ, R37 ;  /* 0x000000ffff6e7224 */ /* 0x000fe400078e0025 */
[----:B------:R-:W-:Y:S02]  /*1f020*/  IMAD.MOV.U32 R92, RZ, RZ, R247 ;  /* 0x000000ffff5c7224 */ /* 0x000fe400078e00f7 */
[----:B------:R-:W-:Y:S01]  /*1f030*/  IMAD.MOV.U32 R93, RZ, RZ, R246 ;  /* 0x000000ffff5d7224 */ /* 0x000fe200078e00f6 */
[----:B------:R-:W-:Y:S01]  /*1f040*/  MOV R95, R53 ;  /* 0x00000035005f7202 */ /* 0x000fe20000000f00 */
[----:B------:R-:W-:Y:S04]  /*1f050*/  STL.64 [R1+0x100], R16 ;  /* 0x0001001001007387 */ /* 0x000fe80000100a00 */
[----:B------:R-:W-:Y:S04]  /*1f060*/  STL.64 [R1+0x108], R18 ;  /* 0x0001081201007387 */ /* 0x000fe80000100a00 */
[----:B------:R1:W-:Y:S01]  /*1f070*/  STL.64 [R1+0xf0], R12 ;  /* 0x0000f00c01007387 */ /* 0x0003e20000100a00 */
[----:B--2---:R-:W-:-:S02]  /*1f080*/  IMAD.MOV.U32 R252, RZ, RZ, R14 ;  /* 0x000000fffffc7224 */ /* 0x004fc400078e000e */
[----:B---3--:R-:W-:Y:S01]  /*1f090*/  IMAD.MOV.U32 R2, RZ, RZ, R15 ;  /* 0x000000ffff027224 */ /* 0x008fe200078e000f */
[----:B------:R-:W-:Y:S01]  /*1f0a0*/  LDS R120, [R3+0x4100] ;  /* 0x0041000003787984 */ /* 0x000fe20000000800 */
[----:B-1----:R-:W-:Y:S01]  /*1f0b0*/  HMMA.1688.F32.TF32 R196, R4, R58, R140 ;  /* 0x0000003a04c4723c */ /* 0x002fe2000008108c */
[----:B------:R-:W-:Y:S02]  /*1f0c0*/  IMAD.MOV.U32 R94, RZ, RZ, R52 ;  /* 0x000000ffff5e7224 */ /* 0x000fe400078e0034 */
[----:B------:R-:W-:Y:S04]  /*1f0d0*/  LDS R122, [R3+0x5100] ;  /* 0x00510000037a7984 */ /* 0x000fe80000000800 */
[----:B------:R-:W-:Y:S01]  /*1f0e0*/  LDS R121, [R0+0x4100] ;  /* 0x0041000000797984 */ /* 0x000fe20000000800 */
[----:B------:R-:W-:Y:S03]  /*1f0f0*/  HMMA.1688.F32.TF32 R12, R232, R38, R128 ;  /* 0x00000026e80c723c */ /* 0x000fe60000081080 */
[----:B------:R-:W-:Y:S01]  /*1f100*/  LDS R123, [R0+0x5100] ;  /* 0x00510000007b7984 */ /* 0x000fe20000000800 */
[----:B------:R-:W-:Y:S01]  /*1f110*/  IMAD.MOV.U32 R114, RZ, RZ, R241 ;  /* 0x000000ffff727224 */ /* 0x000fe200078e00f1 */
[----:B------:R-:W-:-:S02]  /*1f120*/  MOV R115, R240 ;  /* 0x000000f000737202 */ /* 0x000fc40000000f00 */
[----:B------:R-:W-:Y:S01]  /*1f130*/  LDS R58, [R3+0x5000] ;  /* 0x00500000033a7984 */ /* 0x000fe20000000800 */
[----:B------:R-:W-:Y:S03]  /*1f140*/  HMMA.1688.F32.TF32 R232, R232, R250, R136 ;  /* 0x000000fae8e8723c */ /* 0x000fe60000081088 */
[----:B------:R-:W-:Y:S05]  /*1f150*/  LDS R59, [R0+0x5000] ;  /* 0x00500000003b7984 */ /* 0x000fea0000000800 */
[C---:B------:R-:W-:Y:S08]  /*1f160*/  HMMA.1688.F32.TF32 R200, R4.reuse, R54, R160 ;  /* 0x0000003604c8723c */ /* 0x040ff000000810a0 */
[C---:B------:R-:W-:Y:S08]  /*1f170*/  HMMA.1688.F32.TF32 R204, R4.reuse, R62, R164 ;  /* 0x0000003e04cc723c */ /* 0x040ff000000810a4 */
[C---:B------:R-:W-:Y:S08]  /*1f180*/  HMMA.1688.F32.TF32 R208, R4.reuse, R50, R132 ;  /* 0x0000003204d0723c */ /* 0x040ff00000081084 */
[C---:B------:R-:W-:Y:S08]  /*1f190*/  HMMA.1688.F32.TF32 R212, R4.reuse, R46, R96 ;  /* 0x0000002e04d4723c */ /* 0x040ff00000081060 */
[C---:B------:R-:W-:Y:S01]  /*1f1a0*/  HMMA.1688.F32.TF32 R216, R4.reuse, R42, R216 ;  /* 0x0000002a04d8723c */ /* 0x040fe200000810d8 */
[----:B------:R-:W-:Y:S07]  /*1f1b0*/  STL.64 [R1+0x1ee8], R234 ;  /* 0x001ee8ea01007387 */ /* 0x000fee0000100a00 */
[C---:B------:R-:W-:Y:S01]  /*1f1c0*/  HMMA.1688.F32.TF32 R220, R4.reuse, R38, R64 ;  /* 0x0000002604dc723c */ /* 0x040fe20000081040 */
[----:B------:R4:W-:Y:S07]  /*1f1d0*/  STL.64 [R1+0xe0], R12 ;  /* 0x0000e00c01007387 */ /* 0x0009ee0000100a00 */
[----:B------:R-:W-:Y:S01]  /*1f1e0*/  HMMA.1688.F32.TF32 R248, R4, R250, R28 ;  /* 0x000000fa04f8723c */ /* 0x000fe2000008101c */
[----:B------:R-:W-:Y:S04]  /*1f1f0*/  STL.64 [R1+0xe8], R14 ;  /* 0x0000e80e01007387 */ /* 0x000fe80000100a00 */
[----:B------:R-:W-:Y:S04]  /*1f200*/  STL.64 [R1+0x1ee0], R232 ;  /* 0x001ee0e801007387 */ /* 0x000fe80000100a00 */
[----:B------:R-:W-:Y:S04]  /*1f210*/  STL.64 [R1+0x1ef8], R198 ;  /* 0x001ef8c601007387 */ /* 0x000fe80000100a00 */
[----:B------:R-:W-:Y:S04]  /*1f220*/  STL.64 [R1+0x1ef0], R196 ;  /* 0x001ef0c401007387 */ /* 0x000fe80000100a00 */
[----:B------:R-:W-:Y:S04]  /*1f230*/  STL.64 [R1+0x1f08], R202 ;  /* 0x001f08ca01007387 */ /* 0x000fe80000100a00 */
[----:B------:R1:W-:Y:S04]  /*1f240*/  STL.64 [R1+0x1f00], R200 ;  /* 0x001f00c801007387 */ /* 0x0003e80000100a00 */
[----:B------:R-:W-:Y:S04]  /*1f250*/  STL.64 [R1+0x1f18], R206 ;  /* 0x001f18ce01007387 */ /* 0x000fe80000100a00 */
[----:B------:R-:W-:Y:S01]  /*1f260*/  STL.64 [R1+0x1f10], R204 ;  /* 0x001f10cc01007387 */ /* 0x000fe20000100a00 */
[----:B------:R-:W-:-:S03]  /*1f270*/  IMAD.U32 R4, RZ, RZ, UR4 ;  /* 0x00000004ff047e24 */ /* 0x000fc6000f8e00ff */
[----:B------:R-:W-:Y:S04]  /*1f280*/  STL.64 [R1+0x1f28], R210 ;  /* 0x001f28d201007387 */ /* 0x000fe80000100a00 */
        /* <DEDUP_REMOVED lines=9> */
[----:B------:R-:W2:Y:S04]  /*1f320*/  LDL.LU R40, [R1+0x2094] ;  /* 0x0020940001287983 */ /* 0x000ea80000300800 */
[----:B------:R-:W3:Y:S04]  /*1f330*/  LDL.LU R41, [R1+0x2090] ;  /* 0x0020900001297983 */ /* 0x000ee80000300800 */
[----:B------:R-:W3:Y:S01]  /*1f340*/  LDL.LU R60, [R1+0x208c] ;  /* 0x00208c00013c7983 */ /* 0x000ee20000300800 */
[----:B----4-:R-:W-:-:S05]  /*1f350*/  LEA R12, R4, R8, 0x10 ;  /* 0x00000008040c7211 */ /* 0x010fca00078e80ff */
[----:B------:R-:W-:Y:S04]  /*1f360*/  STL [R1+0x390], R12 ;  /* 0x0003900c01007387 */ /* 0x000fe80000100800 */
[----:B------:R-:W4:Y:S04]  /*1f370*/  LDL.LU R61, [R1+0x2088] ;  /* 0x00208800013d7983 */ /* 0x000f280000300800 */
        /* <DEDUP_REMOVED lines=12> */
[----:B------:R-:W2:Y:S04]  /*1f440*/  LDSM.16.M88.4 R32, [R12+0x44000] ;  /* 0x044000000c20783b */ /* 0x000ea80000000200 */
[----:B------:R-:W-:Y:S04]  /*1f450*/  LDSM.16.M88.4 R20, [R12+0x4a000] ;  /* 0x04a000000c14783b */ /* 0x000fe80000000200 */
[----:B------:R-:W-:Y:S01]  /*1f460*/  LDSM.16.M88.4 R28, [R12+0x46000] ;  /* 0x046000000c1c783b */ /* 0x000fe20000000200 */
[----:B-1----:R-:W-:-:S02]  /*1f470*/  IMAD.MOV.U32 R200, RZ, RZ, R238 ;  /* 0x000000ffffc87224 */ /* 0x002fc400078e00ee */
[----:B------:R-:W-:Y:S02]  /*1f480*/  IMAD.MOV.U32 R201, RZ, RZ, R239 ;  /* 0x000000ffffc97224 */ /* 0x000fe400078e00ef */
[----:B------:R-:W-:Y:S01]  /*1f490*/  IMAD.MOV.U32 R202, RZ, RZ, R231 ;  /* 0x000000ffffca7224 */ /* 0x000fe200078e00e7 */
[----:B------:R-:W-:Y:S01]  /*1f4a0*/  MOV R203, R191 ;  /* 0x000000bf00cb7202 */ /* 0x000fe20000000f00 */
[----:B------:R-:W-:Y:S04]  /*1f4b0*/  LDSM.16.M88.4 R8, [R12+0x40000] ;  /* 0x040000000c08783b */ /* 0x000fe80000000200 */
[----:B------:R-:W-:Y:S04]  /*1f4c0*/  LDSM.16.M88.4 R4, [R12+0x42000] ;  /* 0x042000000c04783b */ /* 0x000fe80000000200 */
[----:B------:R-:W-:Y:S04]  /*1f4d0*/  LDSM.16.M88.4 R24, [R12+0x48000] ;  /* 0x048000000c18783b */ /* 0x000fe80000000200 */
[----:B------:R-:W-:Y:S04]  /*1f4e0*/  LDSM.16.M88.4 R16, [R12+0x4c000] ;  /* 0x04c000000c10783b */ /* 0x000fe80000000200 */
[----:B------:R-:W-:Y:S01]  /*1f4f0*/  LDSM.16.M88.4 R12, [R12+0x4e000] ;  /* 0x04e000000c0c783b */ /* 0x000fe20000000200 */
[----:B--2---:R-:W-:-:S02]  /*1f500*/  IMAD.MOV.U32 R85, RZ, RZ, R40 ;  /* 0x000000ffff557224 */ /* 0x004fc400078e0028 */
[----:B---3--:R-:W-:Y:S02]  /*1f510*/  IMAD.MOV.U32 R84, RZ, RZ, R41 ;  /* 0x000000ffff547224 */ /* 0x008fe400078e0029 */
[----:B------:R-:W2:Y:S04]  /*1f520*/  LDL.LU R41, [R1+0x2054] ;  /* 0x0020540001297983 */ /* 0x000ea80000300800 */
[----:B------:R-:W3:Y:S04]  /*1f530*/  LDL.LU R40, [R1+0x2050] ;  /* 0x0020500001287983 */ /* 0x000ee80000300800 */
[----:B------:R-:W3:Y:S01]  /*1f540*/  LDL.LU R244, [R1+0x204c] ;  /* 0x00204c0001f47983 */ /* 0x000ee20000300800 */
[----:B------:R-:W-:-:S03]  /*1f550*/  MOV R83, R60 ;  /* 0x0000003c00537202 */ /* 0x000fc60000000f00 */
[----:B------:R-:W3:Y:S01]  /*1f560*/  LDL.LU R245, [R1+0x2048] ;  /* 0x0020480001f57983 */ /* 0x000ee20000300800 */
[----:B----4-:R-:W-:Y:S02]  /*1f570*/  IMAD.MOV.U32 R82, RZ, RZ, R61 ;  /* 0x000000ffff527224 */ /* 0x010fe400078e003d */
[----:B------:R-:W-:Y:S02]  /*1f580*/  IMAD.MOV.U32 R81, RZ, RZ, R49 ;  /* 0x000000ffff517224 */ /* 0x000fe400078e0031 */
[----:B------:R-:W-:Y:S02]  /*1f590*/  IMAD.MOV.U32 R80, RZ, RZ, R48 ;  /* 0x000000ffff507224 */ /* 0x000fe400078e0030 */
[----:B------:R-:W4:Y:S04]  /*1f5a0*/  LDL.LU R48, [R1+0x2044] ;  /* 0x0020440001307983 */ /* 0x000f280000300800 */
[----:B------:R-:W4:Y:S04]  /*1f5b0*/  LDL.LU R49, [R1+0x2040] ;  /* 0x0020400001317983 */ /* 0x000f280000300800 */
[----:B------:R-:W4:Y:S01]  /*1f5c0*/  LDL.LU R61, [R1+0x203c] ;  /* 0x00203c00013d7983 */ /* 0x000f220000300800 */
[----:B------:R-:W-:-:S03]  /*1f5d0*/  IMAD.MOV.U32 R77, RZ, RZ, R57 ;  /* 0x000000ffff4d7224 */ /* 0x000fc600078e0039 */
[----:B------:R-:W4:Y:S01]  /*1f5e0*/  LDL.LU R60, [R1+0x2038] ;  /* 0x00203800013c7983 */ /* 0x000f220000300800 */
[----:B------:R-:W-:-:S03]  /*1f5f0*/  IMAD.MOV.U32 R76, RZ, RZ, R56 ;  /* 0x000000ffff4c7224 */ /* 0x000fc600078e0038 */
[----:B------:R-:W4:Y:S04]  /*1f600*/  LDL.LU R56, [R1+0x2034] ;  /* 0x0020340001387983 */ /* 0x000f280000300800 */
[----:B------:R-:W4:Y:S01]  /*1f610*/  LDL.LU R57, [R1+0x2030] ;  /* 0x0020300001397983 */ /* 0x000f220000300800 */
[----:B------:R-:W-:Y:S01]  /*1f620*/  IMAD.MOV.U32 R78, RZ, RZ, R45 ;  /* 0x000000ffff4e7224 */ /* 0x000fe200078e002d */
[----:B------:R-:W-:Y:S02]  /*1f630*/  MOV R79, R44 ;  /* 0x0000002c004f7202 */ /* 0x000fe40000000f00 */
[----:B------:R-:W4:Y:S01]  /*1f640*/  LDL.LU R45, [R1+0x202c] ;  /* 0x00202c00012d7983 */ /* 0x000f220000300800 */
[----:B------:R-:W-:Y:S02]  /*1f650*/  IMAD.MOV.U32 R74, RZ, RZ, R36 ;  /* 0x000000ffff4a7224 */ /* 0x000fe400078e0024 */
[----:B------:R-:W-:Y:S01]  /*1f660*/  IMAD.MOV.U32 R73, RZ, RZ, R247 ;  /* 0x000000ffff497224 */ /* 0x000fe200078e00f7 */
[----:B------:R-:W4:Y:S01]  /*1f670*/  LDL.LU R44, [R1+0x2028] ;  /* 0x00202800012c7983 */ /* 0x000f220000300800 */
[----:B------:R-:W-:-:S03]  /*1f680*/  IMAD.MOV.U32 R72, RZ, RZ, R246 ;  /* 0x000000ffff487224 */ /* 0x000fc600078e00f6 */
[----:B------:R-:W4:Y:S01]  /*1f690*/  LDL.LU R246, [R1+0x2024] ;  /* 0x0020240001f67983 */ /* 0x000f220000300800 */
[----:B------:R-:W-:-:S03]  /*1f6a0*/  MOV R75, R37 ;  /* 0x00000025004b7202 */ /* 0x000fc60000000f00 */
[----:B------:R-:W4:Y:S04]  /*1f6b0*/  LDL.LU R247, [R1+0x2020] ;  /* 0x0020200001f77983 */ /* 0x000f280000300800 */
[----:B------:R-:W4:Y:S01]  /*1f6c0*/  LDL.LU R36, [R1+0x201c] ;  /* 0x00201c0001247983 */ /* 0x000f220000300800 */
[----:B------:R-:W-:-:S03]  /*1f6d0*/  IMAD.MOV.U32 R70, RZ, RZ, R53 ;  /* 0x000000ffff467224 */ /* 0x000fc600078e0035 */
[----:B------:R-:W4:Y:S01]  /*1f6e0*/  LDL.LU R37, [R1+0x2018] ;  /* 0x0020180001257983 */ /* 0x000f220000300800 */
[----:B------:R-:W-:Y:S01]  /*1f6f0*/  MOV R71, R52 ;  /* 0x0000003400477202 */ /* 0x000fe20000000f00 */
[----:B--2---:R-:W-:Y:S02]  /*1f700*/  IMAD.MOV.U32 R69, RZ, RZ, R41 ;  /* 0x000000ffff457224 */ /* 0x004fe400078e0029 */
[----:B---3--:R-:W-:Y:S02]  /*1f710*/  IMAD.MOV.U32 R68, RZ, RZ, R40 ;  /* 0x000000ffff447224 */ /* 0x008fe400078e0028 */
[----:B------:R-:W2:Y:S04]  /*1f720*/  LDL.LU R40, [R1+0x2014] ;  /* 0x0020140001287983 */ /* 0x000ea80000300800 */
[----:B------:R-:W3:Y:S04]  /*1f730*/  LDL.LU R41, [R1+0x2010] ;  /* 0x0020100001297983 */ /* 0x000ee80000300800 */
[----:B------:R-:W2:Y:S01]  /*1f740*/  LDL.LU R53, [R1+0x200c] ;  /* 0x00200c0001357983 */ /* 0x000ea20000300800 */
[----:B------:R-:W-:-:S03]  /*1f750*/  IMAD.MOV.U32 R118, RZ, RZ, R245 ;  /* 0x000000ffff767224 */ /* 0x000fc600078e00f5 */
[----:B------:R-:W3:Y:S01]  /*1f760*/  LDL.LU R52, [R1+0x2008] ;  /* 0x0020080001347983 */ /* 0x000ee20000300800 */
[----:B------:R-:W-:Y:S01]  /*1f770*/  MOV R119, R244 ;  /* 0x000000f400777202 */ /* 0x000fe20000000f00 */
[----:B----4-:R-:W-:Y:S02]  /*1f780*/  IMAD.MOV.U32 R117, RZ, RZ, R48 ;  /* 0x000000ffff757224 */ /* 0x010fe400078e0030 */
        /* <DEDUP_REMOVED lines=19> */
[----:B------:R-:W4:Y:S04]  /*1f8c0*/  LDL.LU R44, [R1+0x1fdc] ;  /* 0x001fdc00012c7983 */ /* 0x000f280000300800 */
[----:B------:R-:W4:Y:S01]  /*1f8d0*/  LDL.LU R45, [R1+0x1fd8] ;  /* 0x001fd800012d7983 */ /* 0x000f220000300800 */
[----:B--2---:R-:W-:Y:S01]  /*1f8e0*/  MOV R235, R53 ;  /* 0x0000003500eb7202 */ /* 0x004fe20000000f00 */
[----:B---3--:R-:W-:-:S02]  /*1f8f0*/  IMAD.MOV.U32 R234, RZ, RZ, R52 ;  /* 0x000000ffffea7224 */ /* 0x008fc400078e0034 */
[----:B----4-:R-:W-:Y:S02]  /*1f900*/  IMAD.MOV.U32 R233, RZ, RZ, R49 ;  /* 0x000000ffffe97224 */ /* 0x010fe400078e0031 */
[----:B------:R-:W-:Y:S02]  /*1f910*/  IMAD.MOV.U32 R232, RZ, RZ, R48 ;  /* 0x000000ffffe87224 */ /* 0x000fe400078e0030 */
[----:B------:R-:W2:Y:S04]  /*1f920*/  LDL.LU R48, [R1+0x1fd4] ;  /* 0x001fd40001307983 */ /* 0x000ea80000300800 */
[----:B------:R-:W3:Y:S04]  /*1f930*/  LDL.LU R49, [R1+0x1fd0] ;  /* 0x001fd00001317983 */ /* 0x000ee80000300800 */
[----:B------:R-:W4:Y:S01]  /*1f940*/  LDL.LU R52, [R1+0x1fcc] ;  /* 0x001fcc0001347983 */ /* 0x000f220000300800 */
[----:B------:R-:W-:-:S03]  /*1f950*/  IMAD.MOV.U32 R141, RZ, RZ, R57 ;  /* 0x000000ffff8d7224 */ /* 0x000fc600078e0039 */
[----:B------:R-:W2:Y:S01]  /*1f960*/  LDL.LU R53, [R1+0x1fc8] ;  /* 0x001fc80001357983 */ /* 0x000ea20000300800 */
[----:B------:R-:W-:-:S03]  /*1f970*/  IMAD.MOV.U32 R140, RZ, RZ, R56 ;  /* 0x000000ffff8c7224 */ /* 0x000fc600078e0038 */
[----:B------:R-:W2:Y:S04]  /*1f980*/  LDL.LU R56, [R1+0x1fc4] ;  /* 0x001fc40001387983 */ /* 0x000ea80000300800 */
[----:B------:R-:W3:Y:S01]  /*1f990*/  LDL.LU R57, [R1+0x1fc0] ;  /* 0x001fc00001397983 */ /* 0x000ee20000300800 */
[----:B------:R-:W-:Y:S01]  /*1f9a0*/  HMMA.1688.F32.TF32 R100, R120, R32, R100 ;  /* 0x000000207864723c */ /* 0x000fe20000081064 */
[----:B------:R-:W-:Y:S01]  /*1f9b0*/  IMAD.MOV.U32 R142, RZ, RZ, R244 ;  /* 0x000000ffff8e7224 */ /* 0x000fe200078e00f4 */
[----:B------:R-:W-:Y:S01]  /*1f9c0*/  MOV R143, R245 ;  /* 0x000000f5008f7202 */ /* 0x000fe20000000f00 */
[----:B------:R-:W4:Y:S01]  /*1f9d0*/  LDL.LU R244, [R1+0x1fbc] ;  /* 0x001fbc0001f47983 */ /* 0x000f220000300800 */
[----:B------:R-:W-:Y:S01]  /*1f9e0*/  IMAD.MOV.U32 R198, RZ, RZ, R61 ;  /* 0x000000ffffc67224 */ /* 0x000fe200078e003d */
[----:B------:R-:W-:Y:S01]  /*1f9f0*/  MOV R199, R60 ;  /* 0x0000003c00c77202 */ /* 0x000fe20000000f00 */
[----:B------:R-:W-:Y:S01]  /*1fa00*/  IMAD.MOV.U32 R197, RZ, RZ, R247 ;  /* 0x000000ffffc57224 */ /* 0x000fe200078e00f7 */
[----:B------:R-:W4:Y:S01]  /*1fa10*/  LDL.LU R245, [R1+0x1fb8] ;  /* 0x001fb80001f57983 */ /* 0x000f220000300800 */
[----:B------:R-:W-:-:S03]  /*1fa20*/  IMAD.MOV.U32 R196, RZ, RZ, R246 ;  /* 0x000000ffffc47224 */ /* 0x000fc600078e00f6 */
[----:B------:R-:W4:Y:S01]  /*1fa30*/  LDL.LU R246, [R1+0x1fb4] ;  /* 0x001fb40001f67983 */ /* 0x000f220000300800 */
[----:B------:R-:W-:-:S03]  /*1fa40*/  IMAD.MOV.U32 R136, RZ, RZ, R41 ;  /* 0x000000ffff887224 */ /* 0x000fc600078e0029 */
[----:B------:R-:W4:Y:S01]  /*1fa50*/  LDL.LU R247, [R1+0x1fb0] ;  /* 0x001fb00001f77983 */ /* 0x000f220000300800 */
[----:B------:R-:W-:-:S07]  /*1fa60*/  IMAD.MOV.U32 R137, RZ, RZ, R40 ;  /* 0x000000ffff897224 */ /* 0x000fce00078e0028 */
[----:B------:R-:W-:Y:S01]  /*1fa70*/  STL [R1+0x1edc], R103 ;  /* 0x001edc6701007387 */ /* 0x000fe20000100800 */
[----:B--2---:R-:W-:-:S03]  /*1fa80*/  IMAD.MOV.U32 R241, RZ, RZ, R56 ;  /* 0x000000fffff17224 */ /* 0x004fc600078e0038 */
[----:B------:R-:W-:Y:S01]  /*1fa90*/  LDS R56, [R3+0x4000] ;  /* 0x0040000003387984 */ /* 0x000fe20000000800 */
[----:B---3--:R-:W-:-:S03]  /*1faa0*/  IMAD.MOV.U32 R240, RZ, RZ, R57 ;  /* 0x000000fffff07224 */ /* 0x008fc600078e0039 */
[----:B------:R-:W1:Y:S01]  /*1fab0*/  LDS R57, [R0+0x4000] ;  /* 0x0040000000397984 */ /* 0x000e620000000800 */
[----:B------:R-:W-:Y:S02]  /*1fac0*/  IMAD.MOV.U32 R160, RZ, RZ, R49 ;  /* 0x000000ffffa07224 */ /* 0x000fe400078e0031 */
[----:B------:R-:W-:Y:S02]  /*1fad0*/  IMAD.MOV.U32 R161, RZ, RZ, R48 ;  /* 0x000000ffffa17224 */ /* 0x000fe400078e0030 */
[----:B-1----:R-:W-:Y:S07]  /*1fae0*/  HMMA.1688.F32.TF32 R48, R56, R20, R232 ;  /* 0x000000143830723c */ /* 0x002fee00000810e8 */
[----:B------:R-:W-:-:S02]  /*1faf0*/  IMAD.MOV.U32 R232, RZ, RZ, R188 ;  /* 0x000000ffffe87224 */ /* 0x000fc400078e00bc */
[----:B------:R-:W2:Y:S01]  /*1fb00*/  LDL.LU R188, [R1+0x1fac] ;  /* 0x001fac0001bc7983 */ /* 0x000ea20000300800 */
[----:B------:R-:W-:Y:S01]  /*1fb10*/  IMAD.MOV.U32 R233, RZ, RZ, R189 ;  /* 0x000000ffffe97224 */ /* 0x000fe200078e00bd */
[----:B------:R-:W-:Y:S01]  /*1fb20*/  HMMA.1688.F32.TF32 R40, R56, R28, R196 ;  /* 0x0000001c3828723c */ /* 0x000fe200000810c4 */
[----:B------:R-:W-:Y:S01]  /*1fb30*/  IMAD.MOV.U32 R234, RZ, RZ, R190 ;  /* 0x000000ffffea7224 */ /* 0x000fe200078e00be */
[----:B------:R-:W2:Y:S01]  /*1fb40*/  LDL.LU R189, [R1+0x1fa8] ;  /* 0x001fa80001bd7983 */ /* 0x000ea20000300800 */
[----:B------:R-:W-:-:S03]  /*1fb50*/  MOV R235, R228 ;  /* 0x000000e400eb7202 */ /* 0x000fc60000000f00 */
[----:B------:R-:W2:Y:S01]  /*1fb60*/  LDL.LU R190, [R1+0x1fa4] ;  /* 0x001fa40001be7983 */ /* 0x000ea20000300800 */
[----:B------:R-:W-:Y:S02]  /*1fb70*/  IMAD.MOV.U32 R196, RZ, RZ, R229 ;  /* 0x000000ffffc47224 */ /* 0x000fe400078e00e5 */
[----:B------:R-:W-:Y:S01]  /*1fb80*/  IMAD.MOV.U32 R197, RZ, RZ, R230 ;  /* 0x000000ffffc57224 */ /* 0x000fe200078e00e6 */
[----:B------:R-:W3:Y:S01]  /*1fb90*/  LDL.LU R228, [R1+0x1fa0] ;  /* 0x001fa00001e47983 */ /* 0x000ee20000300800 */
[----:B------:R-:W-:Y:S01]  /*1fba0*/  IMAD.MOV.U32 R198, RZ, RZ, R236 ;  /* 0x000000ffffc67224 */ /* 0x000fe200078e00ec */
[----:B------:R-:W-:Y:S02]  /*1fbb0*/  MOV R199, R237 ;  /* 0x000000ed00c77202 */ /* 0x000fe40000000f00 */
[----:B------:R-:W3:Y:S04]  /*1fbc0*/  LDL.LU R229, [R1+0x1f9c] ;  /* 0x001f9c0001e57983 */ /* 0x000ee80000300800 */
[----:B------:R-:W3:Y:S04]  /*1fbd0*/  LDL.LU R230, [R1+0x1f98] ;  /* 0x001f980001e67983 */ /* 0x000ee80000300800 */
[----:B------:R-:W2:Y:S04]  /*1fbe0*/  LDL.LU R236, [R1+0x1f94] ;  /* 0x001f940001ec7983 */ /* 0x000ea80000300800 */
[----:B------:R-:W2:Y:S04]  /*1fbf0*/  LDL.LU R237, [R1+0x1f90] ;  /* 0x001f900001ed7983 */ /* 0x000ea80000300800 */
[----:B------:R-:W2:Y:S04]  /*1fc00*/  LDL.LU R238, [R1+0x1f8c] ;  /* 0x001f8c0001ee7983 */ /* 0x000ea80000300800 */
[----:B------:R-:W2:Y:S04]  /*1fc10*/  LDL.LU R239, [R1+0x1f88] ;  /* 0x001f880001ef7983 */ /* 0x000ea80000300800 */
[----:B------:R-:W3:Y:S04]  /*1fc20*/  LDL.LU R231, [R1+0x1f84] ;  /* 0x001f840001e77983 */ /* 0x000ee80000300800 */
[----:B------:R-:W2:Y:S01]  /*1fc30*/  LDL.LU R191, [R1+0x1f80] ;  /* 0x001f800001bf7983 */ /* 0x000ea20000300800 */
[----:B------:R-:W-:Y:S01]  /*1fc40*/  IMAD.MOV.U32 R112, RZ, RZ, R243 ;  /* 0x000000ffff707224 */ /* 0x000fe200078e00f3 */
[----:B----4-:R-:W-:Y:S01]  /*1fc50*/  MOV R243, R52 ;  /* 0x0000003400f37202 */ /* 0x010fe20000000f00 */
[----:B------:R-:W-:Y:S01]  /*1fc60*/  IMAD.MOV.U32 R113, RZ, RZ, R242 ;  /* 0x000000ffff717224 */ /* 0x000fe200078e00f2 */
[----:B------:R-:W-:Y:S01]  /*1fc70*/  MOV R163, R44 ;  /* 0x0000002c00a37202 */ /* 0x000fe20000000f00 */
[----:B------:R-:W-:Y:S01]  /*1fc80*/  IMAD.MOV.U32 R242, RZ, RZ, R53 ;  /* 0x000000fffff27224 */ /* 0x000fe200078e0035 */
[----:B------:R-:W-:Y:S01]  /*1fc90*/  MOV R139, R36 ;  /* 0x00000024008b7202 */ /* 0x000fe20000000f00 */
[----:B------:R-:W-:-:S02]  /*1fca0*/  IMAD.MOV.U32 R162, RZ, RZ, R45 ;  /* 0x000000ffffa27224 */ /* 0x000fc400078e002d */
[----:B------:R-:W-:Y:S01]  /*1fcb0*/  IMAD.MOV.U32 R138, RZ, RZ, R37 ;  /* 0x000000ffff8a7224 */ /* 0x000fe200078e0025 */
[C---:B------:R-:W-:Y:S08]  /*1fcc0*/  HMMA.1688.F32.TF32 R244, R56.reuse, R8, R244 ;  /* 0x0000000838f4723c */ /* 0x040ff000000810f4 */
[C---:B------:R-:W-:Y:S08]  /*1fcd0*/  HMMA.1688.F32.TF32 R240, R56.reuse, R4, R240 ;  /* 0x0000000438f0723c */ /* 0x040ff000000810f0 */
[C---:B------:R-:W-:Y:S01]  /*1fce0*/  HMMA.1688.F32.TF32 R36, R56.reuse, R32, R160 ;  /* 0x000000203824723c */ /* 0x040fe200000810a0 */
[----:B------:R-:W-:Y:S01]  /*1fcf0*/  IMAD.MOV.U32 R164, RZ, RZ, R227 ;  /* 0x000000ffffa47224 */ /* 0x000fe200078e00e3 */
[----:B------:R-:W-:Y:S01]  /*1fd00*/  MOV R167, R224 ;  /* 0x000000e000a77202 */ /* 0x000fe20000000f00 */
[----:B------:R-:W-:Y:S01]  /*1fd10*/  IMAD.MOV.U32 R165, RZ, RZ, R226 ;  /* 0x000000ffffa57224 */ /* 0x000fe200078e00e2 */
[----:B------:R-:W-:Y:S04]  /*1fd20*/  LDS R160, [R3+0x4280] ;  /* 0x0042800003a07984 */ /* 0x000fe80000000800 */
[C---:B------:R-:W-:Y:S01]  /*1fd30*/  HMMA.1688.F32.TF32 R44, R56.reuse, R24, R140 ;  /* 0x00000018382c723c */ /* 0x040fe2000008108c */
[----:B------:R-:W-:Y:S01]  /*1fd40*/  IMAD.MOV.U32 R166, RZ, RZ, R225 ;  /* 0x000000ffffa67224 */ /* 0x000fe200078e00e1 */
[----:B------:R-:W-:Y:S04]  /*1fd50*/  LDS R162, [R3+0x5280] ;  /* 0x0052800003a27984 */ /* 0x000fe80000000800 */
[----:B------:R-:W-:Y:S02]  /*1fd60*/  LDS R161, [R0+0x4280] ;  /* 0x0042800000a17984 */ /* 0x000fe40000000800 */
[C---:B------:R-:W-:Y:S02]  /*1fd70*/  HMMA.1688.F32.TF32 R52, R56.reuse, R16, R136 ;  /* 0x000000103834723c */ /* 0x040fe40000081088 */
[----:B------:R-:W-:Y:S04]  /*1fd80*/  LDS R163, [R0+0x5280] ;  /* 0x0052800000a37984 */ /* 0x000fe80000000800 */
[----:B------:R-:W-:Y:S02]  /*1fd90*/  LDS R224, [R3+0x4380] ;  /* 0x0043800003e07984 */ /* 0x000fe40000000800 */
[----:B------:R-:W-:Y:S02]  /*1fda0*/  HMMA.1688.F32.TF32 R56, R56, R12, R128 ;  /* 0x0000000c3838723c */ /* 0x000fe40000081080 */
[----:B------:R-:W-:Y:S04]  /*1fdb0*/  LDS R226, [R3+0x5380] ;  /* 0x0053800003e27984 */ /* 0x000fe80000000800 */
[----:B------:R-:W-:Y:S02]  /*1fdc0*/  LDS R225, [R0+0x4380] ;  /* 0x0043800000e17984 */ /* 0x000fe40000000800 */
[-C--:B------:R-:W-:Y:S02]  /*1fdd0*/  HMMA.1688.F32.TF32 R60, R88, R8.reuse, R124 ;  /* 0x00000008583c723c */ /* 0x080fe4000008107c */
[----:B------:R-:W-:Y:S06]  /*1fde0*/  LDS R227, [R0+0x5380] ;  /* 0x0053800000e37984 */ /* 0x000fec0000000800 */
[C---:B------:R-:W-:Y:S08]  /*1fdf0*/  HMMA.1688.F32.TF32 R124, R156.reuse, R8, R184 ;  /* 0x000000089c7c723c */ /* 0x040ff000000810b8 */
[C---:B------:R-:W-:Y:S08]  /*1fe00*/  HMMA.1688.F32.TF32 R128, R156.reuse, R4, R180 ;  /* 0x000000049c80723c */ /* 0x040ff000000810b4 */
        /* <DEDUP_REMOVED lines=8> */
[----:B------:R-:W-:Y:S01]  /*1fe90*/  LDS R157, [R0+0x4200] ;  /* 0x00420000009d7984 */ /* 0x000fe20000000800 */
[----:B------:R-:W-:Y:S03]  /*1fea0*/  HMMA.1688.F32.TF32 R104, R120, R28, R104 ;  /* 0x0000001c7868723c */ /* 0x000fe60000081068 */
[----:B------:R-:W1:Y:S05]  /*1feb0*/  LDS R159, [R0+0x5200] ;  /* 0x00520000009f7984 */ /* 0x000e6a0000000800 */
[C---:B------:R-:W-:Y:S08]  /*1fec0*/  HMMA.1688.F32.TF32 R64, R88.reuse, R4, R116 ;  /* 0x000000045840723c */ /* 0x040ff00000081074 */
[C---:B------:R-:W-:Y:S08]  /*1fed0*/  HMMA.1688.F32.TF32 R68, R88.reuse, R32, R68 ;  /* 0x000000205844723c */ /* 0x040ff00000081044 */
[C---:B------:R-:W-:Y:S08]  /*1fee0*/  HMMA.1688.F32.TF32 R72, R88.reuse, R28, R72 ;  /* 0x0000001c5848723c */ /* 0x040ff00000081048 */
[C---:B------:R-:W-:Y:S08]  /*1fef0*/  HMMA.1688.F32.TF32 R76, R88.reuse, R24, R76 ;  /* 0x00000018584c723c */ /* 0x040ff0000008104c */
[C---:B------:R-:W-:Y:S08]  /*1ff00*/  HMMA.1688.F32.TF32 R80, R88.reuse, R20, R80 ;  /* 0x000000145850723c */ /* 0x040ff00000081050 */
[C---:B------:R-:W-:Y:S08]  /*1ff10*/  HMMA.1688.F32.TF32 R84, R88.reuse, R16, R84 ;  /* 0x000000105854723c */ /* 0x040ff00000081054 */
[----:B------:R-:W-:Y:S08]  /*1ff20*/  HMMA.1688.F32.TF32 R88, R88, R12, R112 ;  /* 0x0000000c5858723c */ /* 0x000ff00000081070 */
[C---:B------:R-:W-:Y:S08]  /*1ff30*/  HMMA.1688.F32.TF32 R96, R120.reuse, R4, R108 ;  /* 0x000000047860723c */ /* 0x040ff0000008106c */
[C---:B------:R-:W-:Y:S01]  /*1ff40*/  HMMA.1688.F32.TF32 R92, R120.reuse, R8, R92 ;  /* 0x00000008785c723c */ /* 0x040fe2000008105c */
[----:B------:R-:W-:Y:S04]  /*1ff50*/  STL [R1+0x1ed8], R105 ;  /* 0x001ed86901007387 */ /* 0x000fe80000100800 */
[----:B------:R-:W-:Y:S04]  /*1ff60*/  STL [R1+0x1ed4], R106 ;  /* 0x001ed46a01007387 */ /* 0x000fe80000100800 */
[----:B------:R-:W-:Y:S01]  /*1ff70*/  STL [R1+0x1ed0], R107 ;  /* 0x001ed06b01007387 */ /* 0x000fe20000100800 */
[C---:B---3--:R-:W-:Y:S08]  /*1ff80*/  HMMA.1688.F32.TF32 R112, R120.reuse, R20, R228 ;  /* 0x000000147870723c */ /* 0x048ff000000810e4 */
[C---:B--2---:R-:W-:Y:S08]  /*1ff90*/  HMMA.1688.F32.TF32 R116, R120.reuse, R16, R188 ;  /* 0x000000107874723c */ /* 0x044ff000000810bc */
[C---:B------:R-:W-:Y:S08]  /*1ffa0*/  HMMA.1688.F32.TF32 R108, R120.reuse, R24, R236 ;  /* 0x00000018786c723c */ /* 0x040ff000000810ec */
[----:B------:R-:W-:Y:S01]  /*1ffb0*/  HMMA.1688.F32.TF32 R120, R120, R12, R192 ;  /* 0x0000000c7878723c */ /* 0x000fe200000810c0 */
[----:B------:R-:W-:Y:S04]  /*1ffc0*/  STL [R1+0x1e9c], R112 ;  /* 0x001e9c7001007387 */ /* 0x000fe80000100800 */
        /* <DEDUP_REMOVED lines=10> */
[----:B------:R1:W-:Y:S01]  /*20070*/  STL [R1+0x1eb0], R123 ;  /* 0x001eb07b01007387 */ /* 0x0003e20000100800 */
[----:B------:R-:W-:-:S02]  /*20080*/  IMAD.MOV.U32 R230, RZ, RZ, R252 ;  /* 0x000000ffffe67224 */ /* 0x000fc400078e00fc */
[----:B------:R-:W-:Y:S01]  /*20090*/  IMAD.MOV.U32 R231, RZ, RZ, R2 ;  /* 0x000000ffffe77224 */ /* 0x000fe200078e0002 */
[----:B------:R-:W-:Y:S04]  /*200a0*/  LDS R192, [R3+0x4300] ;  /* 0x0043000003c07984 */ /* 0x000fe80000000800 */
[----:B------:R-:W-:Y:S01]  /*200b0*/  LDS R194, [R3+0x5300] ;  /* 0x0053000003c27984 */ /* 0x000fe20000000800 */
[C---:B-1----:R-:W-:Y:S03]  /*200c0*/  HMMA.1688.F32.TF32 R120, R156.reuse, R8, R164 ;  /* 0x000000089c78723c */ /* 0x042fe600000810a4 */
[----:B------:R-:W-:Y:S04]  /*200d0*/  STL [R1+0x1ecc], R124 ;  /* 0x001ecc7c01007387 */ /* 0x000fe80000100800 */
[----:B------:R-:W-:Y:S04]  /*200e0*/  STL [R1+0x1ec8], R125 ;  /* 0x001ec87d01007387 */ /* 0x000fe80000100800 */
[----:B------:R-:W-:Y:S04]  /*200f0*/  STL [R1+0x1ec4], R126 ;  /* 0x001ec47e01007387 */ /* 0x000fe80000100800 */
[----:B------:R1:W-:Y:S04]  /*20100*/  STL [R1+0x1ec0], R127 ;  /* 0x001ec07f01007387 */ /* 0x0003e80000100800 */
[----:B------:R-:W-:Y:S04]  /*20110*/  LDS R193, [R0+0x4300] ;  /* 0x0043000000c17984 */ /* 0x000fe80000000800 */
[----:B------:R-:W2:Y:S04]  /*20120*/  LDS R195, [R0+0x5300] ;  /* 0x0053000000c37984 */ /* 0x000ea80000000800 */
[----:B------:R-:W-:Y:S04]  /*20130*/  STL.64 [R1+0xd0], R120 ;  /* 0x0000d07801007387 */ /* 0x000fe80000100a00 */
[----:B------:R3:W-:Y:S04]  /*20140*/  STL.64 [R1+0xd8], R122 ;  /* 0x0000d87a01007387 */ /* 0x0007e80000100a00 */
[----:B------:R-:W4:Y:S04]  /*20150*/  LDL.LU R236, [R1+0xe0] ;  /* 0x0000e00001ec7983 */ /* 0x000f280000300800 */
[----:B------:R-:W4:Y:S04]  /*20160*/  LDL.LU R237, [R1+0xe4] ;  /* 0x0000e40001ed7983 */ /* 0x000f280000300800 */
[----:B------:R-:W4:Y:S04]  /*20170*/  LDL.LU R238, [R1+0xe8] ;  /* 0x0000e80001ee7983 */ /* 0x000f280000300800 */
[----:B------:R-:W4:Y:S04]  /*20180*/  LDL.LU R239, [R1+0xec] ;  /* 0x0000ec0001ef7983 */ /* 0x000f280000300800 */
[----:B------:R-:W2:Y:S04]  /*20190*/  LDL.LU R228, [R1+0xf0] ;  /* 0x0000f00001e47983 */ /* 0x000ea80000300800 */
[----:B------:R-:W2:Y:S04]  /*201a0*/  LDL.LU R229, [R1+0xf4] ;  /* 0x0000f40001e57983 */ /* 0x000ea80000300800 */
[----:B------:R-:W2:Y:S04]  /*201b0*/  LDL.LU R252, [R1+0x1f7c] ;  /* 0x001f7c0001fc7983 */ /* 0x000ea80000300800 */
        /* <DEDUP_REMOVED lines=12> */
[----:B------:R-:W4:Y:S01]  /*20280*/  LDL.LU R175, [R1+0x15c] ;  /* 0x00015c0001af7983 */ /* 0x000f220000300800 */
[C---:B-1----:R-:W-:Y:S03]  /*20290*/  HMMA.1688.F32.TF32 R124, R156.reuse, R28, R232 ;  /* 0x0000001c9c7c723c */ /* 0x042fe600000810e8 */
[----:B------:R-:W4:Y:S04]  /*202a0*/  LDL.LU R168, [R1+0x160] ;  /* 0x0001600001a87983 */ /* 0x000f280000300800 */
[----:B------:R-:W4:Y:S04]  /*202b0*/  LDL.LU R169, [R1+0x164] ;  /* 0x0001640001a97983 */ /* 0x000f280000300800 */
[----:B------:R-:W4:Y:S04]  /*202c0*/  LDL.LU R170, [R1+0x168] ;  /* 0x0001680001aa7983 */ /* 0x000f280000300800 */
[----:B------:R-:W4:Y:S01]  /*202d0*/  LDL.LU R171, [R1+0x16c] ;  /* 0x00016c0001ab7983 */ /* 0x000f220000300800 */
[C---:B---3--:R-:W-:Y:S03]  /*202e0*/  HMMA.1688.F32.TF32 R120, R156.reuse, R32, R196 ;  /* 0x000000209c78723c */ /* 0x048fe600000810c4 */
        /* <DEDUP_REMOVED lines=32> */
[----:B------:R-:W-:Y:S03]  /*204f0*/  HMMA.1688.F32.TF32 R116, R156, R4, R200 ;  /* 0x000000049c74723c */ /* 0x000fe600000810c8 */
        /* <DEDUP_REMOVED lines=9> */
[----:B------:R-:W-:-:S03]  /*20590*/  IMAD.MOV.U32 R114, RZ, RZ, R118 ;  /* 0x000000ffff727224 */ /* 0x000fc600078e0076 */
[----:B------:R-:W3:Y:S01]  /*205a0*/  LDL.LU R177, [R1+0x134] ;  /* 0x0001340001b17983 */ /* 0x000ee20000300800 */
[----:B------:R-:W-:-:S03]  /*205b0*/  MOV R115, R119 ;  /* 0x0000007700737202 */ /* 0x000fc60000000f00 */
[----:B------:R-:W3:Y:S01]  /*205c0*/  LDL.LU R178, [R1+0x138] ;  /* 0x0001380001b27983 */ /* 0x000ee20000300800 */
[----:B------:R-:W-:Y:S01]  /*205d0*/  IMAD.MOV.U32 R112, RZ, RZ, R116 ;  /* 0x000000ffff707224 */ /* 0x000fe200078e0074 */
[----:B------:R-:W-:Y:S02]  /*205e0*/  MOV R119, R123 ;  /* 0x0000007b00777202 */ /* 0x000fe40000000f00 */
[----:B------:R-:W3:Y:S01]  /*205f0*/  LDL.LU R179, [R1+0x13c] ;  /* 0x00013c0001b37983 */ /* 0x000ee20000300800 */
[----:B------:R-:W-:Y:S01]  /*20600*/  IMAD.MOV.U32 R113, RZ, RZ, R117 ;  /* 0x000000ffff717224 */ /* 0x000fe200078e0075 */
[----:B------:R-:W-:Y:S01]  /*20610*/  MOV R123, R127 ;  /* 0x0000007f007b7202 */ /* 0x000fe20000000f00 */
[----:B------:R-:W-:Y:S01]  /*20620*/  IMAD.MOV.U32 R118, RZ, RZ, R122 ;  /* 0x000000ffff767224 */ /* 0x000fe200078e007a */
[----:B------:R-:W3:Y:S01]  /*20630*/  LDL.LU R184, [R1+0x110] ;  /* 0x0001100001b87983 */ /* 0x000ee20000300800 */
[----:B------:R-:W-:Y:S02]  /*20640*/  IMAD.MOV.U32 R116, RZ, RZ, R120 ;  /* 0x000000ffff747224 */ /* 0x000fe400078e0078 */
[----:B------:R-:W-:Y:S01]  /*20650*/  IMAD.MOV.U32 R117, RZ, RZ, R121 ;  /* 0x000000ffff757224 */ /* 0x000fe200078e0079 */
[----:B------:R-:W3:Y:S01]  /*20660*/  LDL.LU R185, [R1+0x114] ;  /* 0x0001140001b97983 */ /* 0x000ee20000300800 */
[----:B------:R-:W-:-:S02]  /*20670*/  IMAD.MOV.U32 R122, RZ, RZ, R126 ;  /* 0x000000ffff7a7224 */ /* 0x000fc400078e007e */
[----:B------:R-:W-:Y:S02]  /*20680*/  IMAD.MOV.U32 R120, RZ, RZ, R124 ;  /* 0x000000ffff787224 */ /* 0x000fe400078e007c */
[----:B------:R-:W-:Y:S01]  /*20690*/  IMAD.MOV.U32 R121, RZ, RZ, R125 ;  /* 0x000000ffff797224 */ /* 0x000fe200078e007d */
[----:B--2---:R-:W-:Y:S01]  /*206a0*/  MOV R187, R252 ;  /* 0x000000fc00bb7202 */ /* 0x004fe20000000f00 */
[----:B----4-:R-:W-:Y:S02]  /*206b0*/  IMAD.MOV.U32 R186, RZ, RZ, R2 ;  /* 0x000000ffffba7224 */ /* 0x010fe400078e0002 */
[----:B------:R-:W2:Y:S04]  /*206c0*/  LDL.LU R2, [R1+0x1f74] ;  /* 0x001f740001027983 */ /* 0x000ea80000300800 */
[----:B------:R-:W4:Y:S01]  /*206d0*/  LDL.LU R252, [R1+0x1f70] ;  /* 0x001f700001fc7983 */ /* 0x000f220000300800 */
[----:B---3--:R-:W-:Y:S08]  /*206e0*/  HMMA.1688.F32.TF32 R196, R160, R28, R196 ;  /* 0x0000001ca0c4723c */ /* 0x008ff000000810c4 */
[C---:B------:R-:W-:Y:S08]  /*206f0*/  HMMA.1688.F32.TF32 R248, R156.reuse, R24, R248 ;  /* 0x000000189cf8723c */ /* 0x040ff000000810f8 */
[----:B------:R-:W-:Y:S08]  /*20700*/  HMMA.1688.F32.TF32 R220, R156, R20, R220 ;  /* 0x000000149cdc723c */ /* 0x000ff000000810dc */
[----:B------:R-:W-:Y:S08]  /*20710*/  HMMA.1688.F32.TF32 R204, R160, R4, R204 ;  /* 0x00000004a0cc723c */ /* 0x000ff000000810cc */
[----:B------:R-:W-:Y:S01]  /*20720*/  IMAD.MOV.U32 R126, RZ, RZ, R250 ;  /* 0x000000ffff7e7224 */ /* 0x000fe200078e00fa */
[----:B------:R-:W-:Y:S01]  /*20730*/  MOV R127, R251 ;  /* 0x000000fb007f7202 */ /* 0x000fe20000000f00 */
[----:B------:R-:W-:Y:S01]  /*20740*/  IMAD.MOV.U32 R124, RZ, RZ, R248 ;  /* 0x000000ffff7c7224 */ /* 0x000fe200078e00f8 */
[----:B------:R-:W3:Y:S01]  /*20750*/  LDL.LU.64 R250, [R1+0x1f68] ;  /* 0x001f680001fa7983 */ /* 0x000ee20000300a00 */
[----:B------:R-:W-:-:S03]  /*20760*/  IMAD.MOV.U32 R125, RZ, RZ, R249 ;  /* 0x000000ffff7d7224 */ /* 0x000fc600078e00f9 */
[----:B------:R-:W3:Y:S01]  /*20770*/  LDL.LU.64 R248, [R1+0x1f60] ;  /* 0x001f600001f87983 */ /* 0x000ee20000300a00 */
[C---:B------:R-:W-:Y:S08]  /*20780*/  HMMA.1688.F32.TF32 R216, R156.reuse, R16, R216 ;  /* 0x000000109cd8723c */ /* 0x040ff000000810d8 */
[----:B------:R-:W-:Y:S08]  /*20790*/  HMMA.1688.F32.TF32 R156, R156, R12, R212 ;  /* 0x0000000c9c9c723c */ /* 0x000ff000000810d4 */
[----:B------:R-:W-:Y:S01]  /*207a0*/  HMMA.1688.F32.TF32 R208, R160, R8, R208 ;  /* 0x00000008a0d0723c */ /* 0x000fe200000810d0 */
[----:B------:R-:W-:Y:S01]  /*207b0*/  IMAD.MOV.U32 R106, RZ, RZ, R222 ;  /* 0x000000ffff6a7224 */ /* 0x000fe200078e00de */
[----:B------:R-:W-:Y:S01]  /*207c0*/  MOV R107, R223 ;  /* 0x000000df006b7202 */ /* 0x000fe20000000f00 */
[----:B------:R-:W-:Y:S01]  /*207d0*/  IMAD.MOV.U32 R103, RZ, RZ, R220 ;  /* 0x000000ffff677224 */ /* 0x000fe200078e00dc */
[----:B------:R-:W3:Y:S01]  /*207e0*/  LDL.LU.64 R222, [R1+0x1f58] ;  /* 0x001f580001de7983 */ /* 0x000ee20000300a00 */
[----:B------:R-:W-:-:S03]  /*207f0*/  IMAD.MOV.U32 R105, RZ, RZ, R221 ;  /* 0x000000ffff697224 */ /* 0x000fc600078e00dd */
[----:B------:R-:W3:Y:S01]  /*20800*/  LDL.LU.64 R220, [R1+0x1f50] ;  /* 0x001f500001dc7983 */ /* 0x000ee20000300a00 */
[C---:B------:R-:W-:Y:S03]  /*20810*/  HMMA.1688.F32.TF32 R200, R160.reuse, R32, R200 ;  /* 0x00000020a0c8723c */ /* 0x040fe600000810c8 */
[----:B------:R-:W-:Y:S04]  /*20820*/  STL.64 [R1+0x70], R216 ;  /* 0x000070d801007387 */ /* 0x000fe80000100a00 */
[----:B------:R1:W-:Y:S04]  /*20830*/  STL.64 [R1+0x78], R218 ;  /* 0x000078da01007387 */ /* 0x0003e80000100a00 */
[----:B-1----:R-:W3:Y:S04]  /*20840*/  LDL.LU.64 R218, [R1+0x1f48] ;  /* 0x001f480001da7983 */ /* 0x002ee80000300a00 */
[----:B------:R-:W3:Y:S04]  /*20850*/  LDL.LU.64 R216, [R1+0x1f40] ;  /* 0x001f400001d87983 */ /* 0x000ee80000300a00 */
[----:B------:R-:W3:Y:S04]  /*20860*/  LDL.LU.64 R214, [R1+0x1f38] ;  /* 0x001f380001d67983 */ /* 0x000ee80000300a00 */
[----:B------:R-:W3:Y:S04]  /*20870*/  LDL.LU.64 R212, [R1+0x1f30] ;  /* 0x001f300001d47983 */ /* 0x000ee80000300a00 */
[----:B------:R1:W-:Y:S04]  /*20880*/  STL.64 [R1+0x60], R156 ;  /* 0x0000609c01007387 */ /* 0x0003e80000100a00 */
[----:B------:R-:W-:Y:S04]  /*20890*/  STL.64 [R1+0x68], R158 ;  /* 0x0000689e01007387 */ /* 0x000fe80000100a00 */
[----:B-1----:R-:W3:Y:S04]  /*208a0*/  LDL.LU R156, [R1+0x170] ;  /* 0x00017000019c7983 */ /* 0x002ee80000300800 */
[----:B------:R-:W3:Y:S04]  /*208b0*/  LDL.LU R157, [R1+0x174] ;  /* 0x00017400019d7983 */ /* 0x000ee80000300800 */
[----:B------:R-:W-:Y:S04]  /*208c0*/  STL.64 [R1+0x50], R208 ;  /* 0x000050d001007387 */ /* 0x000fe80000100a00 */
[----:B------:R1:W-:Y:S04]  /*208d0*/  STL.64 [R1+0x58], R210 ;  /* 0x000058d201007387 */ /* 0x0003e80000100a00 */
[----:B-1----:R-:W3:Y:S04]  /*208e0*/  LDL.LU.64 R210, [R1+0x1f28] ;  /* 0x001f280001d27983 */ /* 0x002ee80000300a00 */
[----:B------:R-:W3:Y:S04]  /*208f0*/  LDL.LU.64 R208, [R1+0x1f20] ;  /* 0x001f200001d07983 */ /* 0x000ee80000300a00 */
        /* <DEDUP_REMOVED lines=11> */
[----:B------:R-:W3:Y:S01]  /*209b0*/  LDL.LU.64 R196, [R1+0x1ef0] ;  /* 0x001ef00001c47983 */ /* 0x000ee20000300a00 */
[----:B------:R-:W-:Y:S11]  /*209c0*/  HMMA.1688.F32.TF32 R232, R160, R24, R232 ;  /* 0x00000018a0e8723c */ /* 0x000ff600000810e8 */
[----:B------:R-:W-:Y:S11]  /*209d0*/  @!UPT UIADD3 URZ, URZ, URZ, URZ ;  /* 0x0000003f3f3ff290 */ /* 0x000ff6000fffe03f */
[----:B------:R-:W-:Y:S01]  /*209e0*/  @!UPT UIADD3 URZ, URZ, URZ, URZ ;  /* 0x0000003f3f3ff290 */ /* 0x000fe2000fffe03f */
[----:B------:R-:W-:Y:S04]  /*209f0*/  STL.64 [R1+0x10], R232 ;  /* 0x000010e801007387 */ /* 0x000fe80000100a00 */
[----:B------:R1:W-:Y:S04]  /*20a00*/  STL.64 [R1+0x18], R234 ;  /* 0x000018ea01007387 */ /* 0x0003e80000100a00 */
[----:B-1----:R-:W3:Y:S04]  /*20a10*/  LDL.LU.64 R234, [R1+0x1ee8] ;  /* 0x001ee80001ea7983 */ /* 0x002ee80000300a00 */
[----:B------:R-:W3:Y:S01]  /*20a20*/  LDL.LU.64 R232, [R1+0x1ee0] ;  /* 0x001ee00001e87983 */ /* 0x000ee20000300a00 */
[----:B----4-:R-:W-:-:S02]  /*20a30*/  IMAD.MOV.U32 R158, RZ, RZ, R252 ;  /* 0x000000ffff9e7224 */ /* 0x010fc400078e00fc */
[----:B--2---:R-:W-:Y:S01]  /*20a40*/  IMAD.MOV.U32 R159, RZ, RZ, R2 ;  /* 0x000000ffff9f7224 */ /* 0x004fe200078e0002 */
[C---:B---3--:R-:W-:Y:S08]  /*20a50*/  HMMA.1688.F32.TF32 R248, R224.reuse, R12, R248 ;  /* 0x0000000ce0f8723c */ /* 0x048ff000000810f8 */
        /* <DEDUP_REMOVED lines=10> */
[----:B------:R-:W1:Y:S01]  /*20b00*/  LDS R227, [R0+0x7000] ;  /* 0x0070000000e37984 */ /* 0x000e620000000800 */
[----:B------:R-:W-:Y:S08]  /*20b10*/  HMMA.1688.F32.TF32 R156, R160, R20, R156 ;  /* 0x00000014a09c723c */ /* 0x000ff0000008109c */
[----:B------:R-:W-:Y:S08]  /*20b20*/  HMMA.1688.F32.TF32 R164, R192, R8, R164 ;  /* 0x00000008c0a4723c */ /* 0x000ff000000810a4 */
[----:B-1----:R-:W-:Y:S07]  /*20b30*/  HMMA.1688.F32.TF32 R36, R224, R34, R36 ;  /* 0x00000022e024723c */ /* 0x002fee0000081024 */
[----:B------:R-:W-:Y:S04]  /*20b40*/  STL.64 [R1], R156 ;  /* 0x0000009c01007387 */ /* 0x000fe80000100a00 */
[----:B------:R1:W-:Y:S02]  /*20b50*/  STL.64 [R1+0x8], R158 ;  /* 0x0000089e01007387 */ /* 0x0003e40000100a00 */
[C---:B-1----:R-:W-:Y:S08]  /*20b60*/  HMMA.1688.F32.TF32 R156, R160.reuse, R16, R168 ;  /* 0x00000010a09c723c */ /* 0x042ff000000810a8 */
[----:B------:R-:W-:Y:S08]  /*20b70*/  HMMA.1688.F32.TF32 R160, R160, R12, R172 ;  /* 0x0000000ca0a0723c */ /* 0x000ff000000810ac */
[C---:B------:R-:W-:Y:S08]  /*20b80*/  HMMA.1688.F32.TF32 R168, R192.reuse, R4, R176 ;  /* 0x00000004c0a8723c */ /* 0x040ff000000810b0 */
[C---:B------:R-:W-:Y:S08]  /*20b90*/  HMMA.1688.F32.TF32 R172, R192.reuse, R32, R180 ;  /* 0x00000020c0ac723c */ /* 0x040ff000000810b4 */
[C---:B------:R-:W-:Y:S08]  /*20ba0*/  HMMA.1688.F32.TF32 R176, R192.reuse, R28, R184 ;  /* 0x0000001cc0b0723c */ /* 0x040ff000000810b8 */
[C---:B------:R-:W-:Y:S07]  /*20bb0*/  HMMA.1688.F32.TF32 R180, R192.reuse, R24, R188 ;  /* 0x00000018c0b4723c */ /* 0x040fee00000810bc */
[----:B------:R-:W-:Y:S01]  /*20bc0*/  IMAD.MOV.U32 R25, RZ, RZ, R36 ;  /* 0x000000ffff197224 */ /* 0x000fe200078e0024 */
[----:B------:R-:W-:Y:S01]  /*20bd0*/  HMMA.1688.F32.TF32 R184, R192, R20, R228 ;  /* 0x00000014c0b8723c */ /* 0x000fe200000810e4 */
[----:B------:R-:W-:Y:S01]  /*20be0*/  MOV R24, R37 ;  /* 0x0000002500187202 */ /* 0x000fe20000000f00 */
[----:B------:R-:W-:Y:S05]  /*20bf0*/  STL [R1+0x1e8c], R163 ;  /* 0x001e8ca301007387 */ /* 0x000fea0000100800 */
[----:B------:R-:W-:-:S02]  /*20c00*/  IMAD.MOV.U32 R21, RZ, RZ, R38 ;  /* 0x000000ffff157224 */ /* 0x000fc400078e0026 */
[----:B------:R-:W-:Y:S01]  /*20c10*/  IMAD.MOV.U32 R20, RZ, RZ, R39 ;  /* 0x000000ffff147224 */ /* 0x000fe200078e0027 */
[----:B------:R-:W-:Y:S01]  /*20c20*/  LDS R228, [R3+0x6080] ;  /* 0x0060800003e47984 */ /* 0x000fe20000000800 */
[C---:B------:R-:W-:Y:S03]  /*20c30*/  HMMA.1688.F32.TF32 R36, R224.reuse, R30, R40 ;  /* 0x0000001ee024723c */ /* 0x040fe60000081028 */
[----:B------:R-:W-:Y:S04]  /*20c40*/  STL [R1+0x1e88], R164 ;  /* 0x001e88a401007387 */ /* 0x000fe80000100800 */
[----:B------:R-:W-:Y:S04]  /*20c50*/  STL [R1+0x1e84], R165 ;  /* 0x001e84a501007387 */ /* 0x000fe80000100800 */
[----:B------:R-:W-:Y:S04]  /*20c60*/  STL [R1+0x1e80], R166 ;  /* 0x001e80a601007387 */ /* 0x000fe80000100800 */
[----:B------:R1:W-:Y:S04]  /*20c70*/  STL [R1+0x1e7c], R167 ;  /* 0x001e7ca701007387 */ /* 0x0003e80000100800 */
[----:B------:R-:W-:Y:S04]  /*20c80*/  LDS R230, [R3+0x7080] ;  /* 0x0070800003e67984 */ /* 0x000fe80000000800 */
[----:B------:R-:W-:Y:S01]  /*20c90*/  LDS R229, [R0+0x6080] ;  /* 0x0060800000e57984 */ /* 0x000fe20000000800 */
[----:B------:R-:W-:Y:S01]  /*20ca0*/  IMAD.MOV.U32 R33, RZ, RZ, R36 ;  /* 0x000000ffff217224 */ /* 0x000fe200078e0024 */
[----:B-1----:R-:W-:Y:S01]  /*20cb0*/  HMMA.1688.F32.TF32 R164, R224, R10, R244 ;  /* 0x0000000ae0a4723c */ /* 0x002fe200000810f4 */
[----:B------:R-:W-:Y:S01]  /*20cc0*/  MOV R32, R37 ;  /* 0x0000002500207202 */ /* 0x000fe20000000f00 */
[----:B------:R-:W-:Y:S01]  /*20cd0*/  IMAD.MOV.U32 R29, RZ, RZ, R38 ;  /* 0x000000ffff1d7224 */ /* 0x000fe200078e0026 */
[----:B------:R-:W1:Y:S01]  /*20ce0*/  LDS R231, [R0+0x7080] ;  /* 0x0070800000e77984 */ /* 0x000e620000000800 */
[----:B------:R-:W-:-:S04]  /*20cf0*/  IMAD.MOV.U32 R28, RZ, RZ, R39 ;  /* 0x000000ffff1c7224 */ /* 0x000fc800078e0027 */
[C---:B------:R-:W-:Y:S11]  /*20d00*/  HMMA.1688.F32.TF32 R36, R224.reuse, R26, R44 ;  /* 0x0000001ae024723c */ /* 0x040ff6000008102c */
[----:B------:R-:W-:Y:S05]  /*20d10*/  @!UPT UIADD3 URZ, URZ, URZ, URZ ;  /* 0x0000003f3f3ff290 */ /* 0x000fea000fffe03f */
[----:B------:R-:W-:Y:S01]  /*20d20*/  IMAD.MOV.U32 R9, RZ, RZ, R164 ;  /* 0x000000ffff097224 */ /* 0x000fe200078e00a4 */
[----:B------:R-:W-:Y:S01]  /*20d30*/  MOV R8, R165 ;  /* 0x000000a500087202 */ /* 0x000fe20000000f00 */
[----:B------:R-:W-:Y:S02]  /*20d40*/  IMAD.MOV.U32 R5, RZ, RZ, R166 ;  /* 0x000000ffff057224 */ /* 0x000fe400078e00a6 */
[----:B------:R-:W-:Y:S02]  /*20d50*/  IMAD.MOV.U32 R4, RZ, RZ, R167 ;  /* 0x000000ffff047224 */ /* 0x000fe400078e00a7 */
[----:B------:R-:W-:Y:S02]  /*20d60*/  HMMA.1688.F32.TF32 R164, R224, R6, R240 ;  /* 0x00000006e0a4723c */ /* 0x000fe400000810f0 */
[----:B------:R-:W-:Y:S01]  /*20d70*/  IMAD.MOV.U32 R247, RZ, RZ, R36 ;  /* 0x000000fffff77224 */ /* 0x000fe200078e0024 */
[----:B------:R-:W-:Y:S01]  /*20d80*/  MOV R246, R37 ;  /* 0x0000002500f67202 */ /* 0x000fe20000000f00 */
[----:B------:R-:W-:-:S02]  /*20d90*/  IMAD.MOV.U32 R245, RZ, RZ, R38 ;  /* 0x000000fffff57224 */ /* 0x000fc400078e0026 */
[----:B------:R-:W-:Y:S02]  /*20da0*/  IMAD.MOV.U32 R244, RZ, RZ, R39 ;  /* 0x000000fffff47224 */ /* 0x000fe400078e0027 */
[----:B------:R-:W-:Y:S01]  /*20db0*/  HMMA.1688.F32.TF32 R36, R224, R22, R48 ;  /* 0x00000016e024723c */ /* 0x000fe20000081030 */
[----:B------:R2:W-:Y:S04]  /*20dc0*/  STL [R1+0x1e78], R170 ;  /* 0x001e78aa01007387 */ /* 0x0005e80000100800 */
[----:B------:R3:W-:Y:S03]  /*20dd0*/  STL [R1+0x1e74], R171 ;  /* 0x001e74ab01007387 */ /* 0x0007e60000100800 */
[C---:B------:R-:W-:Y:S01]  /*20de0*/  HMMA.1688.F32.TF32 R188, R192.reuse, R16, R236 ;  /* 0x00000010c0bc723c */ /* 0x040fe200000810ec */
[----:B------:R-:W-:Y:S04]  /*20df0*/  LDS R236, [R3+0x6180] ;  /* 0x0061800003ec7984 */ /* 0x000fe80000000800 */
[----:B------:R-:W-:Y:S03]  /*20e00*/  LDS R238, [R3+0x7180] ;  /* 0x0071800003ee7984 */ /* 0x000fe60000000800 */
[----:B------:R-:W-:Y:S08]  /*20e10*/  HMMA.1688.F32.TF32 R192, R192, R12, R232 ;  /* 0x0000000cc0c0723c */ /* 0x000ff000000810e8 */
[----:B--2---:R-:W-:Y:S01]  /*20e20*/  MOV R170, R37 ;  /* 0x0000002500aa7202 */ /* 0x004fe20000000f00 */
[----:B------:R-:W-:-:S02]  /*20e30*/  IMAD.MOV.U32 R12, RZ, RZ, R167 ;  /* 0x000000ffff0c7224 */ /* 0x000fc400078e00a7 */
[----:B---3--:R-:W-:Y:S02]  /*20e40*/  IMAD.MOV.U32 R171, RZ, RZ, R38 ;  /* 0x000000ffffab7224 */ /* 0x008fe400078e0026 */
[----:B------:R-:W-:Y:S01]  /*20e50*/  IMAD.MOV.U32 R252, RZ, RZ, R39 ;  /* 0x000000fffffc7224 */ /* 0x000fe200078e0027 */
[C---:B------:R-:W-:Y:S01]  /*20e60*/  HMMA.1688.F32.TF32 R44, R224.reuse, R14, R56 ;  /* 0x0000000ee02c723c */ /* 0x040fe20000081038 */
[----:B------:R-:W-:Y:S01]  /*20e70*/  IMAD.MOV.U32 R167, RZ, RZ, R36 ;  /* 0x000000ffffa77224 */ /* 0x000fe200078e0024 */
[----:B------:R-:W-:Y:S01]  /*20e80*/  MOV R16, R165 ;  /* 0x000000a500107202 */ /* 0x000fe20000000f00 */
[----:B------:R-:W-:Y:S01]  /*20e90*/  IMAD.MOV.U32 R17, RZ, RZ, R164 ;  /* 0x000000ffff117224 */ /* 0x000fe200078e00a4 */
[----:B------:R-:W-:Y:S04]  /*20ea0*/  LDS R232, [R3+0x6100] ;  /* 0x0061000003e87984 */ /* 0x000fe80000000800 */
[----:B------:R-:W-:Y:S01]  /*20eb0*/  HMMA.1688.F32.TF32 R36, R224, R18, R52 ;  /* 0x00000012e024723c */ /* 0x000fe20000081034 */
[----:B------:R-:W-:Y:S01]  /*20ec0*/  IMAD.MOV.U32 R13, RZ, RZ, R166 ;  /* 0x000000ffff0d7224 */ /* 0x000fe200078e00a6 */
[----:B------:R-:W-:Y:S04]  /*20ed0*/  LDS R234, [R3+0x7100] ;  /* 0x0071000003ea7984 */ /* 0x000fe80000000800 */
[----:B------:R-:W-:Y:S02]  /*20ee0*/  LDS R233, [R0+0x6100] ;  /* 0x0061000000e97984 */ /* 0x000fe40000000800 */
[----:B-1----:R-:W-:Y:S02]  /*20ef0*/  HMMA.1688.F32.TF32 R40, R228, R10, R60 ;  /* 0x0000000ae428723c */ /* 0x002fe4000008103c */
[----:B------:R-:W1:Y:S04]  /*20f00*/  LDS R235, [R0+0x7100] ;  /* 0x0071000000eb7984 */ /* 0x000e680000000800 */
[----:B------:R-:W-:Y:S04]  /*20f10*/  LDS R237, [R0+0x6180] ;  /* 0x0061800000ed7984 */ /* 0x000fe80000000800 */
[----:B------:R-:W-:Y:S04]  /*20f20*/  STL.64 [R1+0x170], R44 ;  /* 0x0001702c01007387 */ /* 0x000fe80000100a00 */
[----:B------:R-:W2:Y:S02]  /*20f30*/  LDS R239, [R0+0x7180] ;  /* 0x0071800000ef7984 */ /* 0x000ea40000000800 */
[----:B------:R-:W-:Y:S01]  /*20f40*/  IMAD.MOV.U32 R163, RZ, RZ, R36 ;  /* 0x000000ffffa37224 */ /* 0x000fe200078e0024 */
[----:B------:R-:W-:Y:S01]  /*20f50*/  MOV R164, R37 ;  /* 0x0000002500a47202 */ /* 0x000fe20000000f00 */
[----:B------:R-:W-:Y:S01]  /*20f60*/  IMAD.MOV.U32 R165, RZ, RZ, R38 ;  /* 0x000000ffffa57224 */ /* 0x000fe200078e0026 */
[----:B------:R-:W-:Y:S01]  /*20f70*/  LDS R224, [R3+0x6380] ;  /* 0x0063800003e07984 */ /* 0x000fe20000000800 */
[----:B------:R-:W-:-:S02]  /*20f80*/  IMAD.MOV.U32 R166, RZ, RZ, R39 ;  /* 0x000000ffffa67224 */ /* 0x000fc400078e0027 */
[C---:B------:R-:W-:Y:S01]  /*20f90*/  HMMA.1688.F32.TF32 R36, R228.reuse, R6, R64 ;  /* 0x00000006e424723c */ /* 0x040fe20000081040 */
[----:B------:R3:W-:Y:S04]  /*20fa0*/  STL.64 [R1+0x178], R46 ;  /* 0x0001782e01007387 */ /* 0x0007e80000100a00 */
[----:B------:R-:W-:Y:S04]  /*20fb0*/  STL.64 [R1+0x160], R40 ;  /* 0x0001602801007387 */ /* 0x000fe80000100a00 */
[----:B------:R4:W-:Y:S01]  /*20fc0*/  STL.64 [R1+0x168], R42 ;  /* 0x0001682a01007387 */ /* 0x0009e20000100a00 */
[C---:B---3--:R-:W-:Y:S03]  /*20fd0*/  HMMA.1688.F32.TF32 R44, R228.reuse, R34, R68 ;  /* 0x00000022e42c723c */ /* 0x048fe60000081044 */
[----:B------:R-:W-:Y:S04]  /*20fe0*/  LDS R226, [R3+0x7380] ;  /* 0x0073800003e27984 */ /* 0x000fe80000000800 */
[----:B------:R-:W-:Y:S01]  /*20ff0*/  LDS R225, [R0+0x6380] ;  /* 0x0063800000e17984 */ /* 0x000fe20000000800 */
[C---:B----4-:R-:W-:Y:S03]  /*21000*/  HMMA.1688.F32.TF32 R40, R228.reuse, R30, R72 ;  /* 0x0000001ee428723c */ /* 0x050fe60000081048 */
[----:B------:R-:W-:Y:S04]  /*21010*/  LDS R227, [R0+0x7380] ;  /* 0x0073800000e37984 */ /* 0x000fe80000000800 */
[----:B------:R-:W-:Y:S04]  /*21020*/  STL.64 [R1+0x150], R36 ;  /* 0x0001502401007387 */ /* 0x000fe80000100a00 */
[----:B------:R3:W-:Y:S02]  /*21030*/  STL.64 [R1+0x158], R38 ;  /* 0x0001582601007387 */ /* 0x0007e40000100a00 */
[C---:B---3--:R-:W-:Y:S02]  /*21040*/  HMMA.1688.F32.TF32 R36, R228.reuse, R26, R76 ;  /* 0x0000001ae424723c */ /* 0x048fe4000008104c */
[----:B------:R-:W-:Y:S04]  /*21050*/  STL.64 [R1+0x140], R44 ;  /* 0x0001402c01007387 */ /* 0x000fe80000100a00 */
[----:B------:R3:W-:Y:S04]  /*21060*/  STL.64 [R1+0x148], R46 ;  /* 0x0001482e01007387 */ /* 0x0007e80000100a00 */
[----:B------:R-:W-:Y:S04]  /*21070*/  STL.64 [R1+0x130], R40 ;  /* 0x0001302801007387 */ /* 0x000fe80000100a00 */
[----:B------:R4:W-:Y:S01]  /*21080*/  STL.64 [R1+0x138], R42 ;  /* 0x0001382a01007387 */ /* 0x0009e20000100a00 */
[C---:B---3--:R-:W-:Y:S08]  /*21090*/  HMMA.1688.F32.TF32 R44, R228.reuse, R22, R80 ;  /* 0x00000016e42c723c */ /* 0x048ff00000081050 */
[----:B------:R-:W-:Y:S01]  /*210a0*/  STL.64 [R1+0x120], R36 ;  /* 0x0001202401007387 */ /* 0x000fe20000100a00 */
[----:B----4-:R-:W-:Y:S03]  /*210b0*/  HMMA.1688.F32.TF32 R40, R228, R18, R84 ;  /* 0x00000012e428723c */ /* 0x010fe60000081054 */
[----:B------:R3:W-:Y:S05]  /*210c0*/  STL.64 [R1+0x128], R38 ;  /* 0x0001282601007387 */ /* 0x0007ea0000100a00 */
[----:B-1----:R-:W-:Y:S01]  /*210d0*/  HMMA.1688.F32.TF32 R240, R232, R10, R92 ;  /* 0x0000000ae8f0723c */ /* 0x002fe2000008105c */
[----:B------:R-:W-:Y:S04]  /*210e0*/  LDS R92, [R3+0x6200] ;  /* 0x00620000035c7984 */ /* 0x000fe80000000800 */
[----:B------:R-:W-:Y:S03]  /*210f0*/  LDS R94, [R3+0x7200] ;  /* 0x00720000035e7984 */ /* 0x000fe60000000800 */
[----:B---3--:R-:W-:Y:S01]  /*21100*/  HMMA.1688.F32.TF32 R36, R228, R14, R88 ;  /* 0x0000000ee424723c */ /* 0x008fe20000081058 */
[----:B------:R-:W-:Y:S04]  /*21110*/  STL.64 [R1+0x110], R44 ;  /* 0x0001102c01007387 */ /* 0x000fe80000100a00 */
[----:B------:R-:W-:Y:S03]  /*21120*/  STL.64 [R1+0x118], R46 ;  /* 0x0001182e01007387 */ /* 0x000fe60000100a00 */
[----:B------:R-:W-:Y:S01]  /*21130*/  HMMA.1688.F32.TF32 R96, R232, R6, R96 ;  /* 0x00000006e860723c */ /* 0x000fe20000081060 */
[----:B------:R-:W-:Y:S04]  /*21140*/  LDS R93, [R0+0x6200] ;  /* 0x00620000005d7984 */ /* 0x000fe80000000800 */
[----:B------:R-:W1:Y:S03]  /*21150*/  LDS R95, [R0+0x7200] ;  /* 0x00720000005f7984 */ /* 0x000e660000000800 */
[----:B--2---:R-:W-:Y:S01]  /*21160*/  HMMA.1688.F32.TF32 R68, R236, R34, R132 ;  /* 0x00000022ec44723c */ /* 0x004fe20000081084 */
[----:B------:R-:W-:Y:S04]  /*21170*/  LDS R228, [R3+0x6300] ;  /* 0x0063000003e47984 */ /* 0x000fe80000000800 */
[----:B------:R-:W-:Y:S04]  /*21180*/  LDS R230, [R3+0x7300] ;  /* 0x0073000003e67984 */ /* 0x000fe80000000800 */
[----:B------:R-:W-:Y:S04]  /*21190*/  STL.64 [R1+0xe0], R36 ;  /* 0x0000e02401007387 */ /* 0x000fe80000100a00 */
[----:B------:R-:W-:Y:S04]  /*211a0*/  STL.64 [R1+0x100], R40 ;  /* 0x0001002801007387 */ /* 0x000fe80000100a00 */
[----:B------:R-:W-:Y:S04]  /*211b0*/  STL.64 [R1+0x108], R42 ;  /* 0x0001082a01007387 */ /* 0x000fe80000100a00 */
[----:B------:R-:W-:Y:S04]  /*211c0*/  STL [R1+0xe8], R38 ;  /* 0x0000e82601007387 */ /* 0x000fe80000100800 */
[----:B------:R2:W-:Y:S04]  /*211d0*/  STL [R1+0x1e50], R240 ;  /* 0x001e50f001007387 */ /* 0x0005e80000100800 */
[----:B------:R3:W-:Y:S04]  /*211e0*/  STL [R1+0x1e4c], R241 ;  /* 0x001e4cf101007387 */ /* 0x0007e80000100800 */
[----:B------:R4:W-:Y:S01]  /*211f0*/  STL [R1+0x1e48], R242 ;  /* 0x001e48f201007387 */ /* 0x0009e20000100800 */
[----:B--2---:R-:W-:-:S03]  /*21200*/  MOV R240, R103 ;  /* 0x0000006700f07202 */ /* 0x004fc60000000f00 */
[----:B------:R2:W-:Y:S01]  /*21210*/  STL [R1+0x1e44], R243 ;  /* 0x001e44f301007387 */ /* 0x0005e20000100800 */
[----:B---3--:R-:W-:-:S03]  /*21220*/  IMAD.MOV.U32 R241, RZ, RZ, R105 ;  /* 0x000000fffff17224 */ /* 0x008fc600078e0069 */
[----:B------:R-:W3:Y:S01]  /*21230*/  LDL.LU R103, [R1+0x1edc] ;  /* 0x001edc0001677983 */ /* 0x000ee20000300800 */
[----:B----4-:R-:W-:-:S03]  /*21240*/  IMAD.MOV.U32 R242, RZ, RZ, R106 ;  /* 0x000000fffff27224 */ /* 0x010fc600078e006a */
[----:B------:R-:W4:Y:S01]  /*21250*/  LDL.LU R105, [R1+0x1ed8] ;  /* 0x001ed80001697983 */ /* 0x000f220000300800 */
[----:B--2---:R-:W-:-:S03]  /*21260*/  IMAD.MOV.U32 R243, RZ, RZ, R107 ;  /* 0x000000fffff37224 */ /* 0x004fc600078e006b */
[----:B------:R-:W4:Y:S04]  /*21270*/  LDL.LU R106, [R1+0x1ed4] ;  /* 0x001ed400016a7983 */ /* 0x000f280000300800 */
[----:B------:R-:W4:Y:S01]  /*21280*/  LDL.LU R107, [R1+0x1ed0] ;  /* 0x001ed000016b7983 */ /* 0x000f220000300800 */
[----:B------:R-:W-:-:S03]  /*21290*/  IMAD.MOV.U32 R2, RZ, RZ, R39 ;  /* 0x000000ffff027224 */ /* 0x000fc600078e0027 */
[----:B------:R2:W-:Y:S04]  /*212a0*/  STL [R1+0x1e30], R96 ;  /* 0x001e306001007387 */ /* 0x0005e80000100800 */
[----:B------:R1:W-:Y:S04]  /*212b0*/  STL [R1+0x1e2c], R97 ;  /* 0x001e2c6101007387 */ /* 0x0003e80000100800 */
[----:B------:R1:W-:Y:S04]  /*212c0*/  STL [R1+0x1e28], R98 ;  /* 0x001e286201007387 */ /* 0x0003e80000100800 */
[----:B------:R1:W-:Y:S01]  /*212d0*/  STL [R1+0x1e24], R99 ;  /* 0x001e246301007387 */ /* 0x0003e20000100800 */
[----:B------:R-:W-:Y:S01]  /*212e0*/  HMMA.1688.F32.TF32 R44, R232, R26, R108 ;  /* 0x0000001ae82c723c */ /* 0x000fe2000008106c */
[----:B--2---:R-:W-:Y:S01]  /*212f0*/  MOV R96, R120 ;  /* 0x0000007800607202 */ /* 0x004fe20000000f00 */
[----:B-1----:R-:W-:Y:S01]  /*21300*/  IMAD.MOV.U32 R97, RZ, RZ, R121 ;  /* 0x000000ffff617224 */ /* 0x002fe200078e0079 */
[----:B------:R-:W-:Y:S04]  /*21310*/  LDS R229, [R0+0x6300] ;  /* 0x0063000000e57984 */ /* 0x000fe80000000800 */
[----:B------:R-:W-:Y:S01]  /*21320*/  MOV R108, R124 ;  /* 0x0000007c006c7202 */ /* 0x000fe20000000f00 */
[----:B------:R-:W-:Y:S01]  /*21330*/  IMAD.MOV.U32 R109, RZ, RZ, R125 ;  /* 0x000000ffff6d7224 */ /* 0x000fe200078e007d */
[----:B------:R-:W-:Y:S01]  /*21340*/  HMMA.1688.F32.TF32 R64, R236, R6, R128 ;  /* 0x00000006ec40723c */ /* 0x000fe20000081080 */
[----:B------:R-:W-:Y:S01]  /*21350*/  IMAD.MOV.U32 R110, RZ, RZ, R126 ;  /* 0x000000ffff6e7224 */ /* 0x000fe200078e007e */
[----:B------:R-:W-:Y:S01]  /*21360*/  LDS R231, [R0+0x7300] ;  /* 0x0073000000e77984 */ /* 0x000fe20000000800 */
[----:B------:R-:W-:-:S02]  /*21370*/  IMAD.MOV.U32 R111, RZ, RZ, R127 ;  /* 0x000000ffff6f7224 */ /* 0x000fc400078e007f */
[----:B------:R-:W-:Y:S02]  /*21380*/  IMAD.MOV.U32 R98, RZ, RZ, R122 ;  /* 0x000000ffff627224 */ /* 0x000fe400078e007a */
[----:B------:R-:W-:Y:S01]  /*21390*/  IMAD.MOV.U32 R99, RZ, RZ, R123 ;  /* 0x000000ffff637224 */ /* 0x000fe200078e007b */
[C---:B---3--:R-:W-:Y:S08]  /*213a0*/  HMMA.1688.F32.TF32 R36, R232.reuse, R34, R100 ;  /* 0x00000022e824723c */ /* 0x048ff00000081064 */
[----:B----4-:R-:W-:Y:S11]  /*213b0*/  HMMA.1688.F32.TF32 R40, R232, R30, R104 ;  /* 0x0000001ee828723c */ /* 0x010ff60000081068 */
[----:B------:R-:W-:Y:S04]  /*213c0*/  @!UPT UIADD3 URZ, URZ, URZ, URZ ;  /* 0x0000003f3f3ff290 */ /* 0x000fe8000fffe03f */
[----:B------:R1:W-:Y:S04]  /*213d0*/  STL [R1+0x1e1c], R36 ;  /* 0x001e1c2401007387 */ /* 0x0003e80000100800 */
[----:B------:R2:W-:Y:S04]  /*213e0*/  STL [R1+0x1e18], R37 ;  /* 0x001e182501007387 */ /* 0x0005e80000100800 */
[----:B------:R3:W-:Y:S04]  /*213f0*/  STL [R1+0x1e14], R38 ;  /* 0x001e142601007387 */ /* 0x0007e80000100800 */
[----:B------:R2:W-:Y:S04]  /*21400*/  STL [R1+0x1e10], R39 ;  /* 0x001e102701007387 */ /* 0x0005e80000100800 */
[----:B------:R-:W-:Y:S04]  /*21410*/  STL [R1+0x1e3c], R40 ;  /* 0x001e3c2801007387 */ /* 0x000fe80000100800 */
[----:B------:R-:W-:Y:S04]  /*21420*/  STL [R1+0x1e38], R41 ;  /* 0x001e382901007387 */ /* 0x000fe80000100800 */
[----:B------:R-:W-:Y:S04]  /*21430*/  STL [R1+0x1e34], R42 ;  /* 0x001e342a01007387 */ /* 0x000fe80000100800 */
[----:B------:R1:W-:Y:S04]  /*21440*/  STL [R1+0x1e20], R43 ;  /* 0x001e202b01007387 */ /* 0x0003e80000100800 */
[----:B------:R-:W2:Y:S04]  /*21450*/  LDL.LU R124, [R1+0x1ecc] ;  /* 0x001ecc00017c7983 */ /* 0x000ea80000300800 */
[----:B------:R-:W2:Y:S04]  /*21460*/  LDL.LU R125, [R1+0x1ec8] ;  /* 0x001ec800017d7983 */ /* 0x000ea80000300800 */
[----:B------:R-:W2:Y:S04]  /*21470*/  LDL.LU R126, [R1+0x1ec4] ;  /* 0x001ec400017e7983 */ /* 0x000ea80000300800 */
[----:B------:R-:W2:Y:S01]  /*21480*/  LDL.LU R127, [R1+0x1ec0] ;  /* 0x001ec000017f7983 */ /* 0x000ea20000300800 */
[----:B------:R-:W-:-:S03]  /*21490*/  MOV R100, R116 ;  /* 0x0000007400647202 */ /* 0x000fc60000000f00 */
[----:B------:R-:W2:Y:S01]  /*214a0*/  LDL.LU R120, [R1+0x1ebc] ;  /* 0x001ebc0001787983 */ /* 0x000ea20000300800 */
[----:B------:R-:W-:-:S03]  /*214b0*/  IMAD.MOV.U32 R101, RZ, RZ, R117 ;  /* 0x000000ffff657224 */ /* 0x000fc600078e0075 */
[----:B------:R-:W2:Y:S01]  /*214c0*/  LDL.LU R121, [R1+0x1eb8] ;  /* 0x001eb80001797983 */ /* 0x000ea20000300800 */
[----:B------:R-:W-:-:S03]  /*214d0*/  IMAD.MOV.U32 R102, RZ, RZ, R118 ;  /* 0x000000ffff667224 */ /* 0x000fc600078e0076 */
[----:B------:R-:W2:Y:S01]  /*214e0*/  LDL.LU R122, [R1+0x1eb4] ;  /* 0x001eb400017a7983 */ /* 0x000ea20000300800 */
[----:B------:R-:W-:-:S03]  /*214f0*/  IMAD.MOV.U32 R103, RZ, RZ, R119 ;  /* 0x000000ffff677224 */ /* 0x000fc600078e0077 */
[----:B------:R-:W2:Y:S01]  /*21500*/  LDL.LU R123, [R1+0x1eb0] ;  /* 0x001eb000017b7983 */ /* 0x000ea20000300800 */
[----:B-1----:R-:W-:-:S03]  /*21510*/  MOV R36, R112 ;  /* 0x0000007000247202 */ /* 0x002fc60000000f00 */
[----:B------:R-:W2:Y:S02]  /*21520*/  LDL.LU R116, [R1+0x1eac] ;  /* 0x001eac0001747983 */ /* 0x000ea40000300800 */
[----:B--2---:R-:W-:Y:S02]  /*21530*/  IMAD.MOV.U32 R37, RZ, RZ, R113 ;  /* 0x000000ffff257224 */ /* 0x004fe400078e0071 */
[----:B------:R-:W2:Y:S01]  /*21540*/  LDL.LU R117, [R1+0x1ea8] ;  /* 0x001ea80001757983 */ /* 0x000ea20000300800 */
[----:B---3--:R-:W-:-:S03]  /*21550*/  IMAD.MOV.U32 R38, RZ, RZ, R114 ;  /* 0x000000ffff267224 */ /* 0x008fc600078e0072 */
[----:B------:R-:W2:Y:S01]  /*21560*/  LDL.LU R118, [R1+0x1ea4] ;  /* 0x001ea40001767983 */ /* 0x000ea20000300800 */
[----:B------:R-:W-:-:S03]  /*21570*/  IMAD.MOV.U32 R39, RZ, RZ, R115 ;  /* 0x000000ffff277224 */ /* 0x000fc600078e0073 */
[----:B------:R-:W2:Y:S04]  /*21580*/  LDL.LU R119, [R1+0x1ea0] ;  /* 0x001ea00001777983 */ /* 0x000ea80000300800 */
[----:B------:R-:W3:Y:S04]  /*21590*/  LDL.LU R112, [R1+0x1e9c] ;  /* 0x001e9c0001707983 */ /* 0x000ee80000300800 */
[----:B------:R-:W3:Y:S04]  /*215a0*/  LDL.LU R113, [R1+0x1e98] ;  /* 0x001e980001717983 */ /* 0x000ee80000300800 */
[----:B------:R-:W3:Y:S04]  /*215b0*/  LDL.LU R114, [R1+0x1e94] ;  /* 0x001e940001727983 */ /* 0x000ee80000300800 */
[----:B------:R-:W3:Y:S04]  /*215c0*/  LDL.LU R115, [R1+0x1e90] ;  /* 0x001e900001737983 */ /* 0x000ee80000300800 */
[----:B------:R-:W2:Y:S04]  /*215d0*/  LDL.LU R104, [R1+0xd0] ;  /* 0x0000d00001687983 */ /* 0x000ea80000300800 */
[----:B------:R-:W2:Y:S04]  /*215e0*/  LDL.LU R105, [R1+0xd4] ;  /* 0x0000d40001697983 */ /* 0x000ea80000300800 */
[----:B------:R-:W2:Y:S04]  /*215f0*/  LDL.LU R106, [R1+0xd8] ;  /* 0x0000d800016a7983 */ /* 0x000ea80000300800 */
[----:B------:R-:W2:Y:S04]  /*21600*/  LDL.LU R107, [R1+0xdc] ;  /* 0x0000dc00016b7983 */ /* 0x000ea80000300800 */
[----:B------:R-:W-:Y:S04]  /*21610*/  STL [R1+0x1e5c], R44 ;  /* 0x001e5c2c01007387 */ /* 0x000fe80000100800 */
[----:B------:R-:W-:Y:S04]  /*21620*/  STL [R1+0x1e58], R45 ;  /* 0x001e582d01007387 */ /* 0x000fe80000100800 */
[----:B------:R-:W-:Y:S04]  /*21630*/  STL [R1+0x1e54], R46 ;  /* 0x001e542e01007387 */ /* 0x000fe80000100800 */
[----:B------:R-:W-:Y:S01]  /*21640*/  STL [R1+0x1e40], R47 ;  /* 0x001e402f01007387 */ /* 0x000fe20000100800 */
[----:B---3--:R-:W-:Y:S08]  /*21650*/  HMMA.1688.F32.TF32 R48, R232, R22, R112 ;  /* 0x00000016e830723c */ /* 0x008ff00000081070 */
[----:B--2---:R-:W-:Y:S11]  /*21660*/  HMMA.1688.F32.TF32 R40, R92, R10, R104 ;  /* 0x0000000a5c28723c */ /* 0x004ff60000081068 */
[----:B------:R-:W-:Y:S04]  /*21670*/  @!UPT UIADD3 URZ, URZ, URZ, URZ ;  /* 0x0000003f3f3ff290 */ /* 0x000fe8000fffe03f */
[----:B------:R1:W-:Y:S04]  /*21680*/  STL [R1+0x1e6c], R48 ;  /* 0x001e6c3001007387 */ /* 0x0003e80000100800 */
[----:B------:R2:W-:Y:S04]  /*21690*/  STL [R1+0x1e68], R49 ;  /* 0x001e683101007387 */ /* 0x0005e80000100800 */
[----:B------:R3:W-:Y:S04]  /*216a0*/  STL [R1+0x1e64], R50 ;  /* 0x001e643201007387 */ /* 0x0007e80000100800 */
[----:B------:R1:W-:Y:S01]  /*216b0*/  STL [R1+0x1e60], R51 ;  /* 0x001e603301007387 */ /* 0x0003e20000100800 */
[----:B------:R-:W-:Y:S01]  /*216c0*/  MOV R107, R40 ;  /* 0x00000028006b7202 */ /* 0x000fe20000000f00 */
[----:B------:R-:W-:-:S02]  /*216d0*/  IMAD.MOV.U32 R106, RZ, RZ, R41 ;  /* 0x000000ffff6a7224 */ /* 0x000fc400078e0029 */
[----:B------:R-:W-:Y:S02]  /*216e0*/  IMAD.MOV.U32 R105, RZ, RZ, R42 ;  /* 0x000000ffff697224 */ /* 0x000fe400078e002a */
[----:B------:R-:W-:Y:S02]  /*216f0*/  IMAD.MOV.U32 R104, RZ, RZ, R43 ;  /* 0x000000ffff687224 */ /* 0x000fe400078e002b */
[C---:B------:R-:W-:Y:S01]  /*21700*/  HMMA.1688.F32.TF32 R40, R92.reuse, R34, R100 ;  /* 0x000000225c28723c */ /* 0x040fe20000081064 */
[----:B------:R-:W4:Y:S04]  /*21710*/  LDL.LU R100, [R1+0x70] ;  /* 0x0000700001647983 */ /* 0x000f280000300800 */
[----:B------:R-:W4:Y:S04]  /*21720*/  LDL.LU R101, [R1+0x74] ;  /* 0x0000740001657983 */ /* 0x000f280000300800 */
[----:B------:R-:W4:Y:S04]  /*21730*/  LDL.LU R102, [R1+0x78] ;  /* 0x0000780001667983 */ /* 0x000f280000300800 */
[----:B------:R-:W4:Y:S01]  /*21740*/  LDL.LU R103, [R1+0x7c] ;  /* 0x00007c0001677983 */ /* 0x000f220000300800 */
[C---:B------:R-:W-:Y:S03]  /*21750*/  HMMA.1688.F32.TF32 R36, R92.reuse, R6, R36 ;  /* 0x000000065c24723c */ /* 0x040fe60000081024 */
[----:B-1----:R-:W4:Y:S04]  /*21760*/  LDL.LU R48, [R1+0x60] ;  /* 0x0000600001307983 */ /* 0x002f280000300800 */
[----:B--2---:R-:W2:Y:S01]  /*21770*/  LDL.LU R49, [R1+0x64] ;  /* 0x0000640001317983 */ /* 0x004ea20000300800 */
[----:B------:R-:W-:Y:S03]  /*21780*/  HMMA.1688.F32.TF32 R44, R92, R26, R108 ;  /* 0x0000001a5c2c723c */ /* 0x000fe6000008106c */
[----:B---3--:R-:W2:Y:S04]  /*21790*/  LDL.LU R50, [R1+0x68] ;  /* 0x0000680001327983 */ /* 0x008ea80000300800 */
[----:B------:R-:W2:Y:S09]  /*217a0*/  LDL.LU R51, [R1+0x6c] ;  /* 0x00006c0001337983 */ /* 0x000eb20000300800 */
[----:B------:R-:W-:Y:S01]  /*217b0*/  MOV R135, R36 ;  /* 0x0000002400877202 */ /* 0x000fe20000000f00 */
[----:B------:R-:W-:Y:S01]  /*217c0*/  IMAD.MOV.U32 R134, RZ, RZ, R37 ;  /* 0x000000ffff867224 */ /* 0x000fe200078e0025 */
[----:B------:R-:W-:Y:S01]  /*217d0*/  MOV R36, R40 ;  /* 0x0000002800247202 */ /* 0x000fe20000000f00 */
[----:B------:R-:W-:-:S02]  /*217e0*/  IMAD.MOV.U32 R133, RZ, RZ, R38 ;  /* 0x000000ffff857224 */ /* 0x000fc400078e0026 */
[----:B------:R-:W-:Y:S02]  /*217f0*/  IMAD.MOV.U32 R132, RZ, RZ, R39 ;  /* 0x000000ffff847224 */ /* 0x000fe400078e0027 */
[----:B------:R-:W-:Y:S02]  /*21800*/  IMAD.MOV.U32 R37, RZ, RZ, R41 ;  /* 0x000000ffff257224 */ /* 0x000fe400078e0029 */
[----:B------:R-:W-:Y:S02]  /*21810*/  IMAD.MOV.U32 R38, RZ, RZ, R42 ;  /* 0x000000ffff267224 */ /* 0x000fe400078e002a */
[----:B------:R-:W-:Y:S02]  /*21820*/  IMAD.MOV.U32 R39, RZ, RZ, R43 ;  /* 0x000000ffff277224 */ /* 0x000fe400078e002b */
[----:B------:R-:W-:Y:S07]  /*21830*/  HMMA.1688.F32.TF32 R40, R92, R30, R96 ;  /* 0x0000001e5c28723c */ /* 0x000fee0000081060 */
[----:B------:R-:W-:Y:S01]  /*21840*/  IMAD.MOV.U32 R96, RZ, RZ, R47 ;  /* 0x000000ffff607224 */ /* 0x000fe200078e002f */
[----:B------:R-:W-:Y:S01]  /*21850*/  HMMA.1688.F32.TF32 R60, R236, R10, R124 ;  /* 0x0000000aec3c723c */ /* 0x000fe2000008107c */
[----:B------:R-:W3:Y:S04]  /*21860*/  LDL.LU R124, [R1+0x50] ;  /* 0x00005000017c7983 */ /* 0x000ee80000300800 */
[----:B------:R-:W3:Y:S04]  /*21870*/  LDL.LU R125, [R1+0x54] ;  /* 0x00005400017d7983 */ /* 0x000ee80000300800 */
[----:B------:R-:W3:Y:S04]  /*21880*/  LDL.LU R126, [R1+0x58] ;  /* 0x00005800017e7983 */ /* 0x000ee80000300800 */
[----:B------:R-:W3:Y:S03]  /*21890*/  LDL.LU R127, [R1+0x5c] ;  /* 0x00005c00017f7983 */ /* 0x000ee60000300800 */
[----:B------:R-:W-:Y:S01]  /*218a0*/  MOV R97, R40 ;  /* 0x0000002800617202 */ /* 0x000fe20000000f00 */
[----:B------:R-:W-:Y:S01]  /*218b0*/  IMAD.MOV.U32 R98, RZ, RZ, R41 ;  /* 0x000000ffff627224 */ /* 0x000fe200078e0029 */
[----:B------:R-:W-:Y:S01]  /*218c0*/  MOV R41, R45 ;  /* 0x0000002d00297202 */ /* 0x000fe20000000f00 */
[----:B------:R-:W-:Y:S01]  /*218d0*/  IMAD.MOV.U32 R99, RZ, RZ, R42 ;  /* 0x000000ffff637224 */ /* 0x000fe200078e002a */
[----:B------:R-:W2:Y:S01]  /*218e0*/  LDL.LU R108, [R1+0x40] ;  /* 0x00004000016c7983 */ /* 0x000ea20000300800 */
[----:B------:R-:W-:-:S02]  /*218f0*/  IMAD.MOV.U32 R40, RZ, RZ, R44 ;  /* 0x000000ffff287224 */ /* 0x000fc400078e002c */
[----:B------:R-:W-:Y:S01]  /*21900*/  IMAD.MOV.U32 R42, RZ, RZ, R46 ;  /* 0x000000ffff2a7224 */ /* 0x000fe200078e002e */
[----:B------:R-:W2:Y:S01]  /*21910*/  LDL.LU R109, [R1+0x44] ;  /* 0x00004400016d7983 */ /* 0x000ea20000300800 */
[----:B------:R-:W-:Y:S03]  /*21920*/  HMMA.1688.F32.TF32 R44, R92, R22, R240 ;  /* 0x000000165c2c723c */ /* 0x000fe600000810f0 */
[----:B------:R-:W2:Y:S04]  /*21930*/  LDL.LU R110, [R1+0x48] ;  /* 0x00004800016e7983 */ /* 0x000ea80000300800 */
[----:B------:R-:W2:Y:S01]  /*21940*/  LDL.LU R111, [R1+0x4c] ;  /* 0x00004c00016f7983 */ /* 0x000ea20000300800 */
[C---:B------:R-:W-:Y:S03]  /*21950*/  HMMA.1688.F32.TF32 R52, R232.reuse, R18, R116 ;  /* 0x00000012e834723c */ /* 0x040fe60000081074 */
[----:B------:R-:W2:Y:S04]  /*21960*/  LDL.LU R112, [R1+0x30] ;  /* 0x0000300001707983 */ /* 0x000ea80000300800 */
[----:B------:R-:W2:Y:S04]  /*21970*/  LDL.LU R113, [R1+0x34] ;  /* 0x0000340001717983 */ /* 0x000ea80000300800 */
[----:B------:R-:W2:Y:S04]  /*21980*/  LDL.LU R114, [R1+0x38] ;  /* 0x0000380001727983 */ /* 0x000ea80000300800 */
[----:B------:R-:W2:Y:S01]  /*21990*/  LDL.LU R115, [R1+0x3c] ;  /* 0x00003c0001737983 */ /* 0x000ea20000300800 */
[----:B------:R-:W-:Y:S03]  /*219a0*/  HMMA.1688.F32.TF32 R56, R232, R14, R120 ;  /* 0x0000000ee838723c */ /* 0x000fe60000081078 */
[----:B------:R-:W2:Y:S04]  /*219b0*/  LDL.LU R116, [R1+0x20] ;  /* 0x0000200001747983 */ /* 0x000ea80000300800 */
[----:B------:R-:W2:Y:S04]  /*219c0*/  LDL.LU R117, [R1+0x24] ;  /* 0x0000240001757983 */ /* 0x000ea80000300800 */
[----:B------:R-:W2:Y:S01]  /*219d0*/  LDL.LU R118, [R1+0x28] ;  /* 0x0000280001767983 */ /* 0x000ea20000300800 */
[----:B------:R-:W-:-:S03]  /*219e0*/  IMAD.MOV.U32 R241, RZ, RZ, R44 ;  /* 0x000000fffff17224 */ /* 0x000fc600078e002c */
[----:B------:R-:W2:Y:S01]  /*219f0*/  LDL.LU R119, [R1+0x2c] ;  /* 0x00002c0001777983 */ /* 0x000ea20000300800 */
[----:B------:R-:W-:-:S03]  /*21a00*/  MOV R242, R45 ;  /* 0x0000002d00f27202 */ /* 0x000fc60000000f00 */
[----:B------:R-:W2:Y:S01]  /*21a10*/  LDL.LU R120, [R1+0x10] ;  /* 0x0000100001787983 */ /* 0x000ea20000300800 */
[----:B------:R-:W-:-:S03]  /*21a20*/  IMAD.MOV.U32 R243, RZ, RZ, R46 ;  /* 0x000000fffff37224 */ /* 0x000fc600078e002e */
[----:B------:R-:W2:Y:S04]  /*21a30*/  LDL.LU R121, [R1+0x14] ;  /* 0x0000140001797983 */ /* 0x000ea80000300800 */
[----:B------:R-:W2:Y:S04]  /*21a40*/  LDL.LU R122, [R1+0x18] ;  /* 0x00001800017a7983 */ /* 0x000ea80000300800 */
[----:B------:R-:W2:Y:S04]  /*21a50*/  LDL.LU R123, [R1+0x1c] ;  /* 0x00001c00017b7983 */ /* 0x000ea80000300800 */
[----:B------:R-:W-:Y:S04]  /*21a60*/  LDS R232, [R3+0x6280] ;  /* 0x0062800003e87984 */ /* 0x000fe80000000800 */
[----:B------:R-:W-:Y:S04]  /*21a70*/  LDS R234, [R3+0x7280] ;  /* 0x0072800003ea7984 */ /* 0x000fe80000000800 */
[----:B------:R-:W-:Y:S04]  /*21a80*/  LDS R233, [R0+0x6280] ;  /* 0x0062800000e97984 */ /* 0x000fe80000000800 */
[----:B------:R-:W3:Y:S01]  /*21a90*/  LDS R235, [R0+0x7280] ;  /* 0x0072800000eb7984 */ /* 0x000ee20000000800 */
[----:B----4-:R-:W-:Y:S11]  /*21aa0*/  HMMA.1688.F32.TF32 R100, R92, R18, R100 ;  /* 0x000000125c64723c */ /* 0x010ff60000081064 */
[----:B------:R-:W-:Y:S11]  /*21ab0*/  @!UPT UIADD3 URZ, URZ, URZ, URZ ;  /* 0x0000003f3f3ff290 */ /* 0x000ff6000fffe03f */
[----:B------:R-:W-:Y:S02]  /*21ac0*/  @!UPT UIADD3 URZ, URZ, URZ, URZ ;  /* 0x0000003f3f3ff290 */ /* 0x000fe4000fffe03f */
[----:B------:R-:W-:Y:S01]  /*21ad0*/  IMAD.MOV.U32 R44, RZ, RZ, R100 ;  /* 0x000000ffff2c7224 */ /* 0x000fe200078e0064 */
[----:B------:R-:W-:Y:S01]  /*21ae0*/  MOV R46, R102 ;  /* 0x00000066002e7202 */ /* 0x000fe20000000f00 */
[----:B------:R-:W-:Y:S01]  /*21af0*/  IMAD.MOV.U32 R45, RZ, RZ, R101 ;  /* 0x000000ffff2d7224 */ /* 0x000fe200078e0065 */
[----:B------:R-:W4:Y:S01]  /*21b00*/  LDL.LU R100, [R1] ;  /* 0x0000000001647983 */ /* 0x000f220000300800 */
[----:B------:R-:W-:-:S03]  /*21b10*/  IMAD.MOV.U32 R240, RZ, RZ, R103 ;  /* 0x000000fffff07224 */ /* 0x000fc600078e0067 */
[----:B------:R-:W4:Y:S04]  /*21b20*/  LDL.LU R101, [R1+0x4] ;  /* 0x0000040001657983 */ /* 0x000f280000300800 */
[----:B------:R-:W4:Y:S04]  /*21b30*/  LDL.LU R102, [R1+0x8] ;  /* 0x0000080001667983 */ /* 0x000f280000300800 */
[----:B------:R-:W4:Y:S01]  /*21b40*/  LDL.LU R103, [R1+0xc] ;  /* 0x00000c0001677983 */ /* 0x000f220000300800 */
[C---:B------:R-:W-:Y:S08]  /*21b50*/  HMMA.1688.F32.TF32 R72, R236.reuse, R30, R136 ;  /* 0x0000001eec48723c */ /* 0x040ff00000081088 */
[C---:B------:R-:W-:Y:S08]  /*21b60*/  HMMA.1688.F32.TF32 R76, R236.reuse, R26, R140 ;  /* 0x0000001aec4c723c */ /* 0x040ff0000008108c */
[C---:B------:R-:W-:Y:S08]  /*21b70*/  HMMA.1688.F32.TF32 R80, R236.reuse, R22, R144 ;  /* 0x00000016ec50723c */ /* 0x040ff00000081090 */
[C---:B------:R-:W-:Y:S08]  /*21b80*/  HMMA.1688.F32.TF32 R84, R236.reuse, R18, R148 ;  /* 0x00000012ec54723c */ /* 0x040ff00000081094 */
[----:B------:R-:W-:Y:S08]  /*21b90*/  HMMA.1688.F32.TF32 R88, R236, R14, R152 ;  /* 0x0000000eec58723c */ /* 0x000ff00000081098 */
[C---:B---3--:R-:W-:Y:S08]  /*21ba0*/  HMMA.1688.F32.TF32 R236, R232.reuse, R10, R124 ;  /* 0x0000000ae8ec723c */ /* 0x048ff0000008107c */
[C---:B--2---:R-:W-:Y:S08]  /*21bb0*/  HMMA.1688.F32.TF32 R108, R232.reuse, R6, R108 ;  /* 0x00000006e86c723c */ /* 0x044ff0000008106c */
[C---:B------:R-:W-:Y:S08]  /*21bc0*/  HMMA.1688.F32.TF32 R112, R232.reuse, R34, R112 ;  /* 0x00000022e870723c */ /* 0x040ff00000081070 */
[C---:B------:R-:W-:Y:S01]  /*21bd0*/  HMMA.1688.F32.TF32 R116, R232.reuse, R30, R116 ;  /* 0x0000001ee874723c */ /* 0x040fe20000081074 */
[----:B------:R-:W-:Y:S04]  /*21be0*/  STL [R1+0x1d68], R236 ;  /* 0x001d68ec01007387 */ /* 0x000fe80000100800 */
[----:B------:R-:W-:Y:S03]  /*21bf0*/  STL [R1+0x1d64], R237 ;  /* 0x001d64ed01007387 */ /* 0x000fe60000100800 */
[C---:B------:R-:W-:Y:S01]  /*21c00*/  HMMA.1688.F32.TF32 R120, R232.reuse, R26, R120 ;  /* 0x0000001ae878723c */ /* 0x040fe20000081078 */
        /* <DEDUP_REMOVED lines=18> */
[C---:B----4-:R-:W-:Y:S08]  /*21d30*/  HMMA.1688.F32.TF32 R124, R232.reuse, R22, R100 ;  /* 0x00000016e87c723c */ /* 0x050ff00000081064 */
[----:B------:R-:W-:Y:S08]  /*21d40*/  HMMA.1688.F32.TF32 R128, R232, R18, R156 ;  /* 0x00000012e880723c */ /* 0x000ff0000008109c */
[C---:B------:R-:W-:Y:S08]  /*21d50*/  HMMA.1688.F32.TF32 R144, R228.reuse, R34, R172 ;  /* 0x00000022e490723c */ /* 0x040ff000000810ac */
[----:B------:R-:W-:Y:S01]  /*21d60*/  HMMA.1688.F32.TF32 R148, R228, R30, R176 ;  /* 0x0000001ee494723c */ /* 0x000fe200000810b0 */
[----:B------:R1:W-:Y:S04]  /*21d70*/  STL [R1+0x1db0], R124 ;  /* 0x001db07c01007387 */ /* 0x0003e80000100800 */
[----:B------:R2:W-:Y:S04]  /*21d80*/  STL [R1+0x1dac], R125 ;  /* 0x001dac7d01007387 */ /* 0x0005e80000100800 */
[----:B------:R3:W-:Y:S01]  /*21d90*/  STL [R1+0x1da8], R126 ;  /* 0x001da87e01007387 */ /* 0x0007e20000100800 */
[----:B-1----:R-:W-:-:S03]  /*21da0*/  IMAD.MOV.U32 R124, RZ, RZ, R163 ;  /* 0x000000ffff7c7224 */ /* 0x002fc600078e00a3 */
[----:B------:R1:W-:Y:S04]  /*21db0*/  STL [R1+0x1da4], R127 ;  /* 0x001da47f01007387 */ /* 0x0003e80000100800 */
[----:B------:R-:W4:Y:S01]  /*21dc0*/  LDL.LU R163, [R1+0x1e8c] ;  /* 0x001e8c0001a37983 */ /* 0x000f220000300800 */
[----:B--2---:R-:W-:Y:S01]  /*21dd0*/  IMAD.MOV.U32 R125, RZ, RZ, R164 ;  /* 0x000000ffff7d7224 */ /* 0x004fe200078e00a4 */
[----:B---3--:R-:W-:Y:S02]  /*21de0*/  MOV R126, R165 ;  /* 0x000000a5007e7202 */ /* 0x008fe40000000f00 */
[----:B------:R-:W2:Y:S01]  /*21df0*/  LDL.LU R164, [R1+0x1e88] ;  /* 0x001e880001a47983 */ /* 0x000ea20000300800 */
[----:B-1----:R-:W-:-:S03]  /*21e00*/  IMAD.MOV.U32 R127, RZ, RZ, R166 ;  /* 0x000000ffff7f7224 */ /* 0x002fc600078e00a6 */
[----:B------:R-:W2:Y:S04]  /*21e10*/  LDL.LU R165, [R1+0x1e84] ;  /* 0x001e840001a57983 */ /* 0x000ea80000300800 */
[----:B------:R-:W2:Y:S04]  /*21e20*/  LDL.LU R166, [R1+0x1e80] ;  /* 0x001e800001a67983 */ /* 0x000ea80000300800 */
[----:B------:R-:W-:Y:S04]  /*21e30*/  STL [R1+0x1dbc], R128 ;  /* 0x001dbc8001007387 */ /* 0x000fe80000100800 */
[----:B------:R-:W-:Y:S04]  /*21e40*/  STL [R1+0x1db8], R129 ;  /* 0x001db88101007387 */ /* 0x000fe80000100800 */
[----:B------:R-:W-:Y:S04]  /*21e50*/  STL [R1+0x1db4], R130 ;  /* 0x001db48201007387 */ /* 0x000fe80000100800 */
[----:B------:R-:W-:Y:S01]  /*21e60*/  STL [R1+0x1d50], R131 ;  /* 0x001d508301007387 */ /* 0x000fe20000100800 */
[----:B------:R-:W-:Y:S01]  /*21e70*/  MOV R110, R21 ;  /* 0x00000015006e7202 */ /* 0x000fe20000000f00 */
[----:B------:R-:W-:Y:S01]  /*21e80*/  IMAD.MOV.U32 R111, RZ, RZ, R20 ;  /* 0x000000ffff6f7224 */ /* 0x000fe200078e0014 */
[----:B------:R-:W-:Y:S01]  /*21e90*/  HMMA.1688.F32.TF32 R216, R224, R22, R216 ;  /* 0x00000016e0d8723c */ /* 0x000fe200000810d8 */
[----:B------:R-:W-:-:S02]  /*21ea0*/  IMAD.MOV.U32 R236, RZ, RZ, R17 ;  /* 0x000000ffffec7224 */ /* 0x000fc400078e0011 */
[----:B------:R-:W-:Y:S01]  /*21eb0*/  IMAD.MOV.U32 R237, RZ, RZ, R16 ;  /* 0x000000ffffed7224 */ /* 0x000fe200078e0010 */
[----:B------:R-:W-:Y:S01]  /*21ec0*/  MOV R238, R13 ;  /* 0x0000000d00ee7202 */ /* 0x000fe20000000f00 */
[----:B------:R-:W-:-:S03]  /*21ed0*/  IMAD.MOV.U32 R239, RZ, RZ, R12 ;  /* 0x000000ffffef7224 */ /* 0x000fc600078e000c */
[----:B------:R-:W-:Y:S08]  /*21ee0*/  HMMA.1688.F32.TF32 R208, R224, R30, R208 ;  /* 0x0000001ee0d0723c */ /* 0x000ff000000810d0 */
[-C--:B------:R-:W-:Y:S08]  /*21ef0*/  HMMA.1688.F32.TF32 R152, R228, R26.reuse, R180 ;  /* 0x0000001ae498723c */ /* 0x080ff000000810b4 */
[----:B------:R-:W-:Y:S08]  /*21f00*/  HMMA.1688.F32.TF32 R212, R224, R26, R212 ;  /* 0x0000001ae0d4723c */ /* 0x000ff000000810d4 */
[----:B------:R-:W-:Y:S01]  /*21f10*/  HMMA.1688.F32.TF32 R92, R92, R14, R48 ;  /* 0x0000000e5c5c723c */ /* 0x000fe20000081030 */
[----:B------:R-:W-:Y:S01]  /*21f20*/  IMAD.MOV.U32 R112, RZ, RZ, R9 ;  /* 0x000000ffff707224 */ /* 0x000fe200078e0009 */
[----:B------:R-:W-:Y:S01]  /*21f30*/  MOV R114, R5 ;  /* 0x0000000500727202 */ /* 0x000fe20000000f00 */
[----:B------:R-:W-:-:S02]  /*21f40*/  IMAD.MOV.U32 R113, RZ, RZ, R8 ;  /* 0x000000ffff717224 */ /* 0x000fc400078e0008 */
[----:B------:R-:W-:Y:S02]  /*21f50*/  IMAD.MOV.U32 R115, RZ, RZ, R4 ;  /* 0x000000ffff737224 */ /* 0x000fe400078e0004 */
[----:B------:R-:W-:Y:S02]  /*21f60*/  IMAD.MOV.U32 R108, RZ, RZ, R25 ;  /* 0x000000ffff6c7224 */ /* 0x000fe400078e0019 */
[----:B------:R-:W-:Y:S01]  /*21f70*/  IMAD.MOV.U32 R109, RZ, RZ, R24 ;  /* 0x000000ffff6d7224 */ /* 0x000fe200078e0018 */
[----:B------:R-:W-:Y:S01]  /*21f80*/  MOV R118, R245 ;  /* 0x000000f500767202 */ /* 0x000fe20000000f00 */
[----:B------:R-:W-:Y:S01]  /*21f90*/  HMMA.1688.F32.TF32 R156, R228, R22, R184 ;  /* 0x00000016e49c723c */ /* 0x000fe200000810b8 */
[----:B------:R-:W-:Y:S01]  /*21fa0*/  IMAD.MOV.U32 R116, RZ, RZ, R247 ;  /* 0x000000ffff747224 */ /* 0x000fe200078e00f7 */
[----:B------:R-:W-:Y:S01]  /*21fb0*/  LDS R245, [R0+0x8080] ;  /* 0x0080800000f57984 */ /* 0x000fe20000000800 */
[----:B------:R-:W-:Y:S02]  /*21fc0*/  IMAD.MOV.U32 R117, RZ, RZ, R246 ;  /* 0x000000ffff757224 */ /* 0x000fe400078e00f6 */
[----:B------:R-:W-:Y:S01]  /*21fd0*/  IMAD.MOV.U32 R119, RZ, RZ, R244 ;  /* 0x000000ffff777224 */ /* 0x000fe200078e00f4 */
[----:B------:R-:W-:Y:S02]  /*21fe0*/  LDS R246, [R3+0x9080] ;  /* 0x0090800003f67984 */ /* 0x000fe40000000800 */
[C---:B------:R-:W-:Y:S02]  /*21ff0*/  HMMA.1688.F32.TF32 R176, R224.reuse, R34, R204 ;  /* 0x00000022e0b0723c */ /* 0x040fe400000810cc */
[----:B------:R-:W-:Y:S04]  /*22000*/  LDS R34, [R3+0x9000] ;  /* 0x0090000003227984 */ /* 0x000fe80000000800 */
[----:B------:R-:W-:Y:S02]  /*22010*/  LDS R35, [R0+0x9000] ;  /* 0x0090000000237984 */ /* 0x000fe40000000800 */
[----:B------:R-:W-:Y:S02]  /*22020*/  HMMA.1688.F32.TF32 R172, R224, R6, R200 ;  /* 0x00000006e0ac723c */ /* 0x000fe400000810c8 */
[----:B------:R-:W-:Y:S04]  /*22030*/  LDS R244, [R3+0x8080] ;  /* 0x0080800003f47984 */ /* 0x000fe80000000800 */
[----:B------:R-:W-:Y:S04]  /*22040*/  LDS R247, [R0+0x9080] ;  /* 0x0090800000f77984 */ /* 0x000fe80000000800 */
[----:B------:R-:W-:Y:S04]  /*22050*/  LDS R100, [R3+0x8100] ;  /* 0x0081000003647984 */ /* 0x000fe80000000800 */
[----:B------:R-:W-:Y:S04]  /*22060*/  LDS R102, [R3+0x9100] ;  /* 0x0091000003667984 */ /* 0x000fe80000000800 */
[----:B------:R-:W-:Y:S04]  /*22070*/  LDS R101, [R0+0x8100] ;  /* 0x0081000000657984 */ /* 0x000fe80000000800 */
[----:B------:R-:W-:Y:S01]  /*22080*/  LDS R103, [R0+0x9100] ;  /* 0x0091000000677984 */ /* 0x000fe20000000800 */
[----:B----4-:R-:W-:Y:S01]  /*22090*/  HMMA.1688.F32.TF32 R232, R232, R14, R160 ;  /* 0x0000000ee8e8723c */ /* 0x010fe200000810a0 */
[----:B------:R-:W-:Y:S01]  /*220a0*/  IMAD.MOV.U32 R48, RZ, RZ, R92 ;  /* 0x000000ffff307224 */ /* 0x000fe200078e005c */
[----:B------:R-:W-:Y:S01]  /*220b0*/  MOV R50, R94 ;  /* 0x0000005e00327202 */ /* 0x000fe20000000f00 */
[----:B------:R-:W-:Y:S01]  /*220c0*/  IMAD.MOV.U32 R49, RZ, RZ, R93 ;  /* 0x000000ffff317224 */ /* 0x000fe200078e005d */
[----:B------:R-:W-:Y:S04]  /*220d0*/  LDS R92, [R3+0x8180] ;  /* 0x00818000035c7984 */ /* 0x000fe80000000800 */
[----:B------:R-:W-:Y:S01]  /*220e0*/  HMMA.1688.F32.TF32 R160, R228, R18, R188 ;  /* 0x00000012e4a0723c */ /* 0x000fe200000810bc */
[----:B------:R-:W-:Y:S01]  /*220f0*/  IMAD.MOV.U32 R51, RZ, RZ, R95 ;  /* 0x000000ffff337224 */ /* 0x000fe200078e005f */
[----:B------:R-:W-:Y:S04]  /*22100*/  LDS R94, [R3+0x9180] ;  /* 0x00918000035e7984 */ /* 0x000fe80000000800 */
[----:B------:R-:W-:Y:S04]  /*22110*/  LDS R93, [R0+0x8180] ;  /* 0x00818000005d7984 */ /* 0x000fe80000000800 */
[----:B------:R-:W-:Y:S04]  /*22120*/  LDS R200, [R3+0x8380] ;  /* 0x0083800003c87984 */ /* 0x000fe80000000800 */
[----:B------:R-:W-:Y:S04]  /*22130*/  LDS R202, [R3+0x9380] ;  /* 0x0093800003ca7984 */ /* 0x000fe80000000800 */
[----:B------:R1:W-:Y:S04]  /*22140*/  STL [R1+0x1dcc], R232 ;  /* 0x001dcce801007387 */ /* 0x0003e80000100800 */
[----:B------:R3:W-:Y:S04]  /*22150*/  STL [R1+0x1dc8], R233 ;  /* 0x001dc8e901007387 */ /* 0x0007e80000100800 */
[----:B------:R4:W-:Y:S01]  /*22160*/  STL [R1+0x1dc4], R234 ;  /* 0x001dc4ea01007387 */ /* 0x0009e20000100800 */
[----:B-1----:R-:W-:-:S03]  /*22170*/  IMAD.MOV.U32 R232, RZ, RZ, R167 ;  /* 0x000000ffffe87224 */ /* 0x002fc600078e00a7 */
[----:B------:R1:W-:Y:S01]  /*22180*/  STL [R1+0x1dc0], R235 ;  /* 0x001dc0eb01007387 */ /* 0x0003e20000100800 */
[----:B---3--:R-:W-:-:S03]  /*22190*/  IMAD.MOV.U32 R233, RZ, RZ, R170 ;  /* 0x000000ffffe97224 */ /* 0x008fc600078e00aa */
[----:B------:R-:W2:Y:S01]  /*221a0*/  LDL.LU R167, [R1+0x1e7c] ;  /* 0x001e7c0001a77983 */ /* 0x000ea20000300800 */
[----:B----4-:R-:W-:-:S03]  /*221b0*/  MOV R234, R171 ;  /* 0x000000ab00ea7202 */ /* 0x010fc60000000f00 */
[----:B------:R-:W3:Y:S04]  /*221c0*/  LDL.LU R170, [R1+0x1e78] ;  /* 0x001e780001aa7983 */ /* 0x000ee80000300800 */
[----:B------:R-:W3:Y:S01]  /*221d0*/  LDL.LU R171, [R1+0x1e74] ;  /* 0x001e740001ab7983 */ /* 0x000ee20000300800 */
[----:B-1----:R-:W-:-:S03]  /*221e0*/  IMAD.MOV.U32 R235, RZ, RZ, R252 ;  /* 0x000000ffffeb7224 */ /* 0x002fc600078e00fc */
[----:B------:R-:W4:Y:S01]  /*221f0*/  LDL.LU R252, [R1+0x1e70] ;  /* 0x001e700001fc7983 */ /* 0x000f220000300800 */
[----:B------:R-:W-:Y:S01]  /*22200*/  HMMA.1688.F32.TF32 R16, R224, R18, R220 ;  /* 0x00000012e010723c */ /* 0x000fe200000810dc */
[----:B------:R-:W-:Y:S01]  /*22210*/  MOV R188, R44 ;  /* 0x0000002c00bc7202 */ /* 0x000fe20000000f00 */
[----:B------:R-:W-:Y:S01]  /*22220*/  IMAD.MOV.U32 R189, RZ, RZ, R45 ;  /* 0x000000ffffbd7224 */ /* 0x000fe200078e002d */
[----:B------:R-:W-:Y:S04]  /*22230*/  LDS R95, [R0+0x9180] ;  /* 0x00918000005f7984 */ /* 0x000fe80000000800 */
[----:B------:R-:W-:Y:S04]  /*22240*/  LDS R201, [R0+0x8380] ;  /* 0x0083800000c97984 */ /* 0x000fe80000000800 */
[----:B------:R-:W-:Y:S01]  /*22250*/  LDS R203, [R0+0x9380] ;  /* 0x0093800000cb7984 */ /* 0x000fe20000000800 */
[C---:B--2---:R-:W-:Y:S08]  /*22260*/  HMMA.1688.F32.TF32 R136, R228.reuse, R10, R164 ;  /* 0x0000000ae488723c */ /* 0x044ff000000810a4 */
[----:B---3--:R-:W-:Y:S01]  /*22270*/  HMMA.1688.F32.TF32 R140, R228, R6, R168 ;  /* 0x00000006e48c723c */ /* 0x008fe200000810a8 */
[----:B----4-:R-:W-:Y:S04]  /*22280*/  LDSM.16.M88.4 R20, [R252+0x40080] ;  /* 0x04008000fc14783b */ /* 0x010fe80000000200 */
[----:B------:R-:W-:Y:S04]  /*22290*/  LDSM.16.M88.4 R204, [R252+0x46080] ;  /* 0x04608000fccc783b */ /* 0x000fe80000000200 */
[----:B------:R-:W-:Y:S06]  /*222a0*/  LDSM.16.M88.4 R24, [R252+0x42080] ;  /* 0x04208000fc18783b */ /* 0x000fec0000000200 */
[----:B------:R1:W-:Y:S04]  /*222b0*/  STL [R1+0x1ddc], R136 ;  /* 0x001ddc8801007387 */ /* 0x0003e80000100800 */
[----:B------:R2:W-:Y:S04]  /*222c0*/  STL [R1+0x1dd8], R137 ;  /* 0x001dd88901007387 */ /* 0x0005e80000100800 */
[----:B------:R3:W-:Y:S04]  /*222d0*/  STL [R1+0x1dd4], R138 ;  /* 0x001dd48a01007387 */ /* 0x0007e80000100800 */
[----:B------:R2:W-:Y:S04]  /*222e0*/  STL [R1+0x1dd0], R139 ;  /* 0x001dd08b01007387 */ /* 0x0005e80000100800 */
        /* <DEDUP_REMOVED lines=13> */
[----:B------:R-:W4:Y:S04]  /*223c0*/  LDL.LU R164, [R1+0x170] ;  /* 0x0001700001a47983 */ /* 0x000f280000300800 */
[----:B------:R-:W4:Y:S04]  /*223d0*/  LDL.LU R165, [R1+0x174] ;  /* 0x0001740001a57983 */ /* 0x000f280000300800 */
[----:B------:R-:W4:Y:S04]  /*223e0*/  LDL.LU R166, [R1+0x178] ;  /* 0x0001780001a67983 */ /* 0x000f280000300800 */
[----:B------:R-:W4:Y:S01]  /*223f0*/  LDL.LU R167, [R1+0x17c] ;  /* 0x00017c0001a77983 */ /* 0x000f220000300800 */
[----:B-1----:R-:W-:-:S02]  /*22400*/  IMAD.MOV.U32 R136, RZ, RZ, R33 ;  /* 0x000000ffff887224 */ /* 0x002fc400078e0021 */
[----:B--2---:R-:W-:Y:S01]  /*22410*/  IMAD.MOV.U32 R137, RZ, RZ, R32 ;  /* 0x000000ffff897224 */ /* 0x004fe200078e0020 */
[----:B------:R-:W-:Y:S04]  /*22420*/  LDS R33, [R0+0x8000] ;  /* 0x0080000000217984 */ /* 0x000fe80000000800 */
[----:B------:R-:W1:Y:S01]  /*22430*/  LDS R32, [R3+0x8000] ;  /* 0x0080000003207984 */ /* 0x000e620000000800 */
[----:B---3--:R-:W-:Y:S01]  /*22440*/  MOV R138, R29 ;  /* 0x0000001d008a7202 */ /* 0x008fe20000000f00 */
[----:B------:R-:W-:Y:S01]  /*22450*/  IMAD.MOV.U32 R139, RZ, RZ, R28 ;  /* 0x000000ffff8b7224 */ /* 0x000fe200078e001c */
[----:B------:R-:W-:Y:S01]  /*22460*/  HMMA.1688.F32.TF32 R168, R224, R10, R196 ;  /* 0x0000000ae0a8723c */ /* 0x000fe200000810c4 */
[----:B------:R-:W2:Y:S04]  /*22470*/  LDSM.16.M88.4 R28, [R252+0x44080] ;  /* 0x04408000fc1c783b */ /* 0x000ea80000000200 */
[----:B------:R-:W-:Y:S03]  /*22480*/  LDSM.16.M88.4 R8, [R252+0x4a080] ;  /* 0x04a08000fc08783b */ /* 0x000fe60000000200 */
[-C--:B------:R-:W-:Y:S01]  /*22490*/  HMMA.1688.F32.TF32 R228, R228, R14.reuse, R192 ;  /* 0x0000000ee4e4723c */ /* 0x080fe200000810c0 */
[----:B------:R-:W-:Y:S04]  /*224a0*/  LDSM.16.M88.4 R4, [R252+0x4c080] ;  /* 0x04c08000fc04783b */ /* 0x000fe80000000200 */
[----:B------:R-:W-:Y:S03]  /*224b0*/  LDSM.16.M88.4 R220, [R252+0x4e080] ;  /* 0x04e08000fcdc783b */ /* 0x000fe60000000200 */
[----:B------:R-:W-:Y:S01]  /*224c0*/  HMMA.1688.F32.TF32 R224, R224, R14, R248 ;  /* 0x0000000ee0e0723c */ /* 0x000fe200000810f8 */
[----:B------:R-:W3:Y:S07]  /*224d0*/  LDSM.16.M88.4 R12, [R252+0x48080] ;  /* 0x04808000fc0c783b */ /* 0x000eee0000000200 */
[C---:B-1----:R-:W-:Y:S08]  /*224e0*/  HMMA.1688.F32.TF32 R112, R32.reuse, R20, R112 ;  /* 0x000000142070723c */ /* 0x042ff00000081070 */
[C---:B------:R-:W-:Y:S08]  /*224f0*/  HMMA.1688.F32.TF32 R136, R32.reuse, R204, R136 ;  /* 0x000000cc2088723c */ /* 0x040ff00000081088 */
[----:B--2---:R-:W-:Y:S08]  /*22500*/  HMMA.1688.F32.TF32 R140, R32, R28, R108 ;  /* 0x0000001c208c723c */ /* 0x004ff0000008106c */
[----:B------:R-:W-:-:S08]  /*22510*/  MOV R193, R114 ;  /* 0x0000007200c17202 */ /* 0x000fd00000000f00 */
[----:B------:R-:W-:Y:S01]  /*22520*/  IMAD.MOV.U32 R114, RZ, RZ, R136 ;  /* 0x000000ffff727224 */ /* 0x000fe200078e0088 */
[----:B------:R-:W-:Y:S01]  /*22530*/  MOV R110, R139 ;  /* 0x0000008b006e7202 */ /* 0x000fe20000000f00 */
[----:B------:R-:W-:Y:S02]  /*22540*/  IMAD.MOV.U32 R108, RZ, RZ, R137 ;  /* 0x000000ffff6c7224 */ /* 0x000fe400078e0089 */
[----:B------:R-:W-:Y:S02]  /*22550*/  IMAD.MOV.U32 R109, RZ, RZ, R138 ;  /* 0x000000ffff6d7224 */ /* 0x000fe400078e008a */
[C---:B---3--:R-:W-:Y:S01]  /*22560*/  HMMA.1688.F32.TF32 R136, R32.reuse, R12, R116 ;  /* 0x0000000c2088723c */ /* 0x048fe20000081074 */
[----:B------:R-:W-:Y:S02]  /*22570*/  IMAD.MOV.U32 R195, RZ, RZ, R112 ;  /* 0x000000ffffc37224 */ /* 0x000fe400078e0070 */
[----:B------:R-:W-:Y:S11]  /*22580*/  IMAD.MOV.U32 R194, RZ, RZ, R113 ;  /* 0x000000ffffc27224 */ /* 0x000ff600078e0071 */
[----:B------:R-:W-:Y:S10]  /*22590*/  @!UPT UIADD3 URZ, URZ, URZ, URZ ;  /* 0x0000003f3f3ff290 */ /* 0x000ff4000fffe03f */
[----:B------:R-:W-:Y:S01]  /*225a0*/  IMAD.MOV.U32 R118, RZ, RZ, R136 ;  /* 0x000000ffff767224 */ /* 0x000fe200078e0088 */
[----:B------:R-:W-:Y:S01]  /*225b0*/  MOV R113, R139 ;  /* 0x0000008b00717202 */ /* 0x000fe20000000f00 */
[----:B------:R-:W-:Y:S02]  /*225c0*/  IMAD.MOV.U32 R119, RZ, RZ, R137 ;  /* 0x000000ffff777224 */ /* 0x000fe400078e0089 */
[----:B------:R-:W-:Y:S02]  /*225d0*/  IMAD.MOV.U32 R112, RZ, RZ, R138 ;  /* 0x000000ffff707224 */ /* 0x000fe400078e008a */
[----:B------:R-:W-:Y:S01]  /*225e0*/  HMMA.1688.F32.TF32 R136, R32, R8, R232 ;  /* 0x000000082088723c */ /* 0x000fe200000810e8 */
[----:B------:R-:W2:Y:S04]  /*225f0*/  LDL.LU R232, [R1+0x160] ;  /* 0x0001600001e87983 */ /* 0x000ea80000300800 */
[----:B------:R-:W2:Y:S04]  /*22600*/  LDL.LU R233, [R1+0x164] ;  /* 0x0001640001e97983 */ /* 0x000ea80000300800 */
[----:B------:R-:W2:Y:S04]  /*22610*/  LDL.LU R234, [R1+0x168] ;  /* 0x0001680001ea7983 */ /* 0x000ea80000300800 */
[----:B------:R-:W2:Y:S11]  /*22620*/  LDL.LU R235, [R1+0x16c] ;  /* 0x00016c0001eb7983 */ /* 0x000eb60000300800 */
[----:B------:R-:W-:Y:S01]  /*22630*/  IMAD.MOV.U32 R121, RZ, RZ, R136 ;  /* 0x000000ffff797224 */ /* 0x000fe200078e0088 */
[----:B------:R-:W-:Y:S01]  /*22640*/  MOV R117, R139 ;  /* 0x0000008b00757202 */ /* 0x000fe20000000f00 */
[----:B------:R-:W-:-:S02]  /*22650*/  IMAD.MOV.U32 R122, RZ, RZ, R137 ;  /* 0x000000ffff7a7224 */ /* 0x000fc400078e0089 */
[----:B------:R-:W-:Y:S02]  /*22660*/  IMAD.MOV.U32 R116, RZ, RZ, R138 ;  /* 0x000000ffff747224 */ /* 0x000fe400078e008a */
[C---:B------:R-:W-:Y:S11]  /*22670*/  HMMA.1688.F32.TF32 R136, R32.reuse, R4, R124 ;  /* 0x000000042088723c */ /* 0x040ff6000008107c */
[----:B------:R-:W-:Y:S11]  /*22680*/  @!UPT UIADD3 URZ, URZ, URZ, URZ ;  /* 0x0000003f3f3ff290 */ /* 0x000ff6000fffe03f */
[----:B------:R-:W-:Y:S02]  /*22690*/  @!UPT UIADD3 URZ, URZ, URZ, URZ ;  /* 0x0000003f3f3ff290 */ /* 0x000fe4000fffe03f */
[----:B------:R-:W-:Y:S02]  /*226a0*/  IMAD.MOV.U32 R125, RZ, RZ, R136 ;  /* 0x000000ffff7d7224 */ /* 0x000fe400078e0088 */
[----:B------:R-:W-:Y:S01]  /*226b0*/  IMAD.MOV.U32 R126, RZ, RZ, R137 ;  /* 0x000000ffff7e7224 */ /* 0x000fe200078e0089 */
[----:B------:R-:W3:Y:S01]  /*226c0*/  LDL.LU R136, [R1+0x150] ;  /* 0x0001500001887983 */ /* 0x000ee20000300800 */
[----:B------:R-:W-:Y:S01]  /*226d0*/  IMAD.MOV.U32 R127, RZ, RZ, R138 ;  /* 0x000000ffff7f7224 */ /* 0x000fe200078e008a */
[----:B------:R-:W-:Y:S02]  /*226e0*/  MOV R120, R139 ;  /* 0x0000008b00787202 */ /* 0x000fe40000000f00 */
[----:B------:R-:W3:Y:S04]  /*226f0*/  LDL.LU R137, [R1+0x154] ;  /* 0x0001540001897983 */ /* 0x000ee80000300800 */
[----:B------:R-:W3:Y:S04]  /*22700*/  LDL.LU R138, [R1+0x158] ;  /* 0x00015800018a7983 */ /* 0x000ee80000300800 */
[----:B------:R-:W3:Y:S01]  /*22710*/  LDL.LU R139, [R1+0x15c] ;  /* 0x00015c00018b7983 */ /* 0x000ee20000300800 */
[----:B------:R-:W-:Y:S01]  /*22720*/  HMMA.1688.F32.TF32 R128, R32, R24, R236 ;  /* 0x000000182080723c */ /* 0x000fe200000810ec */
[----:B------:R-:W-:-:S02]  /*22730*/  IMAD.MOV.U32 R111, RZ, RZ, R140 ;  /* 0x000000ffff6f7224 */ /* 0x000fc400078e008c */
[----:B------:R-:W3:Y:S04]  /*22740*/  LDL.LU R140, [R1+0x140] ;  /* 0x00014000018c7983 */ /* 0x000ee80000300800 */
[----:B------:R-:W-:Y:S01]  /*22750*/  IMAD.MOV.U32 R236, RZ, RZ, R141 ;  /* 0x000000ffffec7224 */ /* 0x000fe200078e008d */
[----:B------:R-:W-:Y:S01]  /*22760*/  MOV R238, R143 ;  /* 0x0000008f00ee7202 */ /* 0x000fe20000000f00 */
[----:B------:R-:W-:Y:S01]  /*22770*/  IMAD.MOV.U32 R237, RZ, RZ, R142 ;  /* 0x000000ffffed7224 */ /* 0x000fe200078e008e */
        /* <DEDUP_REMOVED lines=19> */
[----:B----4-:R-:W-:Y:S03]  /*228b0*/  HMMA.1688.F32.TF32 R32, R32, R220, R164 ;  /* 0x000000dc2020723c */ /* 0x010fe600000810a4 */
[----:B------:R-:W4:Y:S04]  /*228c0*/  LDL.LU R164, [R1+0xe0] ;  /* 0x0000e00001a47983 */ /* 0x000f280000300800 */
[----:B------:R-:W4:Y:S04]  /*228d0*/  LDL.LU R165, [R1+0xe4] ;  /* 0x0000e40001a57983 */ /* 0x000f280000300800 */
[----:B------:R-:W4:Y:S01]  /*228e0*/  LDL.LU R166, [R1+0xe8] ;  /* 0x0000e80001a67983 */ /* 0x000f220000300800 */
[----:B------:R-:W-:Y:S01]  /*228f0*/  IMAD.MOV.U32 R192, RZ, RZ, R115 ;  /* 0x000000ffffc07224 */ /* 0x000fe200078e0073 */
[----:B------:R-:W-:Y:S01]  /*22900*/  MOV R123, R130 ;  /* 0x00000082007b7202 */ /* 0x000fe20000000f00 */
[----:B------:R-:W-:-:S02]  /*22910*/  IMAD.MOV.U32 R239, RZ, RZ, R128 ;  /* 0x000000ffffef7224 */ /* 0x000fc400078e0080 */
[----:B------:R-:W-:-:S08]  /*22920*/  IMAD.MOV.U32 R115, RZ, RZ, R129 ;  /* 0x000000ffff737224 */ /* 0x000fd000078e0081 */
[----:B------:R-:W-:Y:S01]  /*22930*/  IMAD.MOV.U32 R128, RZ, RZ, R32 ;  /* 0x000000ffff807224 */ /* 0x000fe200078e0020 */
[----:B------:R-:W-:Y:S01]  /*22940*/  MOV R124, R35 ;  /* 0x00000023007c7202 */ /* 0x000fe20000000f00 */
[----:B------:R-:W-:Y:S02]  /*22950*/  IMAD.MOV.U32 R129, RZ, RZ, R33 ;  /* 0x000000ffff817224 */ /* 0x000fe400078e0021 */
[----:B------:R-:W-:Y:S02]  /*22960*/  IMAD.MOV.U32 R130, RZ, RZ, R34 ;  /* 0x000000ffff827224 */ /* 0x000fe400078e0022 */
[C---:B--2---:R-:W-:Y:S11]  /*22970*/  HMMA.1688.F32.TF32 R32, R244.reuse, R20, R232 ;  /* 0x00000014f420723c */ /* 0x044ff600000810e8 */
[----:B------:R-:W-:Y:S11]  /*22980*/  @!UPT UIADD3 URZ, URZ, URZ, URZ ;  /* 0x0000003f3f3ff290 */ /* 0x000ff6000fffe03f */
[----:B------:R-:W-:Y:S02]  /*22990*/  @!UPT UIADD3 URZ, URZ, URZ, URZ ;  /* 0x0000003f3f3ff290 */ /* 0x000fe4000fffe03f */
[----:B------:R-:W-:Y:S01]  /*229a0*/  IMAD.MOV.U32 R232, RZ, RZ, R32 ;  /* 0x000000ffffe87224 */ /* 0x000fe200078e0020 */
[----:B------:R-:W-:Y:S01]  /*229b0*/  MOV R234, R34 ;  /* 0x0000002200ea7202 */ /* 0x000fe20000000f00 */
[----:B------:R-:W-:Y:S02]  /*229c0*/  IMAD.MOV.U32 R233, RZ, RZ, R33 ;  /* 0x000000ffffe97224 */ /* 0x000fe400078e0021 */
[----:B------:R-:W-:Y:S02]  /*229d0*/  IMAD.MOV.U32 R235, RZ, RZ, R35 ;  /* 0x000000ffffeb7224 */ /* 0x000fe400078e0023 */
[C---:B---3--:R-:W-:Y:S11]  /*229e0*/  HMMA.1688.F32.TF32 R32, R244.reuse, R24, R136 ;  /* 0x00000018f420723c */ /* 0x048ff60000081088 */
[----:B------:R-:W-:Y:S11]  /*229f0*/  @!UPT UIADD3 URZ, URZ, URZ, URZ ;  /* 0x0000003f3f3ff290 */ /* 0x000ff6000fffe03f */
[----:B------:R-:W-:Y:S02]  /*22a00*/  @!UPT UIADD3 URZ, URZ, URZ, URZ ;  /* 0x0000003f3f3ff290 */ /* 0x000fe4000fffe03f */
[----:B------:R-:W-:Y:S01]  /*22a10*/  IMAD.MOV.U32 R136, RZ, RZ, R32 ;  /* 0x000000ffff887224 */ /* 0x000fe200078e0020 */
[----:B------:R-:W-:Y:S01]  /*22a20*/  MOV R138, R34 ;  /* 0x00000022008a7202 */ /* 0x000fe20000000f00 */
[----:B------:R-:W-:Y:S02]  /*22a30*/  IMAD.MOV.U32 R137, RZ, RZ, R33 ;  /* 0x000000ffff897224 */ /* 0x000fe400078e0021 */
[----:B------:R-:W-:Y:S02]  /*22a40*/  IMAD.MOV.U32 R139, RZ, RZ, R35 ;  /* 0x000000ffff8b7224 */ /* 0x000fe400078e0023 */
[C---:B------:R-:W-:Y:S11]  /*22a50*/  HMMA.1688.F32.TF32 R32, R244.reuse, R28, R140 ;  /* 0x0000001cf420723c */ /* 0x040ff6000008108c */
        /* <DEDUP_REMOVED lines=13> */
[----:B------:R-:W-:Y:S01]  /*22b30*/  HMMA.1688.F32.TF32 R32, R244, R12, R148 ;  /* 0x0000000cf420723c */ /* 0x000fe20000081094 */
[----:B------:R-:W-:-:S07]  /*22b40*/  IMAD.MOV.U32 R167, RZ, RZ, R2 ;  /* 0x000000ffffa77224 */ /* 0x000fce00078e0002 */
[C---:B------:R-:W-:Y:S11]  /*22b50*/  HMMA.1688.F32.TF32 R248, R244.reuse, R4, R180 ;  /* 0x00000004f4f8723c */ /* 0x040ff600000810b4 */
[----:B------:R-:W-:Y:S05]  /*22b60*/  @!UPT UIADD3 URZ, URZ, URZ, URZ ;  /* 0x0000003f3f3ff290 */ /* 0x000fea000fffe03f */
[----:B------:R-:W-:Y:S01]  /*22b70*/  IMAD.MOV.U32 R148, RZ, RZ, R32 ;  /* 0x000000ffff947224 */ /* 0x000fe200078e0020 */
[----:B------:R-:W-:Y:S01]  /*22b80*/  MOV R150, R34 ;  /* 0x0000002200967202 */ /* 0x000fe20000000f00 */
[----:B------:R-:W-:Y:S02]  /*22b90*/  IMAD.MOV.U32 R149, RZ, RZ, R33 ;  /* 0x000000ffff957224 */ /* 0x000fe400078e0021 */
[----:B------:R-:W-:Y:S02]  /*22ba0*/  IMAD.MOV.U32 R151, RZ, RZ, R35 ;  /* 0x000000ffff977224 */ /* 0x000fe400078e0023 */
[C---:B------:R-:W-:Y:S08]  /*22bb0*/  HMMA.1688.F32.TF32 R32, R244.reuse, R8, R184 ;  /* 0x00000008f420723c */ /* 0x040ff000000810b8 */
[----:B----4-:R-:W-:Y:S01]  /*22bc0*/  HMMA.1688.F32.TF32 R244, R244, R220, R164 ;  /* 0x000000dcf4f4723c */ /* 0x010fe200000810a4 */
[----:B------:R-:W-:-:S02]  /*22bd0*/  IMAD.MOV.U32 R190, RZ, RZ, R46 ;  /* 0x000000ffffbe7224 */ /* 0x000fc400078e002e */
[----:B------:R-:W-:Y:S01]  /*22be0*/  IMAD.MOV.U32 R191, RZ, RZ, R240 ;  /* 0x000000ffffbf7224 */ /* 0x000fe200078e00f0 */
[----:B------:R-:W-:Y:S01]  /*22bf0*/  MOV R184, R40 ;  /* 0x0000002800b87202 */ /* 0x000fe20000000f00 */
[----:B------:R-:W-:Y:S01]  /*22c00*/  IMAD.MOV.U32 R185, RZ, RZ, R41 ;  /* 0x000000ffffb97224 */ /* 0x000fe200078e0029 */
[----:B------:R-:W-:Y:S01]  /*22c10*/  MOV R180, R36 ;  /* 0x0000002400b47202 */ /* 0x000fe20000000f00 */
[----:B------:R-:W-:Y:S01]  /*22c20*/  IMAD.MOV.U32 R186, RZ, RZ, R42 ;  /* 0x000000ffffba7224 */ /* 0x000fe200078e002a */
[----:B------:R-:W-:Y:S01]  /*22c30*/  MOV R196, R107 ;  /* 0x0000006b00c47202 */ /* 0x000fe20000000f00 */
[----:B------:R-:W-:Y:S01]  /*22c40*/  IMAD.MOV.U32 R187, RZ, RZ, R96 ;  /* 0x000000ffffbb7224 */ /* 0x000fe200078e0060 */
[----:B------:R-:W-:Y:S01]  /*22c50*/  LDS R107, [R0+0x9200] ;  /* 0x00920000006b7984 */ /* 0x000fe20000000800 */
[----:B------:R-:W-:Y:S02]  /*22c60*/  IMAD.MOV.U32 R181, RZ, RZ, R37 ;  /* 0x000000ffffb57224 */ /* 0x000fe400078e0025 */
[----:B------:R-:W-:-:S02]  /*22c70*/  IMAD.MOV.U32 R182, RZ, RZ, R38 ;  /* 0x000000ffffb67224 */ /* 0x000fc400078e0026 */
[----:B------:R-:W-:Y:S01]  /*22c80*/  IMAD.MOV.U32 R197, RZ, RZ, R106 ;  /* 0x000000ffffc57224 */ /* 0x000fe200078e006a */
[----:B------:R-:W-:Y:S04]  /*22c90*/  STL.64 [R1], R32 ;  /* 0x0000002001007387 */ /* 0x000fe80000100a00 */
[----:B------:R1:W-:Y:S04]  /*22ca0*/  STL.64 [R1+0x1c88], R250 ;  /* 0x001c88fa01007387 */ /* 0x0003e80000100a00 */
[----:B------:R2:W-:Y:S01]  /*22cb0*/  STL.64 [R1+0x1c80], R248 ;  /* 0x001c80f801007387 */ /* 0x0005e20000100a00 */
[----:B------:R-:W-:-:S02]  /*22cc0*/  IMAD.MOV.U32 R183, RZ, RZ, R39 ;  /* 0x000000ffffb77224 */ /* 0x000fc400078e0027 */
[----:B------:R-:W-:Y:S01]  /*22cd0*/  IMAD.MOV.U32 R198, RZ, RZ, R105 ;  /* 0x000000ffffc67224 */ /* 0x000fe200078e0069 */
[----:B------:R-:W-:Y:S01]  /*22ce0*/  LDS R106, [R3+0x9200] ;  /* 0x00920000036a7984 */ /* 0x000fe20000000800 */
[----:B-1----:R-:W-:-:S03]  /*22cf0*/  IMAD.MOV.U32 R250, RZ, RZ, R50 ;  /* 0x000000fffffa7224 */ /* 0x002fc600078e0032 */
[----:B------:R-:W-:Y:S01]  /*22d00*/  LDS R105, [R0+0x8200] ;  /* 0x0082000000697984 */ /* 0x000fe20000000800 */
[----:B--2---:R-:W-:Y:S01]  /*22d10*/  MOV R248, R48 ;  /* 0x0000003000f87202 */ /* 0x004fe20000000f00 */
[----:B------:R-:W-:Y:S02]  /*22d20*/  IMAD.MOV.U32 R249, RZ, RZ, R49 ;  /* 0x000000fffff97224 */ /* 0x000fe400078e0031 */
[----:B------:R-:W2:Y:S01]  /*22d30*/  LDL.LU R48, [R1+0x1e6c] ;  /* 0x001e6c0001307983 */ /* 0x000ea20000300800 */
[----:B------:R-:W-:-:S03]  /*22d40*/  IMAD.MOV.U32 R251, RZ, RZ, R51 ;  /* 0x000000fffffb7224 */ /* 0x000fc600078e0033 */
[----:B------:R-:W2:Y:S04]  /*22d50*/  LDL.LU R49, [R1+0x1e68] ;  /* 0x001e680001317983 */ /* 0x000ea80000300800 */
[----:B------:R-:W2:Y:S04]  /*22d60*/  LDL.LU R50, [R1+0x1e64] ;  /* 0x001e640001327983 */ /* 0x000ea80000300800 */
[----:B------:R-:W2:Y:S04]  /*22d70*/  LDL.LU R51, [R1+0x1e60] ;  /* 0x001e600001337983 */ /* 0x000ea80000300800 */
[----:B------:R-:W3:Y:S04]  /*22d80*/  LDL.LU R44, [R1+0x1e5c] ;  /* 0x001e5c00012c7983 */ /* 0x000ee80000300800 */
[----:B------:R-:W3:Y:S04]  /*22d90*/  LDL.LU R45, [R1+0x1e58] ;  /* 0x001e5800012d7983 */ /* 0x000ee80000300800 */
[----:B------:R-:W3:Y:S04]  /*22da0*/  LDL.LU R46, [R1+0x1e54] ;  /* 0x001e5400012e7983 */ /* 0x000ee80000300800 */
[----:B------:R-:W4:Y:S04]  /*22db0*/  LDL.LU R240, [R1+0x1e50] ;  /* 0x001e500001f07983 */ /* 0x000f280000300800 */
[----:B------:R1:W-:Y:S04]  /*22dc0*/  STL.64 [R1+0x1c98], R246 ;  /* 0x001c98f601007387 */ /* 0x0003e80000100a00 */
[----:B------:R1:W-:Y:S01]  /*22dd0*/  STL.64 [R1+0x1c90], R244 ;  /* 0x001c90f401007387 */ /* 0x0003e20000100a00 */
[----:B------:R-:W-:-:S02]  /*22de0*/  IMAD.MOV.U32 R199, RZ, RZ, R104 ;  /* 0x000000ffffc77224 */ /* 0x000fc400078e0068 */
[----:B------:R-:W-:Y:S01]  /*22df0*/  IMAD.MOV.U32 R252, RZ, RZ, R34 ;  /* 0x000000fffffc7224 */ /* 0x000fe200078e0022 */
[----:B------:R-:W2:Y:S01]  /*22e00*/  LDS R104, [R3+0x8200] ;  /* 0x0082000003687984 */ /* 0x000ea20000000800 */
[----:B-1----:R-:W-:Y:S01]  /*22e10*/  IMAD.MOV.U32 R246, RZ, RZ, R243 ;  /* 0x000000fffff67224 */ /* 0x002fe200078e00f3 */
[----:B------:R-:W-:Y:S01]  /*22e20*/  HMMA.1688.F32.TF32 R52, R100, R4, R52 ;  /* 0x000000046434723c */ /* 0x000fe20000081034 */
[----:B------:R-:W-:Y:S01]  /*22e30*/  IMAD.MOV.U32 R2, RZ, RZ, R35 ;  /* 0x000000ffff027224 */ /* 0x000fe200078e0023 */
[----:B------:R-:W-:Y:S01]  /*22e40*/  LDS R164, [R3+0x8300] ;  /* 0x0083000003a47984 */ /* 0x000fe20000000800 */
[----:B------:R-:W-:Y:S01]  /*22e50*/  MOV R244, R241 ;  /* 0x000000f100f47202 */ /* 0x000fe20000000f00 */
[----:B------:R-:W-:Y:S02]  /*22e60*/  IMAD.MOV.U32 R245, RZ, RZ, R242 ;  /* 0x000000fffff57224 */ /* 0x000fe400078e00f2 */
[----:B------:R-:W4:Y:S04]  /*22e70*/  LDL.LU R241, [R1+0x1e4c] ;  /* 0x001e4c0001f17983 */ /* 0x000f280000300800 */
[----:B------:R-:W4:Y:S04]  /*22e80*/  LDL.LU R242, [R1+0x1e48] ;  /* 0x001e480001f27983 */ /* 0x000f280000300800 */
[----:B------:R-:W4:Y:S01]  /*22e90*/  LDL.LU R243, [R1+0x1e44] ;  /* 0x001e440001f37983 */ /* 0x000f220000300800 */
[----:B------:R-:W-:-:S03]  /*22ea0*/  IMAD.MOV.U32 R247, RZ, RZ, R47 ;  /* 0x000000fffff77224 */ /* 0x000fc600078e002f */
[----:B------:R-:W3:Y:S04]  /*22eb0*/  LDL.LU R47, [R1+0x1e40] ;  /* 0x001e4000012f7983 */ /* 0x000ee80000300800 */
[----:B------:R-:W2:Y:S04]  /*22ec0*/  LDL.LU R40, [R1+0x1e3c] ;  /* 0x001e3c0001287983 */ /* 0x000ea80000300800 */
[----:B------:R-:W2:Y:S04]  /*22ed0*/  LDL.LU R41, [R1+0x1e38] ;  /* 0x001e380001297983 */ /* 0x000ea80000300800 */
[----:B------:R-:W2:Y:S04]  /*22ee0*/  LDL.LU R42, [R1+0x1e34] ;  /* 0x001e3400012a7983 */ /* 0x000ea80000300800 */
[----:B------:R-:W2:Y:S01]  /*22ef0*/  LDL.LU R96, [R1+0x1e30] ;  /* 0x001e300001607983 */ /* 0x000ea20000300800 */
[----:B------:R-:W-:Y:S03]  /*22f00*/  HMMA.1688.F32.TF32 R56, R100, R220, R56 ;  /* 0x000000dc6438723c */ /* 0x000fe60000081038 */
[----:B------:R-:W-:Y:S04]  /*22f10*/  LDS R166, [R3+0x9300] ;  /* 0x0093000003a67984 */ /* 0x000fe80000000800 */
[----:B------:R-:W-:Y:S01]  /*22f20*/  LDS R165, [R0+0x8300] ;  /* 0x0083000000a57984 */ /* 0x000fe20000000800 */
[-C--:B------:R-:W-:Y:S03]  /*22f30*/  HMMA.1688.F32.TF32 R60, R92, R20.reuse, R60 ;  /* 0x000000145c3c723c */ /* 0x080fe6000008103c */
[----:B------:R-:W1:Y:S05]  /*22f40*/  LDS R167, [R0+0x9300] ;  /* 0x0093000000a77984 */ /* 0x000e6a0000000800 */
[----:B----4-:R-:W-:Y:S11]  /*22f50*/  HMMA.1688.F32.TF32 R240, R100, R20, R240 ;  /* 0x0000001464f0723c */ /* 0x010ff600000810f0 */
[----:B------:R-:W-:Y:S11]  /*22f60*/  @!UPT UIADD3 URZ, URZ, URZ, URZ ;  /* 0x0000003f3f3ff290 */ /* 0x000ff6000fffe03f */
[----:B------:R-:W-:Y:S01]  /*22f70*/  @!UPT UIADD3 URZ, URZ, URZ, URZ ;  /* 0x0000003f3f3ff290 */ /* 0x000fe2000fffe03f */
[----:B------:R4:W-:Y:S04]  /*22f80*/  STL.64 [R1+0x1ca8], R242 ;  /* 0x001ca8f201007387 */ /* 0x0009e80000100a00 */
[----:B------:R1:W-:Y:S01]  /*22f90*/  STL.64 [R1+0x1ca0], R240 ;  /* 0x001ca0f001007387 */ /* 0x0003e20000100a00 */
[----:B----4-:R-:W-:Y:S01]  /*22fa0*/  IMAD.MOV.U32 R242, RZ, RZ, R99 ;  /* 0x000000fffff27224 */ /* 0x010fe200078e0063 */
[----:B-1----:R-:W-:Y:S01]  /*22fb0*/  MOV R240, R97 ;  /* 0x0000006100f07202 */ /* 0x002fe20000000f00 */
[----:B------:R-:W-:Y:S01]  /*22fc0*/  IMAD.MOV.U32 R241, RZ, RZ, R98 ;  /* 0x000000fffff17224 */ /* 0x000fe200078e0062 */
[----:B------:R-:W4:Y:S01]  /*22fd0*/  LDL.LU R97, [R1+0x1e2c] ;  /* 0x001e2c0001617983 */ /* 0x000f220000300800 */
[----:B------:R-:W-:-:S03]  /*22fe0*/  IMAD.MOV.U32 R243, RZ, RZ, R43 ;  /* 0x000000fffff37224 */ /* 0x000fc600078e002b */
[----:B------:R-:W4:Y:S04]  /*22ff0*/  LDL.LU R98, [R1+0x1e28] ;  /* 0x001e280001627983 */ /* 0x000f280000300800 */
[----:B------:R-:W4:Y:S04]  /*23000*/  LDL.LU R99, [R1+0x1e24] ;  /* 0x001e240001637983 */ /* 0x000f280000300800 */
[----:B------:R-:W4:Y:S04]  /*23010*/  LDL.LU R43, [R1+0x1e20] ;  /* 0x001e2000012b7983 */ /* 0x000f280000300800 */
[----:B------:R-:W4:Y:S04]  /*23020*/  LDL.LU R36, [R1+0x1e1c] ;  /* 0x001e1c0001247983 */ /* 0x000f280000300800 */
[----:B------:R-:W4:Y:S04]  /*23030*/  LDL.LU R37, [R1+0x1e18] ;  /* 0x001e180001257983 */ /* 0x000f280000300800 */
[----:B------:R-:W4:Y:S04]  /*23040*/  LDL.LU R38, [R1+0x1e14] ;  /* 0x001e140001267983 */ /* 0x000f280000300800 */
[----:B------:R-:W4:Y:S01]  /*23050*/  LDL.LU R39, [R1+0x1e10] ;  /* 0x001e100001277983 */ /* 0x000f220000300800 */
[C---:B---3--:R-:W-:Y:S08]  /*23060*/  HMMA.1688.F32.TF32 R44, R100.reuse, R12, R44 ;  /* 0x0000000c642c723c */ /* 0x048ff0000008102c */
[----:B--2---:R-:W-:Y:S08]  /*23070*/  HMMA.1688.F32.TF32 R48, R100, R8, R48 ;  /* 0x000000086430723c */ /* 0x004ff00000081030 */
        /* <DEDUP_REMOVED lines=8> */
[C---:B------:R-:W-:Y:S08]  /*23100*/  HMMA.1688.F32.TF32 R180, R104.reuse, R28, R180 ;  /* 0x0000001c68b4723c */ /* 0x040ff000000810b4 */
[C---:B------:R-:W-:Y:S08]  /*23110*/  HMMA.1688.F32.TF32 R184, R104.reuse, R12, R184 ;  /* 0x0000000c68b8723c */ /* 0x040ff000000810b8 */
[----:B------:R-:W-:Y:S08]  /*23120*/  HMMA.1688.F32.TF32 R188, R104, R4, R188 ;  /* 0x0000000468bc723c */ /* 0x000ff000000810bc */
[C---:B----4-:R-:W-:Y:S08]  /*23130*/  HMMA.1688.F32.TF32 R32, R100.reuse, R24, R96 ;  /* 0x000000186420723c */ /* 0x050ff00000081060 */
[C---:B------:R-:W-:Y:S08]  /*23140*/  HMMA.1688.F32.TF32 R40, R100.reuse, R204, R40 ;  /* 0x000000cc6428723c */ /* 0x040ff00000081028 */
[----:B------:R-:W-:Y:S07]  /*23150*/  HMMA.1688.F32.TF32 R36, R100, R28, R36 ;  /* 0x0000001c6424723c */ /* 0x000fee0000081024 */
[----:B------:R1:W-:Y:S04]  /*23160*/  STL.64 [R1+0x1cb8], R34 ;  /* 0x001cb82201007387 */ /* 0x0003e80000100a00 */
[----:B------:R2:W-:Y:S01]  /*23170*/  STL.64 [R1+0x1cb0], R32 ;  /* 0x001cb02001007387 */ /* 0x0005e20000100a00 */
[----:B------:R-:W-:Y:S01]  /*23180*/  MOV R96, R135 ;  /* 0x0000008700607202 */ /* 0x000fe20000000f00 */
[----:B------:R-:W-:-:S02]  /*23190*/  IMAD.MOV.U32 R97, RZ, RZ, R134 ;  /* 0x000000ffff617224 */ /* 0x000fc400078e0086 */
[----:B------:R-:W-:Y:S02]  /*231a0*/  IMAD.MOV.U32 R98, RZ, RZ, R133 ;  /* 0x000000ffff627224 */ /* 0x000fe400078e0085 */
[----:B------:R-:W-:Y:S01]  /*231b0*/  IMAD.MOV.U32 R99, RZ, RZ, R132 ;  /* 0x000000ffff637224 */ /* 0x000fe200078e0084 */
[C---:B------:R-:W-:Y:S01]  /*231c0*/  HMMA.1688.F32.TF32 R100, R104.reuse, R8, R244 ;  /* 0x000000086864723c */ /* 0x040fe200000810f4 */
[----:B-1----:R-:W-:Y:S01]  /*231d0*/  IMAD.MOV.U32 R34, RZ, RZ, R138 ;  /* 0x000000ffff227224 */ /* 0x002fe200078e008a */
[----:B------:R-:W-:Y:S01]  /*231e0*/  LDS R132, [R3+0x8280] ;  /* 0x0082800003847984 */ /* 0x000fe20000000800 */
[----:B--2---:R-:W-:Y:S01]  /*231f0*/  MOV R32, R136 ;  /* 0x0000008800207202 */ /* 0x004fe20000000f00 */
[----:B------:R-:W-:Y:S02]  /*23200*/  IMAD.MOV.U32 R33, RZ, RZ, R137 ;  /* 0x000000ffff217224 */ /* 0x000fe400078e0089 */
[----:B------:R-:W-:Y:S04]  /*23210*/  LDS R134, [R3+0x9280] ;  /* 0x0092800003867984 */ /* 0x000fe80000000800 */
[----:B------:R-:W-:Y:S04]  /*23220*/  STL.64 [R1+0x1cc8], R38 ;  /* 0x001cc82601007387 */ /* 0x000fe80000100a00 */
[----:B------:R1:W-:Y:S04]  /*23230*/  STL.64 [R1+0x1cc0], R36 ;  /* 0x001cc02401007387 */ /* 0x0003e80000100a00 */
        /* <DEDUP_REMOVED lines=8> */
[----:B------:R-:W-:Y:S01]  /*232c0*/  STL.64 [R1+0x1d18], R58 ;  /* 0x001d183a01007387 */ /* 0x000fe20000100a00 */
[C---:B------:R-:W-:Y:S03]  /*232d0*/  HMMA.1688.F32.TF32 R92, R104.reuse, R24, R96 ;  /* 0x00000018685c723c */ /* 0x040fe60000081060 */
[----:B------:R-:W-:Y:S04]  /*232e0*/  STL.64 [R1+0x1d10], R56 ;  /* 0x001d103801007387 */ /* 0x000fe80000100a00 */
[----:B------:R-:W-:Y:S01]  /*232f0*/  STL.64 [R1+0x1d28], R62 ;  /* 0x001d283e01007387 */ /* 0x000fe20000100a00 */
[C---:B------:R-:W-:Y:S03]  /*23300*/  HMMA.1688.F32.TF32 R96, R104.reuse, R204, R240 ;  /* 0x000000cc6860723c */ /* 0x040fe600000810f0 */
[----:B------:R-:W-:Y:S04]  /*23310*/  STL.64 [R1+0x1d20], R60 ;  /* 0x001d203c01007387 */ /* 0x000fe80000100a00 */
[----:B------:R-:W-:Y:S01]  /*23320*/  STL.64 [R1+0x1d38], R66 ;  /* 0x001d384201007387 */ /* 0x000fe20000100a00 */
[----:B------:R-:W-:Y:S03]  /*23330*/  HMMA.1688.F32.TF32 R104, R104, R220, R248 ;  /* 0x000000dc6868723c */ /* 0x000fe600000810f8 */
[----:B------:R-:W-:Y:S04]  /*23340*/  STL.64 [R1+0x1d30], R64 ;  /* 0x001d304001007387 */ /* 0x000fe80000100a00 */
[----:B------:R-:W-:Y:S01]  /*23350*/  STL.64 [R1+0x1d48], R70 ;  /* 0x001d484601007387 */ /* 0x000fe20000100a00 */
[----:B------:R-:W-:Y:S01]  /*23360*/  MOV R248, R148 ;  /* 0x0000009400f87202 */ /* 0x000fe20000000f00 */
[----:B------:R-:W-:-:S02]  /*23370*/  IMAD.MOV.U32 R249, RZ, RZ, R149 ;  /* 0x000000fffff97224 */ /* 0x000fc400078e0095 */
[----:B------:R2:W-:Y:S01]  /*23380*/  STL.64 [R1+0x1d40], R68 ;  /* 0x001d404401007387 */ /* 0x0005e20000100a00 */
[----:B------:R-:W-:-:S03]  /*23390*/  IMAD.MOV.U32 R250, RZ, RZ, R150 ;  /* 0x000000fffffa7224 */ /* 0x000fc600078e0096 */
[----:B------:R-:W3:Y:S01]  /*233a0*/  LDL.LU R148, [R1+0x1e0c] ;  /* 0x001e0c0001947983 */ /* 0x000ee20000300800 */
[----:B------:R-:W-:Y:S01]  /*233b0*/  IMAD.MOV.U32 R251, RZ, RZ, R151 ;  /* 0x000000fffffb7224 */ /* 0x000fe200078e0097 */
[----:B------:R-:W-:Y:S02]  /*233c0*/  MOV R244, R144 ;  /* 0x0000009000f47202 */ /* 0x000fe40000000f00 */
[----:B------:R-:W3:Y:S01]  /*233d0*/  LDL.LU R149, [R1+0x1e08] ;  /* 0x001e080001957983 */ /* 0x000ee20000300800 */
[----:B------:R-:W-:-:S03]  /*233e0*/  IMAD.MOV.U32 R245, RZ, RZ, R145 ;  /* 0x000000fffff57224 */ /* 0x000fc600078e0091 */
[----:B------:R-:W3:Y:S01]  /*233f0*/  LDL.LU R150, [R1+0x1e04] ;  /* 0x001e040001967983 */ /* 0x000ee20000300800 */
[----:B------:R-:W-:-:S03]  /*23400*/  IMAD.MOV.U32 R246, RZ, RZ, R146 ;  /* 0x000000fffff67224 */ /* 0x000fc600078e0092 */
[----:B------:R-:W3:Y:S01]  /*23410*/  LDL.LU R151, [R1+0x1e00] ;  /* 0x001e000001977983 */ /* 0x000ee20000300800 */
[----:B------:R-:W-:-:S03]  /*23420*/  IMAD.MOV.U32 R247, RZ, RZ, R147 ;  /* 0x000000fffff77224 */ /* 0x000fc600078e0093 */
[----:B------:R-:W4:Y:S01]  /*23430*/  LDL.LU R144, [R1+0x1dfc] ;  /* 0x001dfc0001907983 */ /* 0x000f220000300800 */
[----:B------:R-:W-:-:S03]  /*23440*/  MOV R240, R140 ;  /* 0x0000008c00f07202 */ /* 0x000fc60000000f00 */
[----:B------:R-:W4:Y:S01]  /*23450*/  LDL.LU R145, [R1+0x1df8] ;  /* 0x001df80001917983 */ /* 0x000f220000300800 */
[----:B------:R-:W-:-:S03]  /*23460*/  IMAD.MOV.U32 R241, RZ, RZ, R141 ;  /* 0x000000fffff17224 */ /* 0x000fc600078e008d */
[----:B------:R-:W4:Y:S01]  /*23470*/  LDL.LU R146, [R1+0x1df4] ;  /* 0x001df40001927983 */ /* 0x000f220000300800 */
[----:B------:R-:W-:-:S03]  /*23480*/  IMAD.MOV.U32 R242, RZ, RZ, R142 ;  /* 0x000000fffff27224 */ /* 0x000fc600078e008e */
[----:B------:R-:W4:Y:S01]  /*23490*/  LDL.LU R147, [R1+0x1df0] ;  /* 0x001df00001937983 */ /* 0x000f220000300800 */
[----:B------:R-:W-:-:S03]  /*234a0*/  IMAD.MOV.U32 R243, RZ, RZ, R143 ;  /* 0x000000fffff37224 */ /* 0x000fc600078e008f */
[----:B------:R-:W4:Y:S04]  /*234b0*/  LDL.LU R140, [R1+0x1dec] ;  /* 0x001dec00018c7983 */ /* 0x000f280000300800 */
[----:B------:R-:W4:Y:S04]  /*234c0*/  LDL.LU R141, [R1+0x1de8] ;  /* 0x001de800018d7983 */ /* 0x000f280000300800 */
[----:B------:R-:W4:Y:S01]  /*234d0*/  LDL.LU R142, [R1+0x1de4] ;  /* 0x001de400018e7983 */ /* 0x000f220000300800 */
[----:B------:R-:W-:-:S03]  /*234e0*/  IMAD.MOV.U32 R35, RZ, RZ, R139 ;  /* 0x000000ffff237224 */ /* 0x000fc600078e008b */
[----:B------:R-:W4:Y:S04]  /*234f0*/  LDL.LU R143, [R1+0x1de0] ;  /* 0x001de000018f7983 */ /* 0x000f280000300800 */
[----:B------:R-:W4:Y:S04]  /*23500*/  LDL.LU R136, [R1+0x1ddc] ;  /* 0x001ddc0001887983 */ /* 0x000f280000300800 */
[----:B------:R-:W4:Y:S04]  /*23510*/  LDL.LU R137, [R1+0x1dd8] ;  /* 0x001dd80001897983 */ /* 0x000f280000300800 */
[----:B------:R-:W4:Y:S04]  /*23520*/  LDL.LU R138, [R1+0x1dd4] ;  /* 0x001dd400018a7983 */ /* 0x000f280000300800 */
[----:B------:R-:W4:Y:S01]  /*23530*/  LDL.LU R139, [R1+0x1dd0] ;  /* 0x001dd000018b7983 */ /* 0x000f220000300800 */
        /* <DEDUP_REMOVED lines=11> */
[----:B------:R-:W2:Y:S01]  /*235f0*/  LDS R203, [R0+0xb000] ;  /* 0x00b0000000cb7984 */ /* 0x000ea20000000800 */
[----:B-1----:R-:W-:Y:S01]  /*23600*/  MOV R36, R232 ;  /* 0x000000e800247202 */ /* 0x002fe20000000f00 */
[----:B------:R-:W-:Y:S01]  /*23610*/  IMAD.MOV.U32 R37, RZ, RZ, R233 ;  /* 0x000000ffff257224 */ /* 0x000fe200078e00e9 */
[----:B------:R-:W-:Y:S01]  /*23620*/  HMMA.1688.F32.TF32 R152, R164, R12, R152 ;  /* 0x0000000ca498723c */ /* 0x000fe20000081098 */
[----:B------:R-:W4:Y:S01]  /*23630*/  LDL.LU R232, [R1+0x1dcc] ;  /* 0x001dcc0001e87983 */ /* 0x000f220000300800 */
[----:B------:R-:W-:Y:S01]  /*23640*/  IMAD.MOV.U32 R38, RZ, RZ, R234 ;  /* 0x000000ffff267224 */ /* 0x000fe200078e00ea */
[----:B--2---:R-:W-:Y:S01]  /*23650*/  MOV R68, R195 ;  /* 0x000000c300447202 */ /* 0x004fe20000000f00 */
[----:B------:R-:W-:Y:S01]  /*23660*/  IMAD.MOV.U32 R39, RZ, RZ, R235 ;  /* 0x000000ffff277224 */ /* 0x000fe200078e00eb */
[----:B------:R-:W2:Y:S01]  /*23670*/  LDL.LU R233, [R1+0x1dc8] ;  /* 0x001dc80001e97983 */ /* 0x000ea20000300800 */
[----:B------:R-:W-:-:S02]  /*23680*/  IMAD.MOV.U32 R69, RZ, RZ, R194 ;  /* 0x000000ffff457224 */ /* 0x000fc400078e00c2 */
[C---:B------:R-:W-:Y:S01]  /*23690*/  HMMA.1688.F32.TF32 R156, R164.reuse, R8, R156 ;  /* 0x00000008a49c723c */ /* 0x040fe2000008109c */
[----:B------:R-:W2:Y:S01]  /*236a0*/  LDL.LU R234, [R1+0x1dc4] ;  /* 0x001dc40001ea7983 */ /* 0x000ea20000300800 */
[----:B------:R-:W-:Y:S01]  /*236b0*/  IMAD.MOV.U32 R70, RZ, RZ, R193 ;  /* 0x000000ffff467224 */ /* 0x000fe200078e00c1 */
[----:B------:R-:W-:Y:S01]  /*236c0*/  MOV R40, R128 ;  /* 0x0000008000287202 */ /* 0x000fe20000000f00 */
[----:B------:R-:W-:Y:S01]  /*236d0*/  IMAD.MOV.U32 R71, RZ, RZ, R192 ;  /* 0x000000ffff477224 */ /* 0x000fe200078e00c0 */
[----:B------:R-:W2:Y:S03]  /*236e0*/  LDL.LU R235, [R1+0x1dc0] ;  /* 0x001dc00001eb7983 */ /* 0x000ea60000300800 */
[----:B------:R-:W-:Y:S01]  /*236f0*/  HMMA.1688.F32.TF32 R160, R164, R4, R160 ;  /* 0x00000004a4a0723c */ /* 0x000fe200000810a0 */
[----:B------:R-:W2:Y:S01]  /*23700*/  LDL.LU R128, [R1+0x1dbc] ;  /* 0x001dbc0001807983 */ /* 0x000ea20000300800 */
[----:B------:R-:W-:Y:S01]  /*23710*/  IMAD.MOV.U32 R41, RZ, RZ, R129 ;  /* 0x000000ffff297224 */ /* 0x000fe200078e0081 */
[----:B------:R-:W-:Y:S01]  /*23720*/  MOV R64, R239 ;  /* 0x000000ef00407202 */ /* 0x000fe20000000f00 */
[----:B------:R-:W-:Y:S01]  /*23730*/  IMAD.MOV.U32 R42, RZ, RZ, R130 ;  /* 0x000000ffff2a7224 */ /* 0x000fe200078e0082 */
[----:B------:R-:W2:Y:S01]  /*23740*/  LDL.LU R129, [R1+0x1db8] ;  /* 0x001db80001817983 */ /* 0x000ea20000300800 */
[----:B------:R-:W-:Y:S01]  /*23750*/  IMAD.MOV.U32 R43, RZ, RZ, R124 ;  /* 0x000000ffff2b7224 */ /* 0x000fe200078e007c */
[----:B------:R-:W-:Y:S01]  /*23760*/  MOV R44, R125 ;  /* 0x0000007d002c7202 */ /* 0x000fe20000000f00 */
[----:B------:R-:W-:Y:S01]  /*23770*/  IMAD.MOV.U32 R65, RZ, RZ, R115 ;  /* 0x000000ffff417224 */ /* 0x000fe200078e0073 */
[----:B------:R-:W2:Y:S01]  /*23780*/  LDL.LU R130, [R1+0x1db4] ;  /* 0x001db40001827983 */ /* 0x000ea20000300800 */
[----:B------:R-:W-:-:S02]  /*23790*/  IMAD.MOV.U32 R66, RZ, RZ, R123 ;  /* 0x000000ffff427224 */ /* 0x000fc400078e007b */
[----:B------:R-:W-:Y:S01]  /*237a0*/  IMAD.MOV.U32 R67, RZ, RZ, R131 ;  /* 0x000000ffff437224 */ /* 0x000fe200078e0083 */
        /* <DEDUP_REMOVED lines=9> */
[----:B------:R-:W-:Y:S01]  /*23840*/  HMMA.1688.F32.TF32 R68, R200, R22, R68 ;  /* 0x00000016c844723c */ /* 0x000fe20000081044 */
[----:B------:R-:W-:-:S02]  /*23850*/  IMAD.MOV.U32 R62, RZ, RZ, R237 ;  /* 0x000000ffff3e7224 */ /* 0x000fc400078e00ed */
[----:B------:R-:W2:Y:S01]  /*23860*/  LDL.LU R127, [R1+0x1da4] ;  /* 0x001da400017f7983 */ /* 0x000ea20000300800 */
[----:B------:R-:W-:Y:S02]  /*23870*/  IMAD.MOV.U32 R63, RZ, RZ, R238 ;  /* 0x000000ffff3f7224 */ /* 0x000fe400078e00ee */
[----:B------:R-:W-:Y:S01]  /*23880*/  IMAD.MOV.U32 R49, RZ, RZ, R122 ;  /* 0x000000ffff317224 */ /* 0x000fe200078e007a */
[----:B------:R-:W2:Y:S01]  /*23890*/  LDL.LU R120, [R1+0x1da0] ;  /* 0x001da00001787983 */ /* 0x000ea20000300800 */
[----:B------:R-:W-:Y:S01]  /*238a0*/  IMAD.MOV.U32 R50, RZ, RZ, R116 ;  /* 0x000000ffff327224 */ /* 0x000fe200078e0074 */
[C---:B------:R-:W-:Y:S02]  /*238b0*/  HMMA.1688.F32.TF32 R64, R200.reuse, R26, R64 ;  /* 0x0000001ac840723c */ /* 0x040fe40000081040 */
        /* <DEDUP_REMOVED lines=9> */
[----:B------:R-:W-:Y:S01]  /*23950*/  IMAD.MOV.U32 R53, RZ, RZ, R119 ;  /* 0x000000ffff357224 */ /* 0x000fe200078e0077 */
[----:B------:R-:W-:Y:S02]  /*23960*/  HMMA.1688.F32.TF32 R60, R200, R30, R60 ;  /* 0x0000001ec83c723c */ /* 0x000fe4000008103c */
[----:B------:R-:W2:Y:S01]  /*23970*/  LDL.LU R117, [R1+0x1d90] ;  /* 0x001d900001757983 */ /* 0x000ea20000300800 */
[----:B------:R-:W-:-:S03]  /*23980*/  IMAD.MOV.U32 R54, RZ, RZ, R112 ;  /* 0x000000ffff367224 */ /* 0x000fc600078e0070 */
[----:B------:R-:W2:Y:S01]  /*23990*/  LDL.LU R118, [R1+0x1d8c] ;  /* 0x001d8c0001767983 */ /* 0x000ea20000300800 */
[----:B------:R-:W-:-:S03]  /*239a0*/  IMAD.MOV.U32 R55, RZ, RZ, R113 ;  /* 0x000000ffff377224 */ /* 0x000fc600078e0071 */
[----:B------:R-:W2:Y:S01]  /*239b0*/  LDL.LU R119, [R1+0x1d88] ;  /* 0x001d880001777983 */ /* 0x000ea20000300800 */
[C---:B------:R-:W-:Y:S03]  /*239c0*/  HMMA.1688.F32.TF32 R56, R200.reuse, R206, R56 ;  /* 0x000000cec838723c */ /* 0x040fe60000081038 */
[----:B------:R-:W2:Y:S04]  /*239d0*/  LDL.LU R112, [R1+0x1d84] ;  /* 0x001d840001707983 */ /* 0x000ea80000300800 */
[----:B------:R-:W2:Y:S04]  /*239e0*/  LDL.LU R113, [R1+0x1d80] ;  /* 0x001d800001717983 */ /* 0x000ea80000300800 */
[----:B------:R-:W2:Y:S04]  /*239f0*/  LDL.LU R114, [R1+0x1d7c] ;  /* 0x001d7c0001727983 */ /* 0x000ea80000300800 */
        /* <DEDUP_REMOVED lines=14> */
[----:B------:R-:W-:Y:S04]  /*23ae0*/  STL.64 [R1+0x320], R68 ;  /* 0x0003204401007387 */ /* 0x000fe80000100a00 */
[----:B------:R1:W-:Y:S01]  /*23af0*/  STL.64 [R1+0x328], R70 ;  /* 0x0003284601007387 */ /* 0x0003e20000100a00 */
[----:B------:R-:W-:Y:S03]  /*23b00*/  HMMA.1688.F32.TF32 R200, R200, R222, R40 ;  /* 0x000000dec8c8723c */ /* 0x000fe60000081028 */
[----:B------:R-:W-:Y:S04]  /*23b10*/  LDS R133, [R0+0x8280] ;  /* 0x0082800000857984 */ /* 0x000fe80000000800 */
[----:B------:R-:W-:Y:S04]  /*23b20*/  LDS R135, [R0+0x9280] ;  /* 0x0092800000877984 */ /* 0x000fe80000000800 */
[----:B-1----:R-:W2:Y:S04]  /*23b30*/  LDL.LU.64 R70, [R1+0x1d48] ;  /* 0x001d480001467983 */ /* 0x002ea80000300a00 */
[----:B------:R-:W2:Y:S01]  /*23b40*/  LDL.LU.64 R68, [R1+0x1d40] ;  /* 0x001d400001447983 */ /* 0x000ea20000300a00 */
[C---:B---3--:R-:W-:Y:S08]  /*23b50*/  HMMA.1688.F32.TF32 R148, R164.reuse, R204, R148 ;  /* 0x000000cca494723c */ /* 0x048ff00000081094 */
[C---:B----4-:R-:W-:Y:S08]  /*23b60*/  HMMA.1688.F32.TF32 R144, R164.reuse, R28, R144 ;  /* 0x0000001ca490723c */ /* 0x050ff00000081090 */
[C---:B------:R-:W-:Y:S08]  /*23b70*/  HMMA.1688.F32.TF32 R140, R164.reuse, R24, R140 ;  /* 0x00000018a48c723c */ /* 0x040ff0000008108c */
[C---:B------:R-:W-:Y:S08]  /*23b80*/  HMMA.1688.F32.TF32 R136, R164.reuse, R20, R136 ;  /* 0x00000014a488723c */ /* 0x040ff00000081088 */
[----:B------:R-:W-:Y:S01]  /*23b90*/  HMMA.1688.F32.TF32 R164, R164, R220, R228 ;  /* 0x000000dca4a4723c */ /* 0x000fe200000810e4 */
[----:B------:R-:W-:Y:S04]  /*23ba0*/  LDS R228, [R3+0xa080] ;  /* 0x00a0800003e47984 */ /* 0x000fe80000000800 */
[----:B------:R-:W-:Y:S04]  /*23bb0*/  LDS R230, [R3+0xb080] ;  /* 0x00b0800003e67984 */ /* 0x000fe80000000800 */
[----:B------:R-:W-:Y:S04]  /*23bc0*/  LDS R229, [R0+0xa080] ;  /* 0x00a0800000e57984 */ /* 0x000fe80000000800 */
[----:B------:R-:W1:Y:S04]  /*23bd0*/  LDS R231, [R0+0xb080] ;  /* 0x00b0800000e77984 */ /* 0x000e680000000800 */
[----:B------:R-:W-:Y:S04]  /*23be0*/  STL.64 [R1+0x310], R64 ;  /* 0x0003104001007387 */ /* 0x000fe80000100a00 */
[----:B------:R3:W-:Y:S04]  /*23bf0*/  STL.64 [R1+0x318], R66 ;  /* 0x0003184201007387 */ /* 0x0007e80000100a00 */
[----:B---3--:R-:W3:Y:S04]  /*23c00*/  LDL.LU.64 R66, [R1+0x1d38] ;  /* 0x001d380001427983 */ /* 0x008ee80000300a00 */
[----:B------:R-:W3:Y:S04]  /*23c10*/  LDL.LU.64 R64, [R1+0x1d30] ;  /* 0x001d300001407983 */ /* 0x000ee80000300a00 */
[----:B------:R-:W-:Y:S04]  /*23c20*/  STL.64 [R1+0x300], R60 ;  /* 0x0003003c01007387 */ /* 0x000fe80000100a00 */
[----:B------:R4:W-:Y:S01]  /*23c30*/  STL.64 [R1+0x308], R62 ;  /* 0x0003083e01007387 */ /* 0x0009e20000100a00 */
[C---:B-1----:R-:W-:Y:S03]  /*23c40*/  HMMA.1688.F32.TF32 R36, R228.reuse, R22, R36 ;  /* 0x00000016e424723c */ /* 0x042fe60000081024 */
[----:B----4-:R-:W4:Y:S04]  /*23c50*/  LDL.LU.64 R62, [R1+0x1d28] ;  /* 0x001d2800013e7983 */ /* 0x010f280000300a00 */
[----:B------:R-:W4:Y:S01]  /*23c60*/  LDL.LU.64 R60, [R1+0x1d20] ;  /* 0x001d2000013c7983 */ /* 0x000f220000300a00 */
[C---:B------:R-:W-:Y:S03]  /*23c70*/  HMMA.1688.F32.TF32 R32, R228.reuse, R26, R32 ;  /* 0x0000001ae420723c */ /* 0x040fe60000081020 */
        /* <DEDUP_REMOVED lines=16> */
[----:B------:R-:W3:Y:S04]  /*23d80*/  LDL.LU.64 R42, [R1+0x1cd8] ;  /* 0x001cd800012a7983 */ /* 0x000ee80000300a00 */
[----:B------:R-:W3:Y:S04]  /*23d90*/  LDL.LU.64 R40, [R1+0x1cd0] ;  /* 0x001cd00001287983 */ /* 0x000ee80000300a00 */
[----:B------:R1:W-:Y:S04]  /*23da0*/  STL.64 [R1+0x240], R200 ;  /* 0x000240c801007387 */ /* 0x0003e80000100a00 */
[----:B------:R-:W-:Y:S01]  /*23db0*/  STL.64 [R1+0x248], R202 ;  /* 0x000248ca01007387 */ /* 0x000fe20000100a00 */
[C---:B------:R-:W-:Y:S03]  /*23dc0*/  HMMA.1688.F32.TF32 R240, R228.reuse, R30, R240 ;  /* 0x0000001ee4f0723c */ /* 0x040fe600000810f0 */
[----:B-1----:R-:W3:Y:S04]  /*23dd0*/  LDL.LU R200, [R1] ;  /* 0x0000000001c87983 */ /* 0x002ee80000300800 */
[----:B------:R-:W3:Y:S04]  /*23de0*/  LDL.LU R201, [R1+0x4] ;  /* 0x0000040001c97983 */ /* 0x000ee80000300800 */
[----:B------:R-:W-:Y:S04]  /*23df0*/  STL.64 [R1+0x230], R36 ;  /* 0x0002302401007387 */ /* 0x000fe80000100a00 */
[----:B------:R1:W-:Y:S04]  /*23e00*/  STL.64 [R1+0x238], R38 ;  /* 0x0002382601007387 */ /* 0x0003e80000100a00 */
[----:B-1----:R-:W4:Y:S04]  /*23e10*/  LDL.LU.64 R38, [R1+0x1cc8] ;  /* 0x001cc80001267983 */ /* 0x002f280000300a00 */
[----:B------:R-:W4:Y:S04]  /*23e20*/  LDL.LU.64 R36, [R1+0x1cc0] ;  /* 0x001cc00001247983 */ /* 0x000f280000300a00 */
[----:B------:R-:W-:Y:S04]  /*23e30*/  STL.64 [R1+0x220], R32 ;  /* 0x0002202001007387 */ /* 0x000fe80000100a00 */
[----:B------:R1:W-:Y:S04]  /*23e40*/  STL.64 [R1+0x228], R34 ;  /* 0x0002282201007387 */ /* 0x0003e80000100a00 */
[----:B-1----:R-:W4:Y:S04]  /*23e50*/  LDL.LU.64 R34, [R1+0x1cb8] ;  /* 0x001cb80001227983 */ /* 0x002f280000300a00 */
[----:B------:R-:W4:Y:S01]  /*23e60*/  LDL.LU.64 R32, [R1+0x1cb0] ;  /* 0x001cb00001207983 */ /* 0x000f220000300a00 */
[C---:B------:R-:W-:Y:S03]  /*23e70*/  HMMA.1688.F32.TF32 R244, R228.reuse, R206, R244 ;  /* 0x000000cee4f4723c */ /* 0x040fe600000810f4 */
[----:B------:R-:W-:Y:S04]  /*23e80*/  STL.64 [R1+0x210], R240 ;  /* 0x000210f001007387 */ /* 0x000fe80000100a00 */
[----:B------:R1:W-:Y:S01]  /*23e90*/  STL.64 [R1+0x218], R242 ;  /* 0x000218f201007387 */ /* 0x0003e20000100a00 */
[----:B------:R-:W-:Y:S03]  /*23ea0*/  HMMA.1688.F32.TF32 R248, R228, R14, R248 ;  /* 0x0000000ee4f8723c */ /* 0x000fe600000810f8 */
[----:B-1----:R-:W4:Y:S04]  /*23eb0*/  LDL.LU.64 R242, [R1+0x1ca8] ;  /* 0x001ca80001f27983 */ /* 0x002f280000300a00 */
[----:B------:R-:W4:Y:S08]  /*23ec0*/  LDL.LU.64 R240, [R1+0x1ca0] ;  /* 0x001ca00001f07983 */ /* 0x000f300000300a00 */
        /* <DEDUP_REMOVED lines=8> */
[C---:B--2---:R-:W-:Y:S08]  /*23f50*/  HMMA.1688.F32.TF32 R192, R132.reuse, R20, R236 ;  /* 0x0000001484c0723c */ /* 0x044ff000000810ec */
[C---:B------:R-:W-:Y:S08]  /*23f60*/  HMMA.1688.F32.TF32 R108, R132.reuse, R24, R108 ;  /* 0x00000018846c723c */ /* 0x040ff0000008106c */
[C---:B------:R-:W-:Y:S08]  /*23f70*/  HMMA.1688.F32.TF32 R112, R132.reuse, R28, R112 ;  /* 0x0000001c8470723c */ /* 0x040ff00000081070 */
[C---:B------:R-:W-:Y:S08]  /*23f80*/  HMMA.1688.F32.TF32 R116, R132.reuse, R204, R116 ;  /* 0x000000cc8474723c */ /* 0x040ff00000081074 */
[C---:B------:R-:W-:Y:S08]  /*23f90*/  HMMA.1688.F32.TF32 R120, R132.reuse, R12, R120 ;  /* 0x0000000c8478723c */ /* 0x040ff00000081078 */
[C---:B------:R-:W-:Y:S08]  /*23fa0*/  HMMA.1688.F32.TF32 R124, R132.reuse, R8, R124 ;  /* 0x00000008847c723c */ /* 0x040ff0000008107c */
[C---:B------:R-:W-:Y:S01]  /*23fb0*/  HMMA.1688.F32.TF32 R128, R132.reuse, R4, R128 ;  /* 0x000000048480723c */ /* 0x040fe20000081080 */
[----:B------:R-:W-:Y:S01]  /*23fc0*/  MOV R202, R252 ;  /* 0x000000fc00ca7202 */ /* 0x000fe20000000f00 */
[----:B------:R-:W-:Y:S01]  /*23fd0*/  IMAD.MOV.U32 R203, RZ, RZ, R2 ;  /* 0x000000ffffcb7224 */ /* 0x000fe200078e0002 */
[----:B------:R-:W-:Y:S04]  /*23fe0*/  LDS R236, [R3+0xa180] ;  /* 0x00a1800003ec7984 */ /* 0x000fe80000000800 */
[----:B------:R-:W-:Y:S01]  /*23ff0*/  LDS R238, [R3+0xb180] ;  /* 0x00b1800003ee7984 */ /* 0x000fe20000000800 */
[----:B------:R-:W-:Y:S03]  /*24000*/  HMMA.1688.F32.TF32 R132, R132, R220, R232 ;  /* 0x000000dc8484723c */ /* 0x000fe600000810e8 */
[----:B------:R-:W-:Y:S04]  /*24010*/  LDS R232, [R3+0xa100] ;  /* 0x00a1000003e87984 */ /* 0x000fe80000000800 */
[----:B------:R-:W-:Y:S04]  /*24020*/  LDS R234, [R3+0xb100] ;  /* 0x00b1000003ea7984 */ /* 0x000fe80000000800 */
[----:B------:R-:W-:Y:S04]  /*24030*/  LDS R233, [R0+0xa100] ;  /* 0x00a1000000e97984 */ /* 0x000fe80000000800 */
[----:B------:R-:W4:Y:S04]  /*24040*/  LDS R235, [R0+0xb100] ;  /* 0x00b1000000eb7984 */ /* 0x000f280000000800 */
[----:B------:R-:W-:Y:S04]  /*24050*/  LDS R237, [R0+0xa180] ;  /* 0x00a1800000ed7984 */ /* 0x000fe80000000800 */
[----:B------:R-:W1:Y:S01]  /*24060*/  LDS R239, [R0+0xb180] ;  /* 0x00b1800000ef7984 */ /* 0x000e620000000800 */
[----:B---3--:R-:W-:Y:S11]  /*24070*/  HMMA.1688.F32.TF32 R200, R228, R10, R200 ;  /* 0x0000000ae4c8723c */ /* 0x008ff600000810c8 */
[----:B------:R-:W-:Y:S11]  /*24080*/  @!UPT UIADD3 URZ, URZ, URZ, URZ ;  /* 0x0000003f3f3ff290 */ /* 0x000ff6000fffe03f */
[----:B------:R-:W-:Y:S01]  /*24090*/  @!UPT UIADD3 URZ, URZ, URZ, URZ ;  /* 0x0000003f3f3ff290 */ /* 0x000fe2000fffe03f */
[----:B------:R-:W-:Y:S01]  /*240a0*/  STL.64 [R1+0x1e0], R200 ;  /* 0x0001e0c801007387 */ /* 0x000fe20000100a00 */
[C---:B----4-:R-:W-:Y:S03]  /*240b0*/  HMMA.1688.F32.TF32 R32, R232.reuse, R26, R32 ;  /* 0x0000001ae820723c */ /* 0x050fe60000081020 */
[----:B------:R2:W-:Y:S05]  /*240c0*/  STL.64 [R1+0x1e8], R202 ;  /* 0x0001e8ca01007387 */ /* 0x0005ea0000100a00 */
[C---:B--2---:R-:W-:Y:S11]  /*240d0*/  HMMA.1688.F32.TF32 R200, R232.reuse, R22, R240 ;  /* 0x00000016e8c8723c */ /* 0x044ff600000810f0 */
[----:B------:R-:W-:Y:S05]  /*240e0*/  @!UPT UIADD3 URZ, URZ, URZ, URZ ;  /* 0x0000003f3f3ff290 */ /* 0x000fea000fffe03f */
[----:B------:R-:W-:Y:S01]  /*240f0*/  IMAD.MOV.U32 R243, RZ, RZ, R32 ;  /* 0x000000fffff37224 */ /* 0x000fe200078e0020 */
[----:B------:R-:W-:Y:S01]  /*24100*/  MOV R241, R34 ;  /* 0x0000002200f17202 */ /* 0x000fe20000000f00 */
[----:B------:R-:W-:Y:S02]  /*24110*/  IMAD.MOV.U32 R242, RZ, RZ, R33 ;  /* 0x000000fffff27224 */ /* 0x000fe400078e0021 */
[----:B------:R-:W-:Y:S02]  /*24120*/  IMAD.MOV.U32 R240, RZ, RZ, R35 ;  /* 0x000000fffff07224 */ /* 0x000fe400078e0023 */
[C---:B------:R-:W-:Y:S08]  /*24130*/  HMMA.1688.F32.TF32 R32, R232.reuse, R30, R36 ;  /* 0x0000001ee820723c */ /* 0x040ff00000081024 */
[----:B------:R-:W-:Y:S08]  /*24140*/  HMMA.1688.F32.TF32 R36, R232, R10, R48 ;  /* 0x0000000ae824723c */ /* 0x000ff00000081030 */
[C---:B------:R-:W-:Y:S08]  /*24150*/  HMMA.1688.F32.TF32 R248, R228.reuse, R6, R248 ;  /* 0x00000006e4f8723c */ /* 0x040ff000000810f8 */
[----:B------:R-:W-:Y:S07]  /*24160*/  HMMA.1688.F32.TF32 R228, R228, R222, R244 ;  /* 0x000000dee4e4723c */ /* 0x000fee00000810f4 */
[----:B------:R-:W-:Y:S01]  /*24170*/  IMAD.MOV.U32 R247, RZ, RZ, R32 ;  /* 0x000000fffff77224 */ /* 0x000fe200078e0020 */
[----:B------:R-:W-:Y:S01]  /*24180*/  MOV R245, R34 ;  /* 0x0000002200f57202 */ /* 0x000fe20000000f00 */
[----:B------:R-:W-:-:S02]  /*24190*/  IMAD.MOV.U32 R246, RZ, RZ, R33 ;  /* 0x000000fffff67224 */ /* 0x000fc400078e0021 */
[----:B------:R-:W-:Y:S02]  /*241a0*/  IMAD.MOV.U32 R244, RZ, RZ, R35 ;  /* 0x000000fffff47224 */ /* 0x000fe400078e0023 */
[C---:B------:R-:W-:Y:S08]  /*241b0*/  HMMA.1688.F32.TF32 R32, R232.reuse, R206, R40 ;  /* 0x000000cee820723c */ /* 0x040ff00000081028 */
[----:B------:R-:W-:Y:S01]  /*241c0*/  HMMA.1688.F32.TF32 R40, R232, R14, R44 ;  /* 0x0000000ee828723c */ /* 0x000fe2000008102c */
[----:B------:R2:W-:Y:S04]  /*241d0*/  STL.64 [R1+0x1d0], R248 ;  /* 0x0001d0f801007387 */ /* 0x0005e80000100a00 */
[----:B------:R3:W-:Y:S04]  /*241e0*/  STL.64 [R1+0x1d8], R250 ;  /* 0x0001d8fa01007387 */ /* 0x0007e80000100a00 */
[----:B------:R-:W-:Y:S04]  /*241f0*/  STL.64 [R1+0xd0], R228 ;  /* 0x0000d0e401007387 */ /* 0x000fe80000100a00 */
[----:B------:R-:W-:Y:S03]  /*24200*/  STL.64 [R1+0xd8], R230 ;  /* 0x0000d8e601007387 */ /* 0x000fe60000100a00 */
[----:B--2---:R-:W-:Y:S01]  /*24210*/  MOV R249, R34 ;  /* 0x0000002200f97202 */ /* 0x004fe20000000f00 */
[----:B------:R-:W-:Y:S01]  /*24220*/  STL.64 [R1+0xc0], R200 ;  /* 0x0000c0c801007387 */ /* 0x000fe20000100a00 */
[----:B---3--:R-:W-:-:S02]  /*24230*/  IMAD.MOV.U32 R251, RZ, RZ, R32 ;  /* 0x000000fffffb7224 */ /* 0x008fc400078e0020 */
[----:B------:R-:W-:Y:S01]  /*24240*/  IMAD.MOV.U32 R250, RZ, RZ, R33 ;  /* 0x000000fffffa7224 */ /* 0x000fe200078e0021 */
[----:B------:R-:W-:Y:S01]  /*24250*/  STL.64 [R1+0xc8], R202 ;  /* 0x0000c8ca01007387 */ /* 0x000fe20000100a00 */
[----:B------:R-:W-:Y:S02]  /*24260*/  IMAD.MOV.U32 R248, RZ, RZ, R35 ;  /* 0x000000fffff87224 */ /* 0x000fe400078e0023 */
[C---:B------:R-:W-:Y:S01]  /*24270*/  HMMA.1688.F32.TF32 R32, R232.reuse, R6, R52 ;  /* 0x00000006e820723c */ /* 0x040fe20000081034 */
[----:B------:R-:W-:Y:S04]  /*24280*/  STL.64 [R1+0x80], R40 ;  /* 0x0000802801007387 */ /* 0x000fe80000100a00 */
[----:B------:R2:W-:Y:S04]  /*24290*/  STL.64 [R1+0x88], R42 ;  /* 0x0000882a01007387 */ /* 0x0005e80000100a00 */
[----:B------:R-:W-:Y:S04]  /*242a0*/  LDS R44, [R3+0xa280] ;  /* 0x00a28000032c7984 */ /* 0x000fe80000000800 */
[----:B------:R-:W-:Y:S01]  /*242b0*/  LDS R46, [R3+0xb280] ;  /* 0x00b28000032e7984 */ /* 0x000fe20000000800 */
[----:B--2---:R-:W-:Y:S03]  /*242c0*/  HMMA.1688.F32.TF32 R40, R232, R222, R56 ;  /* 0x000000dee828723c */ /* 0x004fe60000081038 */
[----:B------:R-:W-:Y:S04]  /*242d0*/  STL.64 [R1+0x70], R36 ;  /* 0x0000702401007387 */ /* 0x000fe80000100a00 */
[----:B------:R1:W-:Y:S04]  /*242e0*/  STL.64 [R1+0x78], R38 ;  /* 0x0000782601007387 */ /* 0x0003e80000100a00 */
[----:B------:R-:W-:Y:S04]  /*242f0*/  STL.64 [R1+0x60], R32 ;  /* 0x0000602001007387 */ /* 0x000fe80000100a00 */
[----:B------:R2:W-:Y:S01]  /*24300*/  STL.64 [R1+0x68], R34 ;  /* 0x0000682201007387 */ /* 0x0005e20000100a00 */
[C---:B-1----:R-:W-:Y:S03]  /*24310*/  HMMA.1688.F32.TF32 R36, R236.reuse, R22, R60 ;  /* 0x00000016ec24723c */ /* 0x042fe6000008103c */
[----:B------:R-:W-:Y:S04]  /*24320*/  LDS R45, [R0+0xa280] ;  /* 0x00a28000002d7984 */ /* 0x000fe80000000800 */
[----:B------:R-:W-:Y:S01]  /*24330*/  LDS R47, [R0+0xb280] ;  /* 0x00b28000002f7984 */ /* 0x000fe20000000800 */
[C---:B--2---:R-:W-:Y:S03]  /*24340*/  HMMA.1688.F32.TF32 R32, R236.reuse, R26, R64 ;  /* 0x0000001aec20723c */ /* 0x044fe60000081040 */
[----:B------:R-:W-:Y:S04]  /*24350*/  STL.64 [R1+0x50], R40 ;  /* 0x0000502801007387 */ /* 0x000fe80000100a00 */
[----:B------:R1:W-:Y:S02]  /*24360*/  STL.64 [R1+0x58], R42 ;  /* 0x0000582a01007387 */ /* 0x0003e40000100a00 */
[C---:B-1----:R-:W-:Y:S06]  /*24370*/  HMMA.1688.F32.TF32 R40, R236.reuse, R30, R68 ;  /* 0x0000001eec28723c */ /* 0x042fec0000081044 */
[----:B------:R-:W-:Y:S04]  /*24380*/  STL.64 [R1+0x40], R36 ;  /* 0x0000402401007387 */ /* 0x000fe80000100a00 */
[----:B------:R1:W-:Y:S04]  /*24390*/  STL.64 [R1+0x48], R38 ;  /* 0x0000482601007387 */ /* 0x0003e80000100a00 */
[----:B------:R-:W-:Y:S04]  /*243a0*/  STL.64 [R1+0x30], R32 ;  /* 0x0000302001007387 */ /* 0x000fe80000100a00 */
[----:B------:R2:W-:Y:S05]  /*243b0*/  STL.64 [R1+0x38], R34 ;  /* 0x0000382201007387 */ /* 0x0005ea0000100a00 */
[----:B------:R-:W-:Y:S04]  /*243c0*/  STL.64 [R1+0x20], R40 ;  /* 0x0000202801007387 */ /* 0x000fe80000100a00 */
[----:B------:R-:W-:Y:S04]  /*243d0*/  STL.64 [R1+0x28], R42 ;  /* 0x0000282a01007387 */ /* 0x000fe80000100a00 */
[----:B------:R-:W-:Y:S04]  /*243e0*/  LDS R40, [R3+0xa200] ;  /* 0x00a2000003287984 */ /* 0x000fe80000000800 */
[----:B------:R-:W-:Y:S04]  /*243f0*/  LDS R42, [R3+0xb200] ;  /* 0x00b20000032a7984 */ /* 0x000fe80000000800 */
[----:B------:R-:W-:Y:S04]  /*24400*/  LDS R41, [R0+0xa200] ;  /* 0x00a2000000297984 */ /* 0x000fe80000000800 */
[----:B------:R-:W3:Y:S01]  /*24410*/  LDS R43, [R0+0xb200] ;  /* 0x00b20000002b7984 */ /* 0x000ee20000000800 */
[C---:B-1----:R-:W-:Y:S08]  /*24420*/  HMMA.1688.F32.TF32 R36, R236.reuse, R206, R72 ;  /* 0x000000ceec24723c */ /* 0x042ff00000081048 */
[C---:B------:R-:W-:Y:S08]  /*24430*/  HMMA.1688.F32.TF32 R232, R236.reuse, R10, R80 ;  /* 0x0000000aece8723c */ /* 0x040ff00000081050 */
[C---:B--2---:R-:W-:Y:S08]  /*24440*/  HMMA.1688.F32.TF32 R32, R236.reuse, R14, R76 ;  /* 0x0000000eec20723c */ /* 0x044ff0000008104c */
[----:B------:R-:W-:Y:S01]  /*24450*/  HMMA.1688.F32.TF32 R228, R236, R6, R84 ;  /* 0x00000006ece4723c */ /* 0x000fe20000081054 */
[----:B------:R-:W-:Y:S07]  /*24460*/  STL.64 [R1+0x10], R36 ;  /* 0x0000102401007387 */ /* 0x000fee0000100a00 */
[----:B---3--:R-:W-:Y:S01]  /*24470*/  HMMA.1688.F32.TF32 R48, R40, R26, R92 ;  /* 0x0000001a2830723c */ /* 0x008fe2000008105c */
[----:B------:R-:W-:Y:S04]  /*24480*/  STL.64 [R1+0x18], R38 ;  /* 0x0000182601007387 */ /* 0x000fe80000100a00 */
[----:B------:R1:W-:Y:S04]  /*24490*/  STL [R1+0x1c70], R232 ;  /* 0x001c70e801007387 */ /* 0x0003e80000100800 */
[----:B------:R-:W-:Y:S04]  /*244a0*/  STL.64 [R1], R32 ;  /* 0x0000002001007387 */ /* 0x000fe80000100a00 */
[----:B------:R-:W-:Y:S04]  /*244b0*/  STL.64 [R1+0x8], R34 ;  /* 0x0000082201007387 */ /* 0x000fe80000100a00 */
[----:B------:R-:W-:Y:S04]  /*244c0*/  STL [R1+0x1c6c], R233 ;  /* 0x001c6ce901007387 */ /* 0x000fe80000100800 */
[----:B------:R-:W-:Y:S04]  /*244d0*/  STL [R1+0x1c68], R234 ;  /* 0x001c68ea01007387 */ /* 0x000fe80000100800 */
[----:B------:R-:W-:Y:S01]  /*244e0*/  STL [R1+0x1c64], R235 ;  /* 0x001c64eb01007387 */ /* 0x000fe20000100800 */
[----:B-1----:R-:W-:-:S03]  /*244f0*/  IMAD.MOV.U32 R232, RZ, RZ, R51 ;  /* 0x000000ffffe87224 */ /* 0x002fc600078e0033 */
[----:B------:R1:W-:Y:S04]  /*24500*/  STL [R1+0x1c7c], R228 ;  /* 0x001c7ce401007387 */ /* 0x0003e80000100800 */
[----:B------:R2:W-:Y:S04]  /*24510*/  STL [R1+0x1c78], R229 ;  /* 0x001c78e501007387 */ /* 0x0005e80000100800 */
[----:B------:R3:W-:Y:S01]  /*24520*/  STL [R1+0x1c74], R230 ;  /* 0x001c74e601007387 */ /* 0x0007e20000100800 */
[----:B-1----:R-:W-:Y:S01]  /*24530*/  IMAD.MOV.U32 R228, RZ, RZ, R48 ;  /* 0x000000ffffe47224 */ /* 0x002fe200078e0030 */
[----:B------:R-:W-:Y:S02]  /*24540*/  HMMA.1688.F32.TF32 R52, R40, R22, R196 ;  /* 0x000000162834723c */ /* 0x000fe400000810c4 */
[----:B------:R-:W-:Y:S01]  /*24550*/  LDS R36, [R3+0xa300] ;  /* 0x00a3000003247984 */ /* 0x000fe20000000800 */
[----:B--2---:R-:W-:-:S03]  /*24560*/  IMAD.MOV.U32 R229, RZ, RZ, R49 ;  /* 0x000000ffffe57224 */ /* 0x004fc600078e0031 */
[----:B------:R-:W-:Y:S01]  /*24570*/  LDS R38, [R3+0xb300] ;  /* 0x00b3000003267984 */ /* 0x000fe20000000800 */
[----:B---3--:R-:W-:Y:S02]  /*24580*/  MOV R230, R50 ;  /* 0x0000003200e67202 */ /* 0x008fe40000000f00 */
[C---:B------:R-:W-:Y:S01]  /*24590*/  HMMA.1688.F32.TF32 R48, R40.reuse, R30, R180 ;  /* 0x0000001e2830723c */ /* 0x040fe200000810b4 */
[----:B------:R1:W-:Y:S04]  /*245a0*/  STL [R1+0x1c60], R231 ;  /* 0x001c60e701007387 */ /* 0x0003e80000100800 */
[----:B------:R-:W-:Y:S03]  /*245b0*/  LDS R37, [R0+0xa300] ;  /* 0x00a3000000257984 */ /* 0x000fe60000000800 */
[----:B------:R-:W-:Y:S01]  /*245c0*/  HMMA.1688.F32.TF32 R56, R40, R14, R184 ;  /* 0x0000000e2838723c */ /* 0x000fe200000810b8 */
[----:B------:R-:W2:Y:S04]  /*245d0*/  LDS R39, [R0+0xb300] ;  /* 0x00b3000000277984 */ /* 0x000ea80000000800 */
[----:B------:R-:W-:Y:S04]  /*245e0*/  LDS R32, [R3+0xa380] ;  /* 0x00a3800003207984 */ /* 0x000fe80000000800 */
[----:B------:R-:W-:Y:S04]  /*245f0*/  LDS R34, [R3+0xb380] ;  /* 0x00b3800003227984 */ /* 0x000fe80000000800 */
[----:B------:R-:W-:Y:S03]  /*24600*/  LDS R33, [R0+0xa380] ;  /* 0x00a3800000217984 */ /* 0x000fe60000000800 */
[----:B------:R-:W-:Y:S01]  /*24610*/  IMAD.MOV.U32 R233, RZ, RZ, R48 ;  /* 0x000000ffffe97224 */ /* 0x000fe200078e0030 */
[----:B------:R-:W-:Y:S01]  /*24620*/  MOV R235, R50 ;  /* 0x0000003200eb7202 */ /* 0x000fe20000000f00 */
[----:B------:R-:W-:Y:S01]  /*24630*/  IMAD.MOV.U32 R234, RZ, RZ, R49 ;  /* 0x000000ffffea7224 */ /* 0x000fe200078e0031 */
[----:B------:R-:W3:Y:S01]  /*24640*/  LDS R35, [R0+0xb380] ;  /* 0x00b3800000237984 */ /* 0x000ee20000000800 */
[----:B-1----:R-:W-:-:S02]  /*24650*/  IMAD.MOV.U32 R231, RZ, RZ, R51 ;  /* 0x000000ffffe77224 */ /* 0x002fc400078e0033 */
[----:B------:R-:W-:Y:S01]  /*24660*/  HMMA.1688.F32.TF32 R48, R40, R206, R96 ;  /* 0x000000ce2830723c */ /* 0x000fe20000081060 */
[----:B------:R-:W-:Y:S04]  /*24670*/  STL.64 [R1+0x2b0], R52 ;  /* 0x0002b03401007387 */ /* 0x000fe80000100a00 */
[----:B------:R1:W-:Y:S03]  /*24680*/  STL.64 [R1+0x2b8], R54 ;  /* 0x0002b83601007387 */ /* 0x0003e60000100a00 */
[----:B------:R-:W-:Y:S01]  /*24690*/  HMMA.1688.F32.TF32 R236, R236, R222, R88 ;  /* 0x000000deecec723c */ /* 0x000fe20000081058 */
[----:B------:R-:W-:Y:S04]  /*246a0*/  LDS R84, [R3+0xc080] ;  /* 0x00c0800003547984 */ /* 0x000fe80000000800 */
[----:B------:R-:W-:Y:S03]  /*246b0*/  LDS R86, [R3+0xd080] ;  /* 0x00d0800003567984 */ /* 0x000fe60000000800 */
[C---:B-1----:R-:W-:Y:S01]  /*246c0*/  HMMA.1688.F32.TF32 R52, R40.reuse, R10, R100 ;  /* 0x0000000a2834723c */ /* 0x042fe20000081064 */
[----:B------:R-:W-:Y:S04]  /*246d0*/  LDS R85, [R0+0xc080] ;  /* 0x00c0800000557984 */ /* 0x000fe80000000800 */
[----:B------:R-:W-:Y:S04]  /*246e0*/  LDS R87, [R0+0xd080] ;  /* 0x00d0800000577984 */ /* 0x000fe80000000800 */
[----:B------:R-:W-:Y:S04]  /*246f0*/  STL.64 [R1+0x280], R48 ;  /* 0x0002803001007387 */ /* 0x000fe80000100a00 */
[----:B------:R1:W-:Y:S02]  /*24700*/  STL.64 [R1+0x288], R50 ;  /* 0x0002883201007387 */ /* 0x0003e40000100a00 */
[C---:B-1----:R-:W-:Y:S08]  /*24710*/  HMMA.1688.F32.TF32 R48, R40.reuse, R6, R188 ;  /* 0x000000062830723c */ /* 0x042ff000000810bc */
[----:B------:R-:W-:Y:S01]  /*24720*/  HMMA.1688.F32.TF32 R40, R40, R222, R104 ;  /* 0x000000de2828723c */ /* 0x000fe20000081068 */
        /* <DEDUP_REMOVED lines=9> */
[C---:B----4-:R-:W-:Y:S08]  /*247c0*/  HMMA.1688.F32.TF32 R48, R44.reuse, R26, R108 ;  /* 0x0000001a2c30723c */ /* 0x050ff0000008106c */
        /* <DEDUP_REMOVED lines=8> */
[----:B----4-:R-:W-:Y:S08]  /*24850*/  HMMA.1688.F32.TF32 R48, R44, R14, R120 ;  /* 0x0000000e2c30723c */ /* 0x010ff00000081078 */
[C---:B--2---:R-:W-:Y:S08]  /*24860*/  HMMA.1688.F32.TF32 R180, R36.reuse, R10, R156 ;  /* 0x0000000a24b4723c */ /* 0x044ff0000008109c */
[----:B------:R-:W-:Y:S08]  /*24870*/  HMMA.1688.F32.TF32 R184, R36, R6, R160 ;  /* 0x0000000624b8723c */ /* 0x000ff000000810a0 */
[C---:B---3--:R-:W-:Y:S08]  /*24880*/  HMMA.1688.F32.TF32 R196, R32.reuse, R26, R172 ;  /* 0x0000001a20c4723c */ /* 0x048ff000000810ac */
[----:B------:R-:W-:Y:S01]  /*24890*/  HMMA.1688.F32.TF32 R200, R32, R30, R176 ;  /* 0x0000001e20c8723c */ /* 0x000fe200000810b0 */
[----:B------:R-:W-:Y:S01]  /*248a0*/  IMAD.MOV.U32 R99, RZ, RZ, R244 ;  /* 0x000000ffff637224 */ /* 0x000fe200078e00f4 */
[----:B------:R-:W-:Y:S01]  /*248b0*/  MOV R98, R245 ;  /* 0x000000f500627202 */ /* 0x000fe20000000f00 */
[----:B------:R-:W-:-:S02]  /*248c0*/  IMAD.MOV.U32 R97, RZ, RZ, R246 ;  /* 0x000000ffff617224 */ /* 0x000fc400078e00f6 */
[----:B------:R-:W-:Y:S01]  /*248d0*/  IMAD.MOV.U32 R96, RZ, RZ, R247 ;  /* 0x000000ffff607224 */ /* 0x000fe200078e00f7 */
[----:B------:R-:W-:Y:S01]  /*248e0*/  MOV R102, R249 ;  /* 0x000000f900667202 */ /* 0x000fe20000000f00 */
[----:B------:R-:W-:Y:S01]  /*248f0*/  IMAD.MOV.U32 R103, RZ, RZ, R248 ;  /* 0x000000ffff677224 */ /* 0x000fe200078e00f8 */
[----:B-1----:R-:W-:Y:S01]  /*24900*/  HMMA.1688.F32.TF32 R40, R44, R10, R124 ;  /* 0x0000000a2c28723c */ /* 0x002fe2000008107c */
[----:B------:R-:W-:Y:S04]  /*24910*/  STL.64 [R1+0x180], R52 ;  /* 0x0001803401007387 */ /* 0x000fe80000100a00 */
[----:B------:R-:W-:Y:S04]  /*24920*/  STL.64 [R1+0x188], R54 ;  /* 0x0001883601007387 */ /* 0x000fe80000100a00 */
[----:B------:R-:W-:Y:S04]  /*24930*/  STL.64 [R1+0x170], R48 ;  /* 0x0001703001007387 */ /* 0x000fe80000100a00 */
[----:B------:R-:W-:Y:S01]  /*24940*/  STL.64 [R1+0x178], R50 ;  /* 0x0001783201007387 */ /* 0x000fe20000100a00 */
[----:B------:R-:W-:Y:S01]  /*24950*/  HMMA.1688.F32.TF32 R192, R32, R22, R168 ;  /* 0x0000001620c0723c */ /* 0x000fe200000810a8 */
[----:B------:R-:W-:-:S02]  /*24960*/  IMAD.MOV.U32 R101, RZ, RZ, R250 ;  /* 0x000000ffff657224 */ /* 0x000fc400078e00fa */
[----:B------:R-:W-:Y:S01]  /*24970*/  IMAD.MOV.U32 R100, RZ, RZ, R251 ;  /* 0x000000ffff647224 */ /* 0x000fe200078e00fb */
[----:B------:R-:W-:Y:S01]  /*24980*/  MOV R94, R241 ;  /* 0x000000f1005e7202 */ /* 0x000fe20000000f00 */
[----:B------:R-:W-:Y:S01]  /*24990*/  IMAD.MOV.U32 R95, RZ, RZ, R240 ;  /* 0x000000ffff5f7224 */ /* 0x000fe200078e00f0 */
[----:B------:R-:W-:Y:S04]  /*249a0*/  LDS R116, [R3+0xc100] ;  /* 0x00c1000003747984 */ /* 0x000fe80000000800 */
[----:B------:R-:W-:Y:S01]  /*249b0*/  IMAD.MOV.U32 R252, RZ, RZ, R42 ;  /* 0x000000fffffc7224 */ /* 0x000fe200078e002a */
[----:B------:R1:W-:Y:S01]  /*249c0*/  STL.64 [R1+0x160], R40 ;  /* 0x0001602801007387 */ /* 0x0003e20000100a00 */
[----:B------:R-:W-:Y:S02]  /*249d0*/  IMAD.MOV.U32 R2, RZ, RZ, R43 ;  /* 0x000000ffff027224 */ /* 0x000fe400078e002b */
[----:B------:R-:W-:Y:S01]  /*249e0*/  IMAD.MOV.U32 R93, RZ, RZ, R242 ;  /* 0x000000ffff5d7224 */ /* 0x000fe200078e00f2 */
[----:B------:R-:W-:Y:S01]  /*249f0*/  LDS R118, [R3+0xd100] ;  /* 0x00d1000003767984 */ /* 0x000fe20000000800 */
[----:B------:R-:W-:-:S03]  /*24a00*/  IMAD.MOV.U32 R92, RZ, RZ, R243 ;  /* 0x000000ffff5c7224 */ /* 0x000fc600078e00f3 */
[----:B------:R-:W-:Y:S01]  /*24a10*/  LDS R117, [R0+0xc100] ;  /* 0x00c1000000757984 */ /* 0x000fe20000000800 */
[C---:B-1----:R-:W-:Y:S03]  /*24a20*/  HMMA.1688.F32.TF32 R40, R44.reuse, R6, R128 ;  /* 0x000000062c28723c */ /* 0x042fe60000081080 */
[----:B------:R-:W-:Y:S04]  /*24a30*/  STL [R1+0x1c5c], R2 ;  /* 0x001c5c0201007387 */ /* 0x000fe80000100800 */
[----:B------:R-:W-:Y:S01]  /*24a40*/  STL [R1+0x1c58], R252 ;  /* 0x001c58fc01007387 */ /* 0x000fe20000100800 */
[----:B------:R-:W-:Y:S03]  /*24a50*/  HMMA.1688.F32.TF32 R48, R44, R222, R132 ;  /* 0x000000de2c30723c */ /* 0x000fe60000081084 */
[----:B------:R-:W-:Y:S04]  /*24a60*/  LDS R119, [R0+0xd100] ;  /* 0x00d1000000777984 */ /* 0x000fe80000000800 */
[----:B------:R-:W-:Y:S01]  /*24a70*/  LDS R52, [R3+0xc000] ;  /* 0x00c0000003347984 */ /* 0x000fe20000000800 */
[C---:B------:R-:W-:Y:S03]  /*24a80*/  HMMA.1688.F32.TF32 R44, R36.reuse, R22, R136 ;  /* 0x00000016242c723c */ /* 0x040fe60000081088 */
[----:B------:R-:W-:Y:S04]  /*24a90*/  LDS R54, [R3+0xd000] ;  /* 0x00d0000003367984 */ /* 0x000fe80000000800 */
[----:B------:R-:W-:Y:S04]  /*24aa0*/  LDS R53, [R0+0xc000] ;  /* 0x00c0000000357984 */ /* 0x000fe80000000800 */
[----:B------:R-:W-:Y:S04]  /*24ab0*/  STL.64 [R1+0x150], R40 ;  /* 0x0001502801007387 */ /* 0x000fe80000100a00 */
[----:B------:R1:W-:Y:S04]  /*24ac0*/  STL.64 [R1+0x158], R42 ;  /* 0x0001582a01007387 */ /* 0x0003e80000100a00 */
[----:B------:R-:W-:Y:S04]  /*24ad0*/  LDS R55, [R0+0xd000] ;  /* 0x00d0000000377984 */ /* 0x000fe80000000800 */
[----:B------:R-:W-:Y:S01]  /*24ae0*/  LDS R156, [R3+0xc280] ;  /* 0x00c28000039c7984 */ /* 0x000fe20000000800 */
[C---:B-1----:R-:W-:Y:S03]  /*24af0*/  HMMA.1688.F32.TF32 R40, R36.reuse, R26, R140 ;  /* 0x0000001a2428723c */ /* 0x042fe6000008108c */
[----:B------:R-:W-:Y:S04]  /*24b00*/  STL.64 [R1+0x140], R48 ;  /* 0x0001403001007387 */ /* 0x000fe80000100a00 */
[----:B------:R1:W-:Y:S04]  /*24b10*/  STL.64 [R1+0x148], R50 ;  /* 0x0001483201007387 */ /* 0x0003e80000100a00 */
[----:B------:R-:W-:Y:S04]  /*24b20*/  STL.64 [R1+0x130], R44 ;  /* 0x0001302c01007387 */ /* 0x000fe80000100a00 */
[----:B------:R2:W-:Y:S01]  /*24b30*/  STL.64 [R1+0x138], R46 ;  /* 0x0001382e01007387 */ /* 0x0005e20000100a00 */
[C---:B-1----:R-:W-:Y:S03]  /*24b40*/  HMMA.1688.F32.TF32 R48, R36.reuse, R30, R144 ;  /* 0x0000001e2430723c */ /* 0x042fe60000081090 */
[----:B------:R-:W-:Y:S04]  /*24b50*/  LDS R158, [R3+0xd280] ;  /* 0x00d28000039e7984 */ /* 0x000fe80000000800 */
[----:B------:R-:W-:Y:S01]  /*24b60*/  LDS R157, [R0+0xc280] ;  /* 0x00c28000009d7984 */ /* 0x000fe20000000800 */
[-C--:B--2---:R-:W-:Y:S03]  /*24b70*/  HMMA.1688.F32.TF32 R44, R36, R206.reuse, R148 ;  /* 0x000000ce242c723c */ /* 0x084fe60000081094 */
[----:B------:R-:W-:Y:S04]  /*24b80*/  STL.64 [R1+0x120], R40 ;  /* 0x0001202801007387 */ /* 0x000fe80000100a00 */
[----:B------:R1:W-:Y:S01]  /*24b90*/  STL.64 [R1+0x128], R42 ;  /* 0x0001282a01007387 */ /* 0x0003e20000100a00 */
[----:B------:R-:W-:Y:S03]  /*24ba0*/  HMMA.1688.F32.TF32 R204, R32, R206, R208 ;  /* 0x000000ce20cc723c */ /* 0x000fe600000810d0 */
[----:B------:R-:W-:Y:S04]  /*24bb0*/  LDS R148, [R3+0xc180] ;  /* 0x00c1800003947984 */ /* 0x000fe80000000800 */
[----:B------:R-:W-:Y:S01]  /*24bc0*/  LDS R150, [R3+0xd180] ;  /* 0x00d1800003967984 */ /* 0x000fe20000000800 */
[-C--:B-1----:R-:W-:Y:S03]  /*24bd0*/  HMMA.1688.F32.TF32 R40, R36, R14.reuse, R152 ;  /* 0x0000000e2428723c */ /* 0x082fe60000081098 */
[----:B------:R-:W-:Y:S04]  /*24be0*/  STL.64 [R1+0x110], R48 ;  /* 0x0001103001007387 */ /* 0x000fe80000100a00 */
[----:B------:R-:W-:Y:S04]  /*24bf0*/  STL.64 [R1+0x118], R50 ;  /* 0x0001183201007387 */ /* 0x000fe80000100a00 */
[----:B------:R-:W-:Y:S04]  /*24c00*/  STL.64 [R1+0x100], R44 ;  /* 0x0001002c01007387 */ /* 0x000fe80000100a00 */
[----:B------:R-:W-:Y:S04]  /*24c10*/  STL.64 [R1+0x108], R46 ;  /* 0x0001082e01007387 */ /* 0x000fe80000100a00 */
[----:B------:R-:W-:Y:S01]  /*24c20*/  STL.64 [R1+0x1bd0], R182 ;  /* 0x001bd0b601007387 */ /* 0x000fe20000100a00 */
[----:B------:R-:W-:Y:S03]  /*24c30*/  HMMA.1688.F32.TF32 R208, R32, R14, R212 ;  /* 0x0000000e20d0723c */ /* 0x000fe600000810d4 */
[----:B------:R-:W-:Y:S04]  /*24c40*/  LDS R149, [R0+0xc180] ;  /* 0x00c1800000957984 */ /* 0x000fe80000000800 */
[----:B------:R-:W-:Y:S04]  /*24c50*/  STL.64 [R1+0xf0], R40 ;  /* 0x0000f02801007387 */ /* 0x000fe80000100a00 */
[----:B------:R1:W-:Y:S04]  /*24c60*/  STL.64 [R1+0xf8], R42 ;  /* 0x0000f82a01007387 */ /* 0x0003e80000100a00 */
[----:B------:R-:W-:Y:S01]  /*24c70*/  LDS R151, [R0+0xd180] ;  /* 0x00d1800000977984 */ /* 0x000fe20000000800 */
[----:B------:R-:W-:Y:S01]  /*24c80*/  IMAD.MOV.U32 R160, RZ, RZ, R233 ;  /* 0x000000ffffa07224 */ /* 0x000fe200078e00e9 */
[----:B------:R-:W-:Y:S01]  /*24c90*/  MOV R162, R235 ;  /* 0x000000eb00a27202 */ /* 0x000fe20000000f00 */
[----:B------:R-:W-:Y:S01]  /*24ca0*/  IMAD.MOV.U32 R161, RZ, RZ, R234 ;  /* 0x000000ffffa17224 */ /* 0x000fe200078e00ea */
[----:B------:R-:W-:Y:S01]  /*24cb0*/  LDS R152, [R3+0xc200] ;  /* 0x00c2000003987984 */ /* 0x000fe20000000800 */
[----:B-1----:R-:W-:Y:S01]  /*24cc0*/  HMMA.1688.F32.TF32 R40, R36, R222, R164 ;  /* 0x000000de2428723c */ /* 0x002fe200000810a4 */
[----:B------:R-:W-:-:S02]  /*24cd0*/  IMAD.MOV.U32 R163, RZ, RZ, R231 ;  /* 0x000000ffffa37224 */ /* 0x000fc400078e00e7 */
[----:B------:R-:W-:Y:S04]  /*24ce0*/  LDS R154, [R3+0xd200] ;  /* 0x00d20000039a7984 */ /* 0x000fe80000000800 */
[----:B------:R-:W-:Y:S01]  /*24cf0*/  LDS R153, [R0+0xc200] ;  /* 0x00c2000000997984 */ /* 0x000fe20000000800 */
[C---:B------:R-:W-:Y:S03]  /*24d00*/  HMMA.1688.F32.TF32 R212, R32.reuse, R10, R216 ;  /* 0x0000000a20d4723c */ /* 0x040fe600000810d8 */
[----:B------:R-:W-:Y:S04]  /*24d10*/  STL.64 [R1+0x1bc8], R180 ;  /* 0x001bc8b401007387 */ /* 0x000fe80000100a00 */
[----:B------:R-:W-:Y:S01]  /*24d20*/  LDS R155, [R0+0xd200] ;  /* 0x00d20000009b7984 */ /* 0x000fe20000000800 */
[----:B------:R-:W-:Y:S03]  /*24d30*/  HMMA.1688.F32.TF32 R216, R32, R6, R16 ;  /* 0x0000000620d8723c */ /* 0x000fe60000081010 */
[----:B------:R-:W-:Y:S04]  /*24d40*/  STL.64 [R1+0x1be0], R186 ;  /* 0x001be0ba01007387 */ /* 0x000fe80000100a00 */
[----:B------:R-:W-:Y:S04]  /*24d50*/  STL.64 [R1+0x1bd8], R184 ;  /* 0x001bd8b801007387 */ /* 0x000fe80000100a00 */
[----:B------:R1:W-:Y:S04]  /*24d60*/  STL.64 [R1+0xe0], R40 ;  /* 0x0000e02801007387 */ /* 0x0003e80000100a00 */
[----:B------:R-:W2:Y:S04]  /*24d70*/  LDL R13, [R1+0x390] ;  /* 0x00039000010d7983 */ /* 0x000ea80000100800 */
        /* <DEDUP_REMOVED lines=14> */
[----:B------:R-:W3:Y:S04]  /*24e60*/  LDL.LU R76, [R1+0x1e0] ;  /* 0x0001e000014c7983 */ /* 0x000ee80000300800 */
[----:B------:R-:W3:Y:S04]  /*24e70*/  LDL.LU R77, [R1+0x1e4] ;  /* 0x0001e400014d7983 */ /* 0x000ee80000300800 */
[----:B------:R-:W3:Y:S04]  /*24e80*/  LDL.LU R78, [R1+0x1e8] ;  /* 0x0001e800014e7983 */ /* 0x000ee80000300800 */
[----:B------:R-:W3:Y:S04]  /*24e90*/  LDL.LU R79, [R1+0x1ec] ;  /* 0x0001ec00014f7983 */ /* 0x000ee80000300800 */
[----:B------:R-:W4:Y:S04]  /*24ea0*/  LDL.LU R72, [R1+0x1f0] ;  /* 0x0001f00001487983 */ /* 0x000f280000300800 */
[----:B------:R-:W4:Y:S04]  /*24eb0*/  LDL.LU R73, [R1+0x1f4] ;  /* 0x0001f40001497983 */ /* 0x000f280000300800 */
[----:B------:R-:W4:Y:S04]  /*24ec0*/  LDL.LU R74, [R1+0x1f8] ;  /* 0x0001f800014a7983 */ /* 0x000f280000300800 */
[----:B------:R-:W4:Y:S04]  /*24ed0*/  LDL.LU R75, [R1+0x1fc] ;  /* 0x0001fc00014b7983 */ /* 0x000f280000300800 */
        /* <DEDUP_REMOVED lines=18> */
[----:B------:R-:W-:-:S03]  /*25000*/  MOV R2, R42 ;  /* 0x0000002a00027202 */ /* 0x000fc60000000f00 */
[----:B------:R-:W3:Y:S01]  /*25010*/  LDL.LU R106, [R1+0x2d8] ;  /* 0x0002d800016a7983 */ /* 0x000ee20000300800 */
[----:B------:R-:W-:-:S03]  /*25020*/  IMAD.MOV.U32 R252, RZ, RZ, R43 ;  /* 0x000000fffffc7224 */ /* 0x000fc600078e002b */
[----:B------:R-:W3:Y:S04]  /*25030*/  LDL.LU R107, [R1+0x2dc] ;  /* 0x0002dc00016b7983 */ /* 0x000ee80000300800 */
[----:B-1----:R-:W4:Y:S04]  /*25040*/  LDL.LU R40, [R1+0x2e0] ;  /* 0x0002e00001287983 */ /* 0x002f280000300800 */
        /* <DEDUP_REMOVED lines=23> */
[----:B------:R-:W-:Y:S03]  /*251c0*/  HMMA.1688.F32.TF32 R220, R32, R222, R224 ;  /* 0x000000de20dc723c */ /* 0x000fe600000810e0 */
        /* <DEDUP_REMOVED lines=8> */
[----:B--2---:R-:W1:Y:S04]  /*25250*/  LDSM.16.M88.4 R32, [R13+0x44080] ;  /* 0x044080000d20783b */ /* 0x004e680000000200 */
[----:B------:R-:W3:Y:S04]  /*25260*/  LDSM.16.M88.4 R20, [R13+0x4a080] ;  /* 0x04a080000d14783b */ /* 0x000ee80000000200 */
[----:B------:R-:W-:Y:S04]  /*25270*/  LDSM.16.M88.4 R8, [R13+0x40080] ;  /* 0x040080000d08783b */ /* 0x000fe80000000200 */
[----:B------:R-:W-:Y:S04]  /*25280*/  LDSM.16.M88.4 R4, [R13+0x42080] ;  /* 0x042080000d04783b */ /* 0x000fe80000000200 */
[----:B------:R-:W-:Y:S04]  /*25290*/  LDSM.16.M88.4 R28, [R13+0x46080] ;  /* 0x046080000d1c783b */ /* 0x000fe80000000200 */
[----:B------:R-:W4:Y:S04]  /*252a0*/  LDSM.16.M88.4 R24, [R13+0x48080] ;  /* 0x048080000d18783b */ /* 0x000f280000000200 */
[----:B------:R-:W2:Y:S04]  /*252b0*/  LDSM.16.M88.4 R16, [R13+0x4c080] ;  /* 0x04c080000d10783b */ /* 0x000ea80000000200 */
[----:B------:R-:W2:Y:S04]  /*252c0*/  LDSM.16.M88.4 R12, [R13+0x4e080] ;  /* 0x04e080000d0c783b */ /* 0x000ea80000000200 */
[----:B------:R-:W4:Y:S04]  /*252d0*/  LDL.LU R88, [R1+0xc0] ;  /* 0x0000c00001587983 */ /* 0x000f280000300800 */
[----:B------:R-:W4:Y:S01]  /*252e0*/  LDL.LU R89, [R1+0xc4] ;  /* 0x0000c40001597983 */ /* 0x000f220000300800 */
[----:B-1----:R-:W-:Y:S03]  /*252f0*/  HMMA.1688.F32.TF32 R96, R116, R32, R96 ;  /* 0x000000207460723c */ /* 0x002fe60000081060 */
[----:B------:R-:W4:Y:S04]  /*25300*/  LDL.LU R90, [R1+0xc8] ;  /* 0x0000c800015a7983 */ /* 0x000f280000300800 */
[----:B------:R-:W4:Y:S04]  /*25310*/  LDL.LU R91, [R1+0xcc] ;  /* 0x0000cc00015b7983 */ /* 0x000f280000300800 */
[----:B------:R-:W4:Y:S04]  /*25320*/  LDL.LU R108, [R1+0xd0] ;  /* 0x0000d000016c7983 */ /* 0x000f280000300800 */
[----:B------:R-:W4:Y:S04]  /*25330*/  LDL.LU R109, [R1+0xd4] ;  /* 0x0000d400016d7983 */ /* 0x000f280000300800 */
[----:B------:R-:W4:Y:S04]  /*25340*/  LDL.LU R110, [R1+0xd8] ;  /* 0x0000d800016e7983 */ /* 0x000f280000300800 */
[----:B------:R-:W4:Y:S01]  /*25350*/  LDL.LU R111, [R1+0xdc] ;  /* 0x0000dc00016f7983 */ /* 0x000f220000300800 */
[----:B------:R-:W-:Y:S01]  /*25360*/  IMAD.MOV.U32 R184, RZ, RZ, R228 ;  /* 0x000000ffffb87224 */ /* 0x000fe200078e00e4 */
[----:B------:R-:W-:Y:S01]  /*25370*/  MOV R186, R230 ;  /* 0x000000e600ba7202 */ /* 0x000fe20000000f00 */
[----:B------:R-:W-:Y:S01]  /*25380*/  IMAD.MOV.U32 R185, RZ, RZ, R229 ;  /* 0x000000ffffb97224 */ /* 0x000fe200078e00e5 */
[----:B------:R-:W-:Y:S01]  /*25390*/  LDS R159, [R0+0xd280] ;  /* 0x00d28000009f7984 */ /* 0x000fe20000000800 */
[----:B------:R-:W-:-:S03]  /*253a0*/  IMAD.MOV.U32 R187, RZ, RZ, R232 ;  /* 0x000000ffffbb7224 */ /* 0x000fc600078e00e8 */
[----:B------:R-:W-:Y:S04]  /*253b0*/  LDS R224, [R3+0xc380] ;  /* 0x00c3800003e07984 */ /* 0x000fe80000000800 */
[----:B------:R-:W-:Y:S04]  /*253c0*/  LDS R226, [R3+0xd380] ;  /* 0x00d3800003e27984 */ /* 0x000fe80000000800 */
[----:B------:R-:W-:Y:S04]  /*253d0*/  LDS R225, [R0+0xc380] ;  /* 0x00c3800000e17984 */ /* 0x000fe80000000800 */
[----:B------:R-:W1:Y:S01]  /*253e0*/  LDS R227, [R0+0xd380] ;  /* 0x00d3800000e37984 */ /* 0x000e620000000800 */
[C---:B---3--:R-:W-:Y:S03]  /*253f0*/  HMMA.1688.F32.TF32 R44, R52.reuse, R20, R104 ;  /* 0x00000014342c723c */ /* 0x048fe60000081068 */
[----:B------:R-:W3:Y:S04]  /*25400*/  LDL.LU R104, [R1+0x80] ;  /* 0x0000800001687983 */ /* 0x000ee80000300800 */
[----:B------:R-:W3:Y:S04]  /*25410*/  LDL.LU R105, [R1+0x84] ;  /* 0x0000840001697983 */ /* 0x000ee80000300800 */
[----:B------:R-:W3:Y:S04]  /*25420*/  LDL.LU R106, [R1+0x88] ;  /* 0x00008800016a7983 */ /* 0x000ee80000300800 */
[----:B------:R-:W3:Y:S01]  /*25430*/  LDL.LU R107, [R1+0x8c] ;  /* 0x00008c00016b7983 */ /* 0x000ee20000300800 */
[C---:B----4-:R-:W-:Y:S08]  /*25440*/  HMMA.1688.F32.TF32 R40, R52.reuse, R24, R40 ;  /* 0x000000183428723c */ /* 0x050ff00000081028 */
[C---:B------:R-:W-:Y:S08]  /*25450*/  HMMA.1688.F32.TF32 R36, R52.reuse, R28, R112 ;  /* 0x0000001c3424723c */ /* 0x040ff00000081070 */
[C---:B------:R-:W-:Y:S08]  /*25460*/  HMMA.1688.F32.TF32 R244, R52.reuse, R4, R244 ;  /* 0x0000000434f4723c */ /* 0x040ff000000810f4 */
[C---:B------:R-:W-:Y:S08]  /*25470*/  HMMA.1688.F32.TF32 R248, R52.reuse, R8, R248 ;  /* 0x0000000834f8723c */ /* 0x040ff000000810f8 */
[C---:B------:R-:W-:Y:S08]  /*25480*/  HMMA.1688.F32.TF32 R240, R52.reuse, R32, R240 ;  /* 0x0000002034f0723c */ /* 0x040ff000000810f0 */
[C---:B--2---:R-:W-:Y:S08]  /*25490*/  HMMA.1688.F32.TF32 R48, R52.reuse, R16, R48 ;  /* 0x000000103430723c */ /* 0x044ff00000081030 */
[----:B------:R-:W-:Y:S01]  /*254a0*/  HMMA.1688.F32.TF32 R52, R52, R12, R188 ;  /* 0x0000000c3434723c */ /* 0x000fe200000810bc */
[----:B------:R-:W2:Y:S04]  /*254b0*/  LDL.LU R188, [R1+0x70] ;  /* 0x0000700001bc7983 */ /* 0x000ea80000300800 */
[----:B------:R-:W2:Y:S04]  /*254c0*/  LDL.LU R189, [R1+0x74] ;  /* 0x0000740001bd7983 */ /* 0x000ea80000300800 */
[----:B------:R-:W2:Y:S04]  /*254d0*/  LDL.LU R190, [R1+0x78] ;  /* 0x0000780001be7983 */ /* 0x000ea80000300800 */
[----:B------:R-:W2:Y:S04]  /*254e0*/  LDL.LU R191, [R1+0x7c] ;  /* 0x00007c0001bf7983 */ /* 0x000ea80000300800 */
        /* <DEDUP_REMOVED lines=19> */
[----:B------:R-:W4:Y:S01]  /*25620*/  LDL.LU R125, [R1+0x34] ;  /* 0x00003400017d7983 */ /* 0x000f220000300800 */
[C---:B------:R-:W-:Y:S03]  /*25630*/  HMMA.1688.F32.TF32 R56, R84.reuse, R8, R56 ;  /* 0x000000085438723c */ /* 0x040fe60000081038 */
        /* <DEDUP_REMOVED lines=8> */
[----:B------:R-:W-:Y:S01]  /*256c0*/  HMMA.1688.F32.TF32 R84, R84, R12, R108 ;  /* 0x0000000c5454723c */ /* 0x000fe2000008106c */
[----:B------:R-:W-:Y:S07]  /*256d0*/  STL [R1+0x1bc0], R101 ;  /* 0x001bc06501007387 */ /* 0x000fee0000100800 */
[C---:B------:R-:W-:Y:S01]  /*256e0*/  HMMA.1688.F32.TF32 R88, R116.reuse, R8, R88 ;  /* 0x000000087458723c */ /* 0x040fe20000081058 */
[----:B------:R-:W-:Y:S07]  /*256f0*/  STL [R1+0x1bbc], R102 ;  /* 0x001bbc6601007387 */ /* 0x000fee0000100800 */
[C---:B------:R-:W-:Y:S01]  /*25700*/  HMMA.1688.F32.TF32 R92, R116.reuse, R4, R92 ;  /* 0x00000004745c723c */ /* 0x040fe2000008105c */
[----:B------:R-:W-:Y:S04]  /*25710*/  STL [R1+0x1bb8], R103 ;  /* 0x001bb86701007387 */ /* 0x000fe80000100800 */
[----:B------:R-:W4:Y:S04]  /*25720*/  LDL.LU R132, [R1+0x10] ;  /* 0x0000100001847983 */ /* 0x000f280000300800 */
[----:B------:R-:W4:Y:S04]  /*25730*/  LDL.LU R133, [R1+0x14] ;  /* 0x0000140001857983 */ /* 0x000f280000300800 */
[----:B------:R-:W4:Y:S04]  /*25740*/  LDL.LU R134, [R1+0x18] ;  /* 0x0000180001867983 */ /* 0x000f280000300800 */
[----:B------:R-:W4:Y:S01]  /*25750*/  LDL.LU R135, [R1+0x1c] ;  /* 0x00001c0001877983 */ /* 0x000f220000300800 */
[C---:B---3--:R-:W-:Y:S08]  /*25760*/  HMMA.1688.F32.TF32 R104, R116.reuse, R24, R104 ;  /* 0x000000187468723c */ /* 0x048ff00000081068 */
[C---:B--2---:R-:W-:Y:S01]  /*25770*/  HMMA.1688.F32.TF32 R108, R116.reuse, R20, R188 ;  /* 0x00000014746c723c */ /* 0x044fe200000810bc */
[----:B------:R-:W2:Y:S04]  /*25780*/  LDL.LU R188, [R1] ;  /* 0x0000000001bc7983 */ /* 0x000ea80000300800 */
[----:B------:R-:W2:Y:S04]  /*25790*/  LDL.LU R189, [R1+0x4] ;  /* 0x0000040001bd7983 */ /* 0x000ea80000300800 */
[----:B------:R-:W2:Y:S04]  /*257a0*/  LDL.LU R190, [R1+0x8] ;  /* 0x0000080001be7983 */ /* 0x000ea80000300800 */
[----:B------:R-:W2:Y:S01]  /*257b0*/  LDL.LU R191, [R1+0xc] ;  /* 0x00000c0001bf7983 */ /* 0x000ea20000300800 */
[C---:B----4-:R-:W-:Y:S09]  /*257c0*/  HMMA.1688.F32.TF32 R112, R116.reuse, R16, R112 ;  /* 0x000000107470723c */ /* 0x050ff20000081070 */
[----:B------:R-:W-:Y:S04]  /*257d0*/  STL [R1+0x1b84], R108 ;  /* 0x001b846c01007387 */ /* 0x000fe80000100800 */
[----:B------:R-:W-:Y:S04]  /*257e0*/  STL [R1+0x1b80], R109 ;  /* 0x001b806d01007387 */ /* 0x000fe80000100800 */
[----:B------:R-:W-:Y:S01]  /*257f0*/  STL [R1+0x1b7c], R110 ;  /* 0x001b7c6e01007387 */ /* 0x000fe20000100800 */
[----:B------:R-:W-:Y:S03]  /*25800*/  HMMA.1688.F32.TF32 R116, R116, R12, R136 ;  /* 0x0000000c7474723c */ /* 0x000fe60000081088 */
[----:B------:R-:W-:Y:S05]  /*25810*/  STL [R1+0x1b78], R111 ;  /* 0x001b786f01007387 */ /* 0x000fea0000100800 */
[C---:B------:R-:W-:Y:S01]  /*25820*/  HMMA.1688.F32.TF32 R120, R148.reuse, R8, R120 ;  /* 0x000000089478723c */ /* 0x040fe20000081078 */
[----:B------:R-:W-:Y:S04]  /*25830*/  STL [R1+0x1b94], R112 ;  /* 0x001b947001007387 */ /* 0x000fe80000100800 */
[----:B------:R-:W-:Y:S04]  /*25840*/  STL [R1+0x1b90], R113 ;  /* 0x001b907101007387 */ /* 0x000fe80000100800 */
[----:B------:R-:W-:Y:S04]  /*25850*/  STL [R1+0x1b8c], R114 ;  /* 0x001b8c7201007387 */ /* 0x000fe80000100800 */
[----:B------:R3:W-:Y:S04]  /*25860*/  STL [R1+0x1b88], R115 ;  /* 0x001b887301007387 */ /* 0x0007e80000100800 */
[----:B------:R-:W-:Y:S04]  /*25870*/  STL [R1+0x1ba4], R116 ;  /* 0x001ba47401007387 */ /* 0x000fe80000100800 */
[----:B------:R-:W-:Y:S04]  /*25880*/  STL [R1+0x1ba0], R117 ;  /* 0x001ba07501007387 */ /* 0x000fe80000100800 */
[----:B------:R-:W-:Y:S04]  /*25890*/  STL [R1+0x1b9c], R118 ;  /* 0x001b9c7601007387 */ /* 0x000fe80000100800 */
[----:B------:R4:W-:Y:S04]  /*258a0*/  STL [R1+0x1b98], R119 ;  /* 0x001b987701007387 */ /* 0x0009e80000100800 */
[----:B------:R-:W-:Y:S04]  /*258b0*/  STL [R1+0x1bb4], R120 ;  /* 0x001bb47801007387 */ /* 0x000fe80000100800 */
[----:B------:R-:W-:Y:S04]  /*258c0*/  STL [R1+0x1bb0], R121 ;  /* 0x001bb07901007387 */ /* 0x000fe80000100800 */
[----:B------:R-:W-:Y:S04]  /*258d0*/  STL [R1+0x1bac], R122 ;  /* 0x001bac7a01007387 */ /* 0x000fe80000100800 */
        /* <DEDUP_REMOVED lines=17> */
[C---:B------:R-:W-:Y:S08]  /*259f0*/  HMMA.1688.F32.TF32 R124, R148.reuse, R4, R124 ;  /* 0x00000004947c723c */ /* 0x040ff0000008107c */
[C---:B------:R-:W-:Y:S08]  /*25a00*/  HMMA.1688.F32.TF32 R128, R148.reuse, R32, R128 ;  /* 0x000000209480723c */ /* 0x040ff00000081080 */
[----:B------:R-:W-:Y:S08]  /*25a10*/  HMMA.1688.F32.TF32 R132, R148, R28, R132 ;  /* 0x0000001c9484723c */ /* 0x000ff00000081084 */
[----:B---3--:R-:W-:Y:S08]  /*25a20*/  HMMA.1688.F32.TF32 R112, R152, R4, R184 ;  /* 0x000000049870723c */ /* 0x008ff000000810b8 */
[----:B--2---:R-:W-:Y:S08]  /*25a30*/  HMMA.1688.F32.TF32 R136, R148, R24, R188 ;  /* 0x000000189488723c */ /* 0x004ff000000810bc */
[----:B----4-:R-:W-:Y:S08]  /*25a40*/  HMMA.1688.F32.TF32 R116, R152, R8, R164 ;  /* 0x000000089874723c */ /* 0x010ff000000810a4 */
[----:B------:R-:W-:Y:S11]  /*25a50*/  HMMA.1688.F32.TF32 R140, R148, R20, R232 ;  /* 0x00000014948c723c */ /* 0x000ff600000810e8 */
[----:B------:R-:W-:Y:S04]  /*25a60*/  @!UPT UIADD3 URZ, URZ, URZ, URZ ;  /* 0x0000003f3f3ff290 */ /* 0x000fe8000fffe03f */
[----:B------:R-:W-:Y:S04]  /*25a70*/  STL.64 [R1+0xd0], R116 ;  /* 0x0000d07401007387 */ /* 0x000fe80000100a00 */
[----:B------:R2:W-:Y:S04]  /*25a80*/  STL.64 [R1+0xd8], R118 ;  /* 0x0000d87601007387 */ /* 0x0005e80000100a00 */
[----:B------:R-:W3:Y:S04]  /*25a90*/  LDL.LU R176, [R1+0xf0] ;  /* 0x0000f00001b07983 */ /* 0x000ee80000300800 */
[----:B------:R-:W3:Y:S04]  /*25aa0*/  LDL.LU R177, [R1+0xf4] ;  /* 0x0000f40001b17983 */ /* 0x000ee80000300800 */
[----:B------:R-:W3:Y:S04]  /*25ab0*/  LDL.LU R178, [R1+0xf8] ;  /* 0x0000f80001b27983 */ /* 0x000ee80000300800 */
[----:B------:R-:W3:Y:S04]  /*25ac0*/  LDL.LU R179, [R1+0xfc] ;  /* 0x0000fc0001b37983 */ /* 0x000ee80000300800 */
[----:B------:R-:W4:Y:S04]  /*25ad0*/  LDL.LU R172, [R1+0x100] ;  /* 0x0001000001ac7983 */ /* 0x000f280000300800 */
[----:B------:R-:W4:Y:S04]  /*25ae0*/  LDL.LU R173, [R1+0x104] ;  /* 0x0001040001ad7983 */ /* 0x000f280000300800 */
[----:B------:R-:W4:Y:S04]  /*25af0*/  LDL.LU R174, [R1+0x108] ;  /* 0x0001080001ae7983 */ /* 0x000f280000300800 */
[----:B------:R-:W4:Y:S01]  /*25b00*/  LDL.LU R175, [R1+0x10c] ;  /* 0x00010c0001af7983 */ /* 0x000f220000300800 */
[----:B--2---:R-:W-:Y:S03]  /*25b10*/  HMMA.1688.F32.TF32 R116, R152, R32, R160 ;  /* 0x000000209874723c */ /* 0x004fe600000810a0 */
[----:B------:R-:W2:Y:S04]  /*25b20*/  LDL.LU R168, [R1+0x110] ;  /* 0x0001100001a87983 */ /* 0x000ea80000300800 */
[----:B------:R-:W2:Y:S04]  /*25b30*/  LDL.LU R169, [R1+0x114] ;  /* 0x0001140001a97983 */ /* 0x000ea80000300800 */
[----:B------:R-:W2:Y:S01]  /*25b40*/  LDL.LU R170, [R1+0x118] ;  /* 0x0001180001aa7983 */ /* 0x000ea20000300800 */
[C---:B------:R-:W-:Y:S03]  /*25b50*/  HMMA.1688.F32.TF32 R144, R148.reuse, R16, R228 ;  /* 0x000000109490723c */ /* 0x040fe600000810e4 */
[----:B------:R-:W2:Y:S04]  /*25b60*/  LDL.LU R171, [R1+0x11c] ;  /* 0x00011c0001ab7983 */ /* 0x000ea80000300800 */
[----:B------:R-:W2:Y:S01]  /*25b70*/  LDL.LU R160, [R1+0x130] ;  /* 0x0001300001a07983 */ /* 0x000ea20000300800 */
[----:B------:R-:W-:Y:S03]  /*25b80*/  HMMA.1688.F32.TF32 R148, R148, R12, R236 ;  /* 0x0000000c9494723c */ /* 0x000fe600000810ec */
[----:B------:R-:W2:Y:S04]  /*25b90*/  LDL.LU R161, [R1+0x134] ;  /* 0x0001340001a17983 */ /* 0x000ea80000300800 */
[----:B------:R-:W2:Y:S04]  /*25ba0*/  LDL.LU R162, [R1+0x138] ;  /* 0x0001380001a27983 */ /* 0x000ea80000300800 */
[----:B------:R-:W2:Y:S01]  /*25bb0*/  LDL.LU R163, [R1+0x13c] ;  /* 0x00013c0001a37983 */ /* 0x000ea20000300800 */
[----:B------:R-:W-:Y:S03]  /*25bc0*/  HMMA.1688.F32.TF32 R120, R152, R28, R180 ;  /* 0x0000001c9878723c */ /* 0x000fe600000810b4 */
[----:B------:R-:W2:Y:S04]  /*25bd0*/  LDL.LU R236, [R1+0x150] ;  /* 0x0001500001ec7983 */ /* 0x000ea80000300800 */
        /* <DEDUP_REMOVED lines=44> */
[----:B------:R-:W-:-:S03]  /*25ea0*/  MOV R110, R114 ;  /* 0x00000072006e7202 */ /* 0x000fc60000000f00 */
[----:B------:R-:W4:Y:S01]  /*25eb0*/  LDL.LU R165, [R1+0x124] ;  /* 0x0001240001a57983 */ /* 0x000f220000300800 */
[----:B------:R-:W-:-:S03]  /*25ec0*/  IMAD.MOV.U32 R111, RZ, RZ, R115 ;  /* 0x000000ffff6f7224 */ /* 0x000fc600078e0073 */
[----:B------:R-:W4:Y:S01]  /*25ed0*/  LDL.LU R166, [R1+0x128] ;  /* 0x0001280001a67983 */ /* 0x000f220000300800 */
[----:B------:R-:W-:Y:S01]  /*25ee0*/  IMAD.MOV.U32 R108, RZ, RZ, R112 ;  /* 0x000000ffff6c7224 */ /* 0x000fe200078e0070 */
[----:B------:R-:W-:Y:S02]  /*25ef0*/  MOV R114, R118 ;  /* 0x0000007600727202 */ /* 0x000fe40000000f00 */
[----:B------:R-:W4:Y:S01]  /*25f00*/  LDL.LU R167, [R1+0x12c] ;  /* 0x00012c0001a77983 */ /* 0x000f220000300800 */
[----:B------:R-:W-:Y:S01]  /*25f10*/  IMAD.MOV.U32 R109, RZ, RZ, R113 ;  /* 0x000000ffff6d7224 */ /* 0x000fe200078e0071 */
[----:B------:R-:W-:Y:S01]  /*25f20*/  MOV R118, R122 ;  /* 0x0000007a00767202 */ /* 0x000fe20000000f00 */
[----:B------:R-:W-:Y:S01]  /*25f30*/  IMAD.MOV.U32 R115, RZ, RZ, R119 ;  /* 0x000000ffff737224 */ /* 0x000fe200078e0077 */
[----:B------:R-:W4:Y:S01]  /*25f40*/  LDL.LU R232, [R1+0xe0] ;  /* 0x0000e00001e87983 */ /* 0x000f220000300800 */
[----:B------:R-:W-:Y:S02]  /*25f50*/  IMAD.MOV.U32 R234, RZ, RZ, R2 ;  /* 0x000000ffffea7224 */ /* 0x000fe400078e0002 */
[----:B------:R-:W-:Y:S01]  /*25f60*/  IMAD.MOV.U32 R112, RZ, RZ, R116 ;  /* 0x000000ffff707224 */ /* 0x000fe200078e0074 */
[----:B------:R-:W4:Y:S01]  /*25f70*/  LDL.LU R233, [R1+0xe4] ;  /* 0x0000e40001e97983 */ /* 0x000f220000300800 */
[----:B------:R-:W-:-:S02]  /*25f80*/  IMAD.MOV.U32 R113, RZ, RZ, R117 ;  /* 0x000000ffff717224 */ /* 0x000fc400078e0075 */
[----:B------:R-:W-:Y:S01]  /*25f90*/  IMAD.MOV.U32 R119, RZ, RZ, R123 ;  /* 0x000000ffff777224 */ /* 0x000fe200078e007b */
[----:B------:R-:W4:Y:S01]  /*25fa0*/  LDL.LU R2, [R1+0x1c5c] ;  /* 0x001c5c0001027983 */ /* 0x000f220000300800 */
[----:B------:R-:W-:Y:S02]  /*25fb0*/  IMAD.MOV.U32 R235, RZ, RZ, R252 ;  /* 0x000000ffffeb7224 */ /* 0x000fe400078e00fc */
[----:B------:R-:W-:Y:S01]  /*25fc0*/  IMAD.MOV.U32 R116, RZ, RZ, R120 ;  /* 0x000000ffff747224 */ /* 0x000fe200078e0078 */
[----:B------:R-:W4:Y:S01]  /*25fd0*/  LDL.LU R252, [R1+0x1c58] ;  /* 0x001c580001fc7983 */ /* 0x000f220000300800 */
[----:B------:R-:W-:Y:S01]  /*25fe0*/  IMAD.MOV.U32 R117, RZ, RZ, R121 ;  /* 0x000000ffff757224 */ /* 0x000fe200078e0079 */
[----:B-1----:R-:W-:Y:S02]  /*25ff0*/  HMMA.1688.F32.TF32 R220, R224, R12, R220 ;  /* 0x0000000ce0dc723c */ /* 0x002fe400000810dc */
[----:B------:R-:W-:Y:S04]  /*26000*/  LDS R188, [R3+0xc300] ;  /* 0x00c3000003bc7984 */ /* 0x000fe80000000800 */
[----:B------:R-:W-:Y:S04]  /*26010*/  LDS R190, [R3+0xd300] ;  /* 0x00d3000003be7984 */ /* 0x000fe80000000800 */
[----:B------:R-:W-:Y:S04]  /*26020*/  LDS R189, [R0+0xc300] ;  /* 0x00c3000000bd7984 */ /* 0x000fe80000000800 */
[----:B------:R-:W1:Y:S01]  /*26030*/  LDS R191, [R0+0xd300] ;  /* 0x00d3000000bf7984 */ /* 0x000e620000000800 */
[C---:B--2---:R-:W-:Y:S08]  /*26040*/  HMMA.1688.F32.TF32 R216, R152.reuse, R24, R216 ;  /* 0x0000001898d8723c */ /* 0x044ff000000810d8 */
[----:B---3--:R-:W-:Y:S08]  /*26050*/  HMMA.1688.F32.TF32 R212, R152, R20, R212 ;  /* 0x0000001498d4723c */ /* 0x008ff000000810d4 */
[----:B------:R-:W-:Y:S08]  /*26060*/  HMMA.1688.F32.TF32 R196, R156, R4, R196 ;  /* 0x000000049cc4723c */ /* 0x000ff000000810c4 */
[----:B------:R-:W-:Y:S01]  /*26070*/  IMAD.MOV.U32 R122, RZ, RZ, R218 ;  /* 0x000000ffff7a7224 */ /* 0x000fe200078e00da */
[----:B------:R-:W-:Y:S01]  /*26080*/  MOV R120, R216 ;  /* 0x000000d800787202 */ /* 0x000fe20000000f00 */
[----:B------:R-:W-:-:S02]  /*26090*/  IMAD.MOV.U32 R123, RZ, RZ, R219 ;  /* 0x000000ffff7b7224 */ /* 0x000fc400078e00db */
[----:B------:R-:W-:Y:S01]  /*260a0*/  IMAD.MOV.U32 R121, RZ, RZ, R217 ;  /* 0x000000ffff797224 */ /* 0x000fe200078e00d9 */
[----:B------:R-:W2:Y:S04]  /*260b0*/  LDL.LU.64 R218, [R1+0x1c50] ;  /* 0x001c500001da7983 */ /* 0x000ea80000300a00 */
[----:B------:R-:W2:Y:S01]  /*260c0*/  LDL.LU.64 R216, [R1+0x1c48] ;  /* 0x001c480001d87983 */ /* 0x000ea20000300a00 */
[C---:B----4-:R-:W-:Y:S08]  /*260d0*/  HMMA.1688.F32.TF32 R208, R152.reuse, R16, R208 ;  /* 0x0000001098d0723c */ /* 0x050ff000000810d0 */
[----:B------:R-:W-:Y:S08]  /*260e0*/  HMMA.1688.F32.TF32 R152, R152, R12, R204 ;  /* 0x0000000c9898723c */ /* 0x000ff000000810cc */
[----:B------:R-:W-:Y:S01]  /*260f0*/  HMMA.1688.F32.TF32 R200, R156, R8, R200 ;  /* 0x000000089cc8723c */ /* 0x000fe200000810c8 */
[----:B------:R-:W-:Y:S01]  /*26100*/  IMAD.MOV.U32 R102, RZ, RZ, R214 ;  /* 0x000000ffff667224 */ /* 0x000fe200078e00d6 */
[----:B------:R-:W-:Y:S01]  /*26110*/  MOV R99, R212 ;  /* 0x000000d400637202 */ /* 0x000fe20000000f00 */
[----:B------:R-:W-:-:S02]  /*26120*/  IMAD.MOV.U32 R103, RZ, RZ, R215 ;  /* 0x000000ffff677224 */ /* 0x000fc400078e00d7 */
[----:B------:R-:W-:Y:S01]  /*26130*/  IMAD.MOV.U32 R101, RZ, RZ, R213 ;  /* 0x000000ffff657224 */ /* 0x000fe200078e00d5 */
[----:B------:R-:W3:Y:S04]  /*26140*/  LDL.LU.64 R214, [R1+0x1c40] ;  /* 0x001c400001d67983 */ /* 0x000ee80000300a00 */
[----:B------:R-:W3:Y:S01]  /*26150*/  LDL.LU.64 R212, [R1+0x1c38] ;  /* 0x001c380001d47983 */ /* 0x000ee20000300a00 */
[C---:B------:R-:W-:Y:S03]  /*26160*/  HMMA.1688.F32.TF32 R192, R156.reuse, R32, R192 ;  /* 0x000000209cc0723c */ /* 0x040fe600000810c0 */
[----:B------:R-:W-:Y:S04]  /*26170*/  STL.64 [R1+0x70], R208 ;  /* 0x000070d001007387 */ /* 0x000fe80000100a00 */
[----:B------:R4:W-:Y:S04]  /*26180*/  STL.64 [R1+0x78], R210 ;  /* 0x000078d201007387 */ /* 0x0009e80000100a00 */
[----:B----4-:R-:W4:Y:S04]  /*26190*/  LDL.LU.64 R210, [R1+0x1c30] ;  /* 0x001c300001d27983 */ /* 0x010f280000300a00 */
[----:B------:R-:W4:Y:S04]  /*261a0*/  LDL.LU.64 R208, [R1+0x1c28] ;  /* 0x001c280001d07983 */ /* 0x000f280000300a00 */
[----:B------:R-:W4:Y:S04]  /*261b0*/  LDL.LU.64 R206, [R1+0x1c20] ;  /* 0x001c200001ce7983 */ /* 0x000f280000300a00 */
[----:B------:R-:W4:Y:S04]  /*261c0*/  LDL.LU.64 R204, [R1+0x1c18] ;  /* 0x001c180001cc7983 */ /* 0x000f280000300a00 */
[----:B------:R1:W-:Y:S04]  /*261d0*/  STL.64 [R1+0x60], R152 ;  /* 0x0000609801007387 */ /* 0x0003e80000100a00 */
[----:B------:R-:W-:Y:S04]  /*261e0*/  STL.64 [R1+0x68], R154 ;  /* 0x0000689a01007387 */ /* 0x000fe80000100a00 */
[----:B-1----:R-:W4:Y:S04]  /*261f0*/  LDL.LU R152, [R1+0x160] ;  /* 0x0001600001987983 */ /* 0x002f280000300800 */
[----:B------:R-:W4:Y:S04]  /*26200*/  LDL.LU R153, [R1+0x164] ;  /* 0x0001640001997983 */ /* 0x000f280000300800 */
[----:B------:R-:W-:Y:S04]  /*26210*/  STL.64 [R1+0x50], R200 ;  /* 0x000050c801007387 */ /* 0x000fe80000100a00 */
[----:B------:R1:W-:Y:S04]  /*26220*/  STL.64 [R1+0x58], R202 ;  /* 0x000058ca01007387 */ /* 0x0003e80000100a00 */
[----:B-1----:R-:W4:Y:S04]  /*26230*/  LDL.LU.64 R202, [R1+0x1c10] ;  /* 0x001c100001ca7983 */ /* 0x002f280000300a00 */
[----:B------:R-:W4:Y:S04]  /*26240*/  LDL.LU.64 R200, [R1+0x1c08] ;  /* 0x001c080001c87983 */ /* 0x000f280000300a00 */
        /* <DEDUP_REMOVED lines=8> */
[C---:B------:R-:W-:Y:S08]  /*262d0*/  HMMA.1688.F32.TF32 R184, R156.reuse, R28, R184 ;  /* 0x0000001c9cb8723c */ /* 0x040ff000000810b8 */
[----:B------:R-:W-:Y:S11]  /*262e0*/  HMMA.1688.F32.TF32 R180, R156, R24, R180 ;  /* 0x000000189cb4723c */ /* 0x000ff600000810b4 */
[----:B------:R-:W-:Y:S04]  /*262f0*/  @!UPT UIADD3 URZ, URZ, URZ, URZ ;  /* 0x0000003f3f3ff290 */ /* 0x000fe8000fffe03f */
        /* <DEDUP_REMOVED lines=8> */
[----:B------:R-:W-:Y:S01]  /*26380*/  MOV R154, R252 ;  /* 0x000000fc009a7202 */ /* 0x000fe20000000f00 */
[----:B------:R-:W-:Y:S01]  /*26390*/  IMAD.MOV.U32 R155, RZ, RZ, R2 ;  /* 0x000000ffff9b7224 */ /* 0x000fe200078e0002 */
[C---:B--2---:R-:W-:Y:S08]  /*263a0*/  HMMA.1688.F32.TF32 R216, R224.reuse, R16, R216 ;  /* 0x00000010e0d8723c */ /* 0x044ff000000810d8 */
[C---:B---3--:R-:W-:Y:S08]  /*263b0*/  HMMA.1688.F32.TF32 R212, R224.reuse, R20, R212 ;  /* 0x00000014e0d4723c */ /* 0x048ff000000810d4 */
[C---:B----4-:R-:W-:Y:S08]  /*263c0*/  HMMA.1688.F32.TF32 R208, R224.reuse, R24, R208 ;  /* 0x00000018e0d0723c */ /* 0x050ff000000810d0 */
[----:B------:R-:W-:Y:S08]  /*263d0*/  HMMA.1688.F32.TF32 R204, R224, R28, R204 ;  /* 0x0000001ce0cc723c */ /* 0x000ff000000810cc */
[----:B------:R-:W-:Y:S08]  /*263e0*/  HMMA.1688.F32.TF32 R152, R156, R20, R152 ;  /* 0x000000149c98723c */ /* 0x000ff00000081098 */
[C---:B------:R-:W-:Y:S11]  /*263f0*/  HMMA.1688.F32.TF32 R200, R224.reuse, R32, R200 ;  /* 0x00000020e0c8723c */ /* 0x040ff600000810c8 */
[----:B------:R-:W-:Y:S04]  /*26400*/  @!UPT UIADD3 URZ, URZ, URZ, URZ ;  /* 0x0000003f3f3ff290 */ /* 0x000fe8000fffe03f */
[----:B------:R-:W-:Y:S04]  /*26410*/  STL.64 [R1], R152 ;  /* 0x0000009801007387 */ /* 0x000fe80000100a00 */
[----:B------:R1:W-:Y:S01]  /*26420*/  STL.64 [R1+0x8], R154 ;  /* 0x0000089a01007387 */ /* 0x0003e20000100a00 */
[----:B------:R-:W-:Y:S08]  /*26430*/  HMMA.1688.F32.TF32 R196, R224, R4, R196 ;  /* 0x00000004e0c4723c */ /* 0x000ff000000810c4 */
[----:B-1----:R-:W-:Y:S01]  /*26440*/  HMMA.1688.F32.TF32 R152, R156, R16, R236 ;  /* 0x000000109c98723c */ /* 0x002fe200000810ec */
[----:B------:R-:W-:Y:S04]  /*26450*/  LDS R236, [R3+0xe180] ;  /* 0x00e1800003ec7984 */ /* 0x000fe80000000800 */
[----:B------:R-:W-:Y:S03]  /*26460*/  LDS R238, [R3+0xf180] ;  /* 0x00f1800003ee7984 */ /* 0x000fe60000000800 */
[-C--:B------:R-:W-:Y:S01]  /*26470*/  HMMA.1688.F32.TF32 R192, R224, R8.reuse, R192 ;  /* 0x00000008e0c0723c */ /* 0x080fe200000810c0 */
[----:B------:R-:W-:Y:S04]  /*26480*/  LDS R224, [R3+0xe000] ;  /* 0x00e0000003e07984 */ /* 0x000fe80000000800 */
[----:B------:R-:W-:Y:S04]  /*26490*/  LDS R226, [R3+0xf000] ;  /* 0x00f0000003e27984 */ /* 0x000fe80000000800 */
[----:B------:R-:W-:Y:S04]  /*264a0*/  LDS R225, [R0+0xe000] ;  /* 0x00e0000000e17984 */ /* 0x000fe80000000800 */
[----:B------:R-:W1:Y:S04]  /*264b0*/  LDS R227, [R0+0xf000] ;  /* 0x00f0000000e37984 */ /* 0x000e680000000800 */
[----:B------:R-:W-:Y:S04]  /*264c0*/  STL [R1+0x1b70], R152 ;  /* 0x001b709801007387 */ /* 0x000fe80000100800 */
[----:B------:R-:W-:Y:S04]  /*264d0*/  STL [R1+0x1b6c], R153 ;  /* 0x001b6c9901007387 */ /* 0x000fe80000100800 */
[----:B------:R-:W-:Y:S04]  /*264e0*/  STL [R1+0x1b68], R154 ;  /* 0x001b689a01007387 */ /* 0x000fe80000100800 */
[----:B------:R1:W-:Y:S01]  /*264f0*/  STL [R1+0x1b64], R155 ;  /* 0x001b649b01007387 */ /* 0x0003e20000100800 */
[----:B------:R-:W-:Y:S03]  /*26500*/  HMMA.1688.F32.TF32 R160, R188, R8, R160 ;  /* 0x00000008bca0723c */ /* 0x000fe600000810a0 */
[----:B------:R-:W-:Y:S04]  /*26510*/  LDS R237, [R0+0xe180] ;  /* 0x00e1800000ed7984 */ /* 0x000fe80000000800 */
[----:B------:R-:W-:Y:S01]  /*26520*/  LDS R239, [R0+0xf180] ;  /* 0x00f1800000ef7984 */ /* 0x000fe20000000800 */
[----:B-1----:R-:W-:Y:S08]  /*26530*/  HMMA.1688.F32.TF32 R152, R224, R10, R248 ;  /* 0x0000000ae098723c */ /* 0x002ff000000810f8 */
[----:B------:R-:W-:Y:S08]  /*26540*/  HMMA.1688.F32.TF32 R164, R188, R4, R164 ;  /* 0x00000004bca4723c */ /* 0x000ff000000810a4 */
[----:B------:R-:W-:Y:S08]  /*26550*/  HMMA.1688.F32.TF32 R36, R224, R30, R36 ;  /* 0x0000001ee024723c */ /* 0x000ff00000081024 */
[----:B------:R-:W-:Y:S01]  /*26560*/  IMAD.MOV.U32 R9, RZ, RZ, R152 ;  /* 0x000000ffff097224 */ /* 0x000fe200078e0098 */
[----:B------:R-:W-:Y:S01]  /*26570*/  MOV R5, R154 ;  /* 0x0000009a00057202 */ /* 0x000fe20000000f00 */
[----:B------:R-:W-:-:S02]  /*26580*/  IMAD.MOV.U32 R8, RZ, RZ, R153 ;  /* 0x000000ffff087224 */ /* 0x000fc400078e0099 */
[----:B------:R-:W-:Y:S02]  /*26590*/  IMAD.MOV.U32 R4, RZ, RZ, R155 ;  /* 0x000000ffff047224 */ /* 0x000fe400078e009b */
[----:B------:R-:W-:Y:S08]  /*265a0*/  HMMA.1688.F32.TF32 R152, R224, R6, R244 ;  /* 0x00000006e098723c */ /* 0x000ff000000810f4 */
[----:B------:R-:W-:Y:S02]  /*265b0*/  HMMA.1688.F32.TF32 R168, R188, R32, R168 ;  /* 0x00000020bca8723c */ /* 0x000fe400000810a8 */
[----:B------:R-:W-:-:S02]  /*265c0*/  IMAD.MOV.U32 R245, RZ, RZ, R36 ;  /* 0x000000fffff57224 */ /* 0x000fc400078e0024 */
[----:B------:R-:W-:-:S04]  /*265d0*/  IMAD.MOV.U32 R244, RZ, RZ, R37 ;  /* 0x000000fffff47224 */ /* 0x000fc800078e0025 */
[C---:B------:R-:W-:Y:S08]  /*265e0*/  HMMA.1688.F32.TF32 R172, R188.reuse, R28, R172 ;  /* 0x0000001cbcac723c */ /* 0x040ff000000810ac */
[----:B------:R-:W-:Y:S01]  /*265f0*/  HMMA.1688.F32.TF32 R176, R188, R24, R176 ;  /* 0x00000018bcb0723c */ /* 0x000fe200000810b0 */
[----:B------:R-:W-:Y:S01]  /*26600*/  MOV R29, R38 ;  /* 0x00000026001d7202 */ /* 0x000fe20000000f00 */
[----:B------:R-:W-:-:S06]  /*26610*/  IMAD.MOV.U32 R28, RZ, RZ, R39 ;  /* 0x000000ffff1c7224 */ /* 0x000fcc00078e0027 */
[C---:B------:R-:W-:Y:S08]  /*26620*/  HMMA.1688.F32.TF32 R180, R188.reuse, R20, R180 ;  /* 0x00000014bcb4723c */ /* 0x040ff000000810b4 */
[----:B------:R-:W-:Y:S07]  /*26630*/  HMMA.1688.F32.TF32 R184, R188, R16, R184 ;  /* 0x00000010bcb8723c */ /* 0x000fee00000810b8 */
[----:B------:R-:W-:Y:S01]  /*26640*/  IMAD.MOV.U32 R17, RZ, RZ, R152 ;  /* 0x000000ffff117224 */ /* 0x000fe200078e0098 */
[-C--:B------:R-:W-:Y:S01]  /*26650*/  HMMA.1688.F32.TF32 R156, R156, R12.reuse, R228 ;  /* 0x0000000c9c9c723c */ /* 0x080fe200000810e4 */
[----:B------:R-:W-:Y:S01]  /*26660*/  IMAD.MOV.U32 R16, RZ, RZ, R153 ;  /* 0x000000ffff107224 */ /* 0x000fe200078e0099 */
[----:B------:R-:W-:Y:S04]  /*26670*/  LDS R228, [R3+0xe080] ;  /* 0x00e0800003e47984 */ /* 0x000fe80000000800 */
[----:B------:R-:W-:Y:S02]  /*26680*/  LDS R230, [R3+0xf080] ;  /* 0x00f0800003e67984 */ /* 0x000fe40000000800 */
[----:B------:R-:W-:Y:S02]  /*26690*/  HMMA.1688.F32.TF32 R188, R188, R12, R232 ;  /* 0x0000000cbcbc723c */ /* 0x000fe400000810e8 */
[----:B------:R-:W-:Y:S04]  /*266a0*/  LDS R229, [R0+0xe080] ;  /* 0x00e0800000e57984 */ /* 0x000fe80000000800 */
[----:B------:R-:W1:Y:S01]  /*266b0*/  LDS R231, [R0+0xf080] ;  /* 0x00f0800000e77984 */ /* 0x000e620000000800 */
[----:B------:R-:W-:Y:S01]  /*266c0*/  MOV R13, R154 ;  /* 0x0000009a000d7202 */ /* 0x000fe20000000f00 */
[----:B------:R-:W-:Y:S01]  /*266d0*/  IMAD.MOV.U32 R12, RZ, RZ, R155 ;  /* 0x000000ffff0c7224 */ /* 0x000fe200078e009b */
[C---:B------:R-:W-:Y:S01]  /*266e0*/  HMMA.1688.F32.TF32 R36, R224.reuse, R26, R40 ;  /* 0x0000001ae024723c */ /* 0x040fe20000081028 */
[----:B------:R-:W-:Y:S04]  /*266f0*/  LDS R232, [R3+0xe100] ;  /* 0x00e1000003e87984 */ /* 0x000fe80000000800 */
[----:B------:R-:W-:Y:S03]  /*26700*/  LDS R234, [R3+0xf100] ;  /* 0x00f1000003ea7984 */ /* 0x000fe60000000800 */
[----:B------:R-:W-:Y:S01]  /*26710*/  HMMA.1688.F32.TF32 R152, R224, R34, R240 ;  /* 0x00000022e098723c */ /* 0x000fe200000810f0 */
[----:B------:R2:W-:Y:S04]  /*26720*/  STL [R1+0x1b74], R159 ;  /* 0x001b749f01007387 */ /* 0x0005e80000100800 */
[----:B------:R-:W-:Y:S04]  /*26730*/  LDS R233, [R0+0xe100] ;  /* 0x00e1000000e97984 */ /* 0x000fe80000000800 */
[----:B------:R-:W3:Y:S07]  /*26740*/  LDS R235, [R0+0xf100] ;  /* 0x00f1000000eb7984 */ /* 0x000eee0000000800 */
[----:B------:R-:W-:Y:S01]  /*26750*/  IMAD.MOV.U32 R252, RZ, RZ, R37 ;  /* 0x000000fffffc7224 */ /* 0x000fe200078e0025 */
[----:B------:R-:W-:Y:S01]  /*26760*/  MOV R247, R38 ;  /* 0x0000002600f77202 */ /* 0x000fe20000000f00 */
[----:B------:R-:W-:-:S06]  /*26770*/  IMAD.MOV.U32 R246, RZ, RZ, R39 ;  /* 0x000000fffff67224 */ /* 0x000fcc00078e0027 */
[----:B------:R-:W-:Y:S02]  /*26780*/  IMAD.MOV.U32 R20, RZ, RZ, R155 ;  /* 0x000000ffff147224 */ /* 0x000fe400078e009b */
[----:B------:R-:W-:Y:S02]  /*26790*/  IMAD.MOV.U32 R155, RZ, RZ, R36 ;  /* 0x000000ffff9b7224 */ /* 0x000fe400078e0024 */
[C---:B------:R-:W-:Y:S01]  /*267a0*/  HMMA.1688.F32.TF32 R36, R224.reuse, R22, R44 ;  /* 0x00000016e024723c */ /* 0x040fe2000008102c */
[----:B------:R-:W-:Y:S01]  /*267b0*/  IMAD.MOV.U32 R25, RZ, RZ, R152 ;  /* 0x000000ffff197224 */ /* 0x000fe200078e0098 */
[----:B------:R-:W-:Y:S01]  /*267c0*/  MOV R21, R154 ;  /* 0x0000009a00157202 */ /* 0x000fe20000000f00 */
[----:B------:R-:W-:Y:S11]  /*267d0*/  IMAD.MOV.U32 R24, RZ, RZ, R153 ;  /* 0x000000ffff187224 */ /* 0x000ff600078e0099 */
[----:B------:R-:W-:Y:S10]  /*267e0*/  @!UPT UIADD3 URZ, URZ, URZ, URZ ;  /* 0x0000003f3f3ff290 */ /* 0x000ff4000fffe03f */
[----:B--2---:R-:W-:Y:S01]  /*267f0*/  IMAD.MOV.U32 R159, RZ, RZ, R36 ;  /* 0x000000ffff9f7224 */ /* 0x004fe200078e0024 */
[----:B------:R-:W-:Y:S01]  /*26800*/  MOV R153, R38 ;  /* 0x0000002600997202 */ /* 0x000fe20000000f00 */
[----:B------:R-:W-:Y:S02]  /*26810*/  IMAD.MOV.U32 R152, RZ, RZ, R37 ;  /* 0x000000ffff987224 */ /* 0x000fe400078e0025 */
[----:B------:R-:W-:Y:S02]  /*26820*/  IMAD.MOV.U32 R154, RZ, RZ, R39 ;  /* 0x000000ffff9a7224 */ /* 0x000fe400078e0027 */
[C---:B------:R-:W-:Y:S08]  /*26830*/  HMMA.1688.F32.TF32 R36, R224.reuse, R18, R48 ;  /* 0x00000012e024723c */ /* 0x040ff00000081030 */
[----:B------:R-:W-:Y:S08]  /*26840*/  HMMA.1688.F32.TF32 R40, R224, R14, R52 ;  /* 0x0000000ee028723c */ /* 0x000ff00000081034 */
[C---:B-1----:R-:W-:Y:S07]  /*26850*/  HMMA.1688.F32.TF32 R44, R228.reuse, R10, R56 ;  /* 0x0000000ae42c723c */ /* 0x042fee0000081038 */
[----:B------:R-:W-:Y:S04]  /*26860*/  STL.64 [R1+0x1d0], R36 ;  /* 0x0001d02401007387 */ /* 0x000fe80000100a00 */
[----:B------:R1:W-:Y:S02]  /*26870*/  STL.64 [R1+0x1d8], R38 ;  /* 0x0001d82601007387 */ /* 0x0003e40000100a00 */
[C---:B-1----:R-:W-:Y:S02]  /*26880*/  HMMA.1688.F32.TF32 R36, R228.reuse, R6, R60 ;  /* 0x00000006e424723c */ /* 0x042fe4000008103c */
[----:B------:R-:W-:Y:S04]  /*26890*/  STL.64 [R1+0x150], R40 ;  /* 0x0001502801007387 */ /* 0x000fe80000100a00 */
[----:B------:R1:W-:Y:S04]  /*268a0*/  STL.64 [R1+0x158], R42 ;  /* 0x0001582a01007387 */ /* 0x0003e80000100a00 */
[----:B------:R-:W-:Y:S04]  /*268b0*/  STL.64 [R1+0x140], R44 ;  /* 0x0001402c01007387 */ /* 0x000fe80000100a00 */
[----:B------:R2:W-:Y:S01]  /*268c0*/  STL.64 [R1+0x148], R46 ;  /* 0x0001482e01007387 */ /* 0x0005e20000100a00 */
[C---:B-1----:R-:W-:Y:S08]  /*268d0*/  HMMA.1688.F32.TF32 R40, R228.reuse, R34, R64 ;  /* 0x00000022e428723c */ /* 0x042ff00000081040 */
[----:B------:R-:W-:Y:S01]  /*268e0*/  STL.64 [R1+0x130], R36 ;  /* 0x0001302401007387 */ /* 0x000fe20000100a00 */
[C---:B--2---:R-:W-:Y:S03]  /*268f0*/  HMMA.1688.F32.TF32 R44, R228.reuse, R30, R68 ;  /* 0x0000001ee42c723c */ /* 0x044fe60000081044 */
[----:B------:R1:W-:Y:S05]  /*26900*/  STL.64 [R1+0x138], R38 ;  /* 0x0001382601007387 */ /* 0x0003ea0000100a00 */
[C---:B-1----:R-:W-:Y:S06]  /*26910*/  HMMA.1688.F32.TF32 R36, R228.reuse, R26, R72 ;  /* 0x0000001ae424723c */ /* 0x042fec0000081048 */
[----:B------:R-:W-:Y:S04]  /*26920*/  STL.64 [R1+0x120], R40 ;  /* 0x0001202801007387 */ /* 0x000fe80000100a00 */
[----:B------:R1:W-:Y:S05]  /*26930*/  STL.64 [R1+0x128], R42 ;  /* 0x0001282a01007387 */ /* 0x0003ea0000100a00 */
[----:B------:R-:W-:Y:S04]  /*26940*/  STL.64 [R1+0x110], R44 ;  /* 0x0001102c01007387 */ /* 0x000fe80000100a00 */
[----:B------:R-:W-:Y:S01]  /*26950*/  STL.64 [R1+0x118], R46 ;  /* 0x0001182e01007387 */ /* 0x000fe20000100a00 */
[----:B-1----:R-:W-:Y:S03]  /*26960*/  HMMA.1688.F32.TF32 R40, R228, R22, R76 ;  /* 0x00000016e428723c */ /* 0x002fe6000008104c */
[----:B------:R-:W-:Y:S04]  /*26970*/  STL.64 [R1+0x100], R36 ;  /* 0x0001002401007387 */ /* 0x000fe80000100a00 */
[----:B------:R1:W-:Y:S01]  /*26980*/  STL.64 [R1+0x108], R38 ;  /* 0x0001082601007387 */ /* 0x0003e20000100a00 */
[C---:B---3--:R-:W-:Y:S08]  /*26990*/  HMMA.1688.F32.TF32 R240, R232.reuse, R10, R88 ;  /* 0x0000000ae8f0723c */ /* 0x048ff00000081058 */
[----:B------:R-:W-:Y:S01]  /*269a0*/  HMMA.1688.F32.TF32 R92, R232, R6, R92 ;  /* 0x00000006e85c723c */ /* 0x000fe2000008105c */
[----:B------:R-:W-:Y:S01]  /*269b0*/  IMAD.MOV.U32 R224, RZ, RZ, R116 ;  /* 0x000000ffffe07224 */ /* 0x000fe200078e0074 */
[----:B------:R-:W-:Y:S01]  /*269c0*/  MOV R225, R117 ;  /* 0x0000007500e17202 */ /* 0x000fe20000000f00 */
[----:B------:R-:W-:-:S05]  /*269d0*/  IMAD.MOV.U32 R226, RZ, RZ, R118 ;  /* 0x000000ffffe27224 */ /* 0x000fca00078e0076 */
[----:B-1----:R-:W-:Y:S01]  /*269e0*/  HMMA.1688.F32.TF32 R36, R228, R14, R84 ;  /* 0x0000000ee424723c */ /* 0x002fe20000081054 */
[----:B------:R-:W-:Y:S04]  /*269f0*/  STL.64 [R1+0xf0], R40 ;  /* 0x0000f02801007387 */ /* 0x000fe80000100a00 */
[----:B------:R-:W-:Y:S01]  /*26a00*/  STL.64 [R1+0xf8], R42 ;  /* 0x0000f82a01007387 */ /* 0x000fe20000100a00 */
[----:B------:R-:W-:-:S03]  /*26a10*/  IMAD.MOV.U32 R227, RZ, RZ, R119 ;  /* 0x000000ffffe37224 */ /* 0x000fc600078e0077 */
[----:B------:R-:W-:Y:S04]  /*26a20*/  LDS R88, [R3+0xe200] ;  /* 0x00e2000003587984 */ /* 0x000fe80000000800 */
[----:B------:R-:W-:Y:S04]  /*26a30*/  LDS R90, [R3+0xf200] ;  /* 0x00f20000035a7984 */ /* 0x000fe80000000800 */
[----:B------:R-:W-:Y:S04]  /*26a40*/  LDS R89, [R0+0xe200] ;  /* 0x00e2000000597984 */ /* 0x000fe80000000800 */
[----:B------:R-:W1:Y:S04]  /*26a50*/  LDS R91, [R0+0xf200] ;  /* 0x00f20000005b7984 */ /* 0x000e680000000800 */
[----:B------:R-:W-:Y:S04]  /*26a60*/  STL.64 [R1+0xe0], R36 ;  /* 0x0000e02401007387 */ /* 0x000fe80000100a00 */
[----:B------:R-:W-:Y:S04]  /*26a70*/  STL [R1+0xe8], R38 ;  /* 0x0000e82601007387 */ /* 0x000fe80000100800 */
[----:B------:R2:W-:Y:S04]  /*26a80*/  STL [R1+0x1b50], R240 ;  /* 0x001b50f001007387 */ /* 0x0005e80000100800 */
[----:B------:R3:W-:Y:S04]  /*26a90*/  STL [R1+0x1b4c], R241 ;  /* 0x001b4cf101007387 */ /* 0x0007e80000100800 */
[----:B------:R4:W-:Y:S01]  /*26aa0*/  STL [R1+0x1b48], R242 ;  /* 0x001b48f201007387 */ /* 0x0009e20000100800 */
[----:B--2---:R-:W-:-:S03]  /*26ab0*/  IMAD.MOV.U32 R240, RZ, RZ, R99 ;  /* 0x000000fffff07224 */ /* 0x004fc600078e0063 */
[----:B------:R2:W-:Y:S01]  /*26ac0*/  STL [R1+0x1b44], R243 ;  /* 0x001b44f301007387 */ /* 0x0005e20000100800 */
[----:B---3--:R-:W-:-:S03]  /*26ad0*/  MOV R241, R101 ;  /* 0x0000006500f17202 */ /* 0x008fc60000000f00 */
[----:B------:R-:W3:Y:S01]  /*26ae0*/  LDL.LU R99, [R1+0x1bc4] ;  /* 0x001bc40001637983 */ /* 0x000ee20000300800 */
[----:B----4-:R-:W-:-:S03]  /*26af0*/  IMAD.MOV.U32 R242, RZ, RZ, R102 ;  /* 0x000000fffff27224 */ /* 0x010fc600078e0066 */
[----:B------:R-:W4:Y:S01]  /*26b00*/  LDL.LU R101, [R1+0x1bc0] ;  /* 0x001bc00001657983 */ /* 0x000f220000300800 */
[----:B--2---:R-:W-:-:S03]  /*26b10*/  IMAD.MOV.U32 R243, RZ, RZ, R103 ;  /* 0x000000fffff37224 */ /* 0x004fc600078e0067 */
[----:B------:R-:W4:Y:S04]  /*26b20*/  LDL.LU R102, [R1+0x1bbc] ;  /* 0x001bbc0001667983 */ /* 0x000f280000300800 */
[----:B------:R-:W4:Y:S04]  /*26b30*/  LDL.LU R103, [R1+0x1bb8] ;  /* 0x001bb80001677983 */ /* 0x000f280000300800 */
[----:B------:R-:W-:Y:S04]  /*26b40*/  STL [R1+0x1b30], R92 ;  /* 0x001b305c01007387 */ /* 0x000fe80000100800 */
[----:B------:R2:W-:Y:S04]  /*26b50*/  STL [R1+0x1b2c], R93 ;  /* 0x001b2c5d01007387 */ /* 0x0005e80000100800 */
[----:B------:R1:W-:Y:S04]  /*26b60*/  STL [R1+0x1b28], R94 ;  /* 0x001b285e01007387 */ /* 0x0003e80000100800 */
[----:B------:R1:W-:Y:S01]  /*26b70*/  STL [R1+0x1b24], R95 ;  /* 0x001b245f01007387 */ /* 0x0003e20000100800 */
[-C--:B------:R-:W-:Y:S08]  /*26b80*/  HMMA.1688.F32.TF32 R40, R232, R26.reuse, R104 ;  /* 0x0000001ae828723c */ /* 0x080ff00000081068 */
[C---:B------:R-:W-:Y:S01]  /*26b90*/  HMMA.1688.F32.TF32 R72, R236.reuse, R26, R136 ;  /* 0x0000001aec48723c */ /* 0x040fe20000081088 */
[----:B------:R-:W-:Y:S01]  /*26ba0*/  IMAD.MOV.U32 R104, RZ, RZ, R120 ;  /* 0x000000ffff687224 */ /* 0x000fe200078e0078 */
[----:B------:R-:W-:Y:S01]  /*26bb0*/  MOV R105, R121 ;  /* 0x0000007900697202 */ /* 0x000fe20000000f00 */
[----:B------:R-:W-:Y:S01]  /*26bc0*/  IMAD.MOV.U32 R106, RZ, RZ, R122 ;  /* 0x000000ffff6a7224 */ /* 0x000fe200078e007a */
[----:B------:R-:W-:Y:S01]  /*26bd0*/  LDS R36, [R3+0xe380] ;  /* 0x00e3800003247984 */ /* 0x000fe20000000800 */
[----:B------:R-:W-:Y:S01]  /*26be0*/  IMAD.MOV.U32 R107, RZ, RZ, R123 ;  /* 0x000000ffff6b7224 */ /* 0x000fe200078e007b */
[----:B--2---:R-:W-:Y:S01]  /*26bf0*/  MOV R93, R113 ;  /* 0x00000071005d7202 */ /* 0x004fe20000000f00 */
[----:B------:R-:W-:Y:S01]  /*26c00*/  IMAD.MOV.U32 R92, RZ, RZ, R112 ;  /* 0x000000ffff5c7224 */ /* 0x000fe200078e0070 */
[----:B------:R-:W-:Y:S01]  /*26c10*/  HMMA.1688.F32.TF32 R60, R236, R6, R124 ;  /* 0x00000006ec3c723c */ /* 0x000fe2000008107c */
[----:B-1----:R-:W-:Y:S01]  /*26c20*/  IMAD.MOV.U32 R94, RZ, RZ, R114 ;  /* 0x000000ffff5e7224 */ /* 0x002fe200078e0072 */
[----:B------:R-:W-:Y:S01]  /*26c30*/  LDS R38, [R3+0xf380] ;  /* 0x00f3800003267984 */ /* 0x000fe20000000800 */
[----:B------:R-:W-:-:S05]  /*26c40*/  IMAD.MOV.U32 R95, RZ, RZ, R115 ;  /* 0x000000ffff5f7224 */ /* 0x000fca00078e0073 */
[----:B------:R-:W-:Y:S01]  /*26c50*/  HMMA.1688.F32.TF32 R248, R228, R18, R80 ;  /* 0x00000012e4f8723c */ /* 0x000fe20000081050 */
[----:B------:R-:W-:Y:S07]  /*26c60*/  LDS R228, [R3+0xe300] ;  /* 0x00e3000003e47984 */ /* 0x000fee0000000800 */
[C---:B------:R-:W-:Y:S01]  /*26c70*/  HMMA.1688.F32.TF32 R64, R236.reuse, R34, R128 ;  /* 0x00000022ec40723c */ /* 0x040fe20000081080 */
[----:B------:R-:W-:Y:S07]  /*26c80*/  LDS R230, [R3+0xf300] ;  /* 0x00f3000003e67984 */ /* 0x000fee0000000800 */
[C---:B------:R-:W-:Y:S01]  /*26c90*/  HMMA.1688.F32.TF32 R68, R236.reuse, R30, R132 ;  /* 0x0000001eec44723c */ /* 0x040fe20000081084 */
[----:B------:R-:W-:Y:S07]  /*26ca0*/  LDS R229, [R0+0xe300] ;  /* 0x00e3000000e57984 */ /* 0x000fee0000000800 */
[C---:B------:R-:W-:Y:S01]  /*26cb0*/  HMMA.1688.F32.TF32 R76, R236.reuse, R22, R140 ;  /* 0x00000016ec4c723c */ /* 0x040fe2000008108c */
[----:B------:R-:W-:Y:S07]  /*26cc0*/  LDS R231, [R0+0xf300] ;  /* 0x00f3000000e77984 */ /* 0x000fee0000000800 */
[----:B------:R-:W-:Y:S01]  /*26cd0*/  HMMA.1688.F32.TF32 R84, R236, R14, R148 ;  /* 0x0000000eec54723c */ /* 0x000fe20000081094 */
[----:B------:R-:W-:Y:S01]  /*26ce0*/  IMAD.MOV.U32 R2, RZ, RZ, R39 ;  /* 0x000000ffff027224 */ /* 0x000fe200078e0027 */
[----:B------:R-:W-:Y:S04]  /*26cf0*/  LDS R37, [R0+0xe380] ;  /* 0x00e3800000257984 */ /* 0x000fe80000000800 */
[----:B------:R-:W-:Y:S02]  /*26d00*/  LDS R39, [R0+0xf380] ;  /* 0x00f3800000277984 */ /* 0x000fe40000000800 */
[C---:B---3--:R-:W-:Y:S08]  /*26d10*/  HMMA.1688.F32.TF32 R96, R232.reuse, R34, R96 ;  /* 0x00000022e860723c */ /* 0x048ff00000081060 */
[----:B----4-:R-:W-:Y:S11]  /*26d20*/  HMMA.1688.F32.TF32 R100, R232, R30, R100 ;  /* 0x0000001ee864723c */ /* 0x010ff60000081064 */
[----:B------:R-:W-:Y:S04]  /*26d30*/  @!UPT UIADD3 URZ, URZ, URZ, URZ ;  /* 0x0000003f3f3ff290 */ /* 0x000fe8000fffe03f */
[----:B------:R1:W-:Y:S04]  /*26d40*/  STL [R1+0x1b18], R96 ;  /* 0x001b186001007387 */ /* 0x0003e80000100800 */
[----:B------:R2:W-:Y:S04]  /*26d50*/  STL [R1+0x1b14], R97 ;  /* 0x001b146101007387 */ /* 0x0005e80000100800 */
[----:B------:R3:W-:Y:S04]  /*26d60*/  STL [R1+0x1b10], R98 ;  /* 0x001b106201007387 */ /* 0x0007e80000100800 */
[----:B------:R2:W-:Y:S04]  /*26d70*/  STL [R1+0x1b0c], R99 ;  /* 0x001b0c6301007387 */ /* 0x0005e80000100800 */
[----:B------:R1:W-:Y:S04]  /*26d80*/  STL [R1+0x1b34], R100 ;  /* 0x001b346401007387 */ /* 0x0003e80000100800 */
[----:B------:R1:W-:Y:S04]  /*26d90*/  STL [R1+0x1b20], R101 ;  /* 0x001b206501007387 */ /* 0x0003e80000100800 */
[----:B------:R1:W-:Y:S04]  /*26da0*/  STL [R1+0x1b1c], R102 ;  /* 0x001b1c6601007387 */ /* 0x0003e80000100800 */
[----:B------:R1:W-:Y:S04]  /*26db0*/  STL [R1+0x1b08], R103 ;  /* 0x001b086701007387 */ /* 0x0003e80000100800 */
        /* <DEDUP_REMOVED lines=8> */
[----:B-1----:R-:W-:-:S03]  /*26e40*/  IMAD.MOV.U32 R96, RZ, RZ, R108 ;  /* 0x000000ffff607224 */ /* 0x002fc600078e006c */
[----:B------:R-:W4:Y:S01]  /*26e50*/  LDL.LU R112, [R1+0x1b94] ;  /* 0x001b940001707983 */ /* 0x000f220000300800 */
[----:B--2---:R-:W-:-:S03]  /*26e60*/  MOV R97, R109 ;  /* 0x0000006d00617202 */ /* 0x004fc60000000f00 */
[----:B------:R-:W4:Y:S01]  /*26e70*/  LDL.LU R113, [R1+0x1b90] ;  /* 0x001b900001717983 */ /* 0x000f220000300800 */
[----:B---3--:R-:W-:-:S03]  /*26e80*/  IMAD.MOV.U32 R98, RZ, RZ, R110 ;  /* 0x000000ffff627224 */ /* 0x008fc600078e006e */
[----:B------:R-:W4:Y:S01]  /*26e90*/  LDL.LU R114, [R1+0x1b8c] ;  /* 0x001b8c0001727983 */ /* 0x000f220000300800 */
[----:B------:R-:W-:-:S03]  /*26ea0*/  IMAD.MOV.U32 R99, RZ, RZ, R111 ;  /* 0x000000ffff637224 */ /* 0x000fc600078e006f */
[----:B------:R-:W4:Y:S04]  /*26eb0*/  LDL.LU R115, [R1+0x1b88] ;  /* 0x001b880001737983 */ /* 0x000f280000300800 */
        /* <DEDUP_REMOVED lines=8> */
[----:B------:R-:W-:Y:S04]  /*26f40*/  STL [R1+0x1b54], R40 ;  /* 0x001b542801007387 */ /* 0x000fe80000100800 */
[----:B------:R-:W-:Y:S04]  /*26f50*/  STL [R1+0x1b40], R41 ;  /* 0x001b402901007387 */ /* 0x000fe80000100800 */
[----:B------:R-:W-:Y:S04]  /*26f60*/  STL [R1+0x1b3c], R42 ;  /* 0x001b3c2a01007387 */ /* 0x000fe80000100800 */
[----:B------:R1:W-:Y:S02]  /*26f70*/  STL [R1+0x1b38], R43 ;  /* 0x001b382b01007387 */ /* 0x0003e40000100800 */
[C---:B-1----:R-:W-:Y:S11]  /*26f80*/  HMMA.1688.F32.TF32 R40, R88.reuse, R6, R96 ;  /* 0x000000065828723c */ /* 0x042ff60000081060 */
[----:B------:R-:W-:Y:S11]  /*26f90*/  @!UPT UIADD3 URZ, URZ, URZ, URZ ;  /* 0x0000003f3f3ff290 */ /* 0x000ff6000fffe03f */
[----:B------:R-:W-:Y:S02]  /*26fa0*/  @!UPT UIADD3 URZ, URZ, URZ, URZ ;  /* 0x0000003f3f3ff290 */ /* 0x000fe4000fffe03f */
[----:B------:R-:W-:Y:S02]  /*26fb0*/  IMAD.MOV.U32 R99, RZ, RZ, R40 ;  /* 0x000000ffff637224 */ /* 0x000fe400078e0028 */
[----:B------:R-:W-:Y:S02]  /*26fc0*/  IMAD.MOV.U32 R139, RZ, RZ, R42 ;  /* 0x000000ffff8b7224 */ /* 0x000fe400078e002a */
[----:B------:R-:W-:Y:S01]  /*26fd0*/  IMAD.MOV.U32 R138, RZ, RZ, R43 ;  /* 0x000000ffff8a7224 */ /* 0x000fe200078e002b */
[C---:B------:R-:W-:Y:S08]  /*26fe0*/  HMMA.1688.F32.TF32 R104, R88.reuse, R26, R104 ;  /* 0x0000001a5868723c */ /* 0x040ff00000081068 */
[C---:B---3--:R-:W-:Y:S11]  /*26ff0*/  HMMA.1688.F32.TF32 R100, R88.reuse, R10, R100 ;  /* 0x0000000a5864723c */ /* 0x048ff60000081064 */
[----:B------:R-:W-:Y:S11]  /*27000*/  @!UPT UIADD3 URZ, URZ, URZ, URZ ;  /* 0x0000003f3f3ff290 */ /* 0x000ff6000fffe03f */
[----:B------:R-:W-:Y:S02]  /*27010*/  @!UPT UIADD3 URZ, URZ, URZ, URZ ;  /* 0x0000003f3f3ff290 */ /* 0x000fe4000fffe03f */
[----:B------:R-:W-:Y:S01]  /*27020*/  IMAD.MOV.U32 R32, RZ, RZ, R103 ;  /* 0x000000ffff207224 */ /* 0x000fe200078e0067 */
[----:B------:R-:W-:Y:S02]  /*27030*/  MOV R103, R41 ;  /* 0x0000002900677202 */ /* 0x000fe40000000f00 */
[----:B------:R-:W-:Y:S01]  /*27040*/  HMMA.1688.F32.TF32 R40, R88, R34, R92 ;  /* 0x000000225828723c */ /* 0x000fe2000008105c */
[----:B------:R-:W-:-:S07]  /*27050*/  IMAD.MOV.U32 R33, RZ, RZ, R102 ;  /* 0x000000ffff217224 */ /* 0x000fce00078e0066 */
[----:B--2---:R-:W-:Y:S11]  /*27060*/  HMMA.1688.F32.TF32 R44, R232, R22, R108 ;  /* 0x00000016e82c723c */ /* 0x004ff6000008106c */
[----:B------:R-:W-:Y:S05]  /*27070*/  @!UPT UIADD3 URZ, URZ, URZ, URZ ;  /* 0x0000003f3f3ff290 */ /* 0x000fea000fffe03f */
[----:B------:R-:W-:Y:S01]  /*27080*/  IMAD.MOV.U32 R102, RZ, RZ, R40 ;  /* 0x000000ffff667224 */ /* 0x000fe200078e0028 */
[----:B------:R-:W-:Y:S01]  /*27090*/  MOV R96, R41 ;  /* 0x0000002900607202 */ /* 0x000fe20000000f00 */
[----:B------:R-:W-:Y:S02]  /*270a0*/  IMAD.MOV.U32 R97, RZ, RZ, R42 ;  /* 0x000000ffff617224 */ /* 0x000fe400078e002a */
[----:B------:R-:W-:Y:S02]  /*270b0*/  IMAD.MOV.U32 R98, RZ, RZ, R43 ;  /* 0x000000ffff627224 */ /* 0x000fe400078e002b */
[----:B------:R-:W-:Y:S01]  /*270c0*/  HMMA.1688.F32.TF32 R40, R88, R30, R224 ;  /* 0x0000001e5828723c */ /* 0x000fe200000810e0 */
[----:B------:R-:W-:Y:S01]  /*270d0*/  MOV R136, R101 ;  /* 0x0000006500887202 */ /* 0x000fe20000000f00 */
[----:B------:R-:W-:Y:S01]  /*270e0*/  IMAD.MOV.U32 R137, RZ, RZ, R100 ;  /* 0x000000ffff897224 */ /* 0x000fe200078e0064 */
[----:B------:R-:W-:Y:S01]  /*270f0*/  STL [R1+0x1b5c], R46 ;  /* 0x001b5c2e01007387 */ /* 0x000fe20000100800 */
[----:B------:R-:W-:-:S02]  /*27100*/  IMAD.MOV.U32 R100, RZ, RZ, R106 ;  /* 0x000000ffff647224 */ /* 0x000fc400078e006a */
[----:B------:R-:W-:Y:S01]  /*27110*/  IMAD.MOV.U32 R92, RZ, RZ, R107 ;  /* 0x000000ffff5c7224 */ /* 0x000fe200078e006b */
[----:B------:R-:W-:Y:S04]  /*27120*/  STL [R1+0x1b58], R47 ;  /* 0x001b582f01007387 */ /* 0x000fe80000100800 */
[----:B------:R-:W2:Y:S04]  /*27130*/  LDL.LU R224, [R1+0x70] ;  /* 0x0000700001e07983 */ /* 0x000ea80000300800 */
[----:B------:R-:W2:Y:S04]  /*27140*/  LDL.LU R225, [R1+0x74] ;  /* 0x0000740001e17983 */ /* 0x000ea80000300800 */
[----:B------:R-:W2:Y:S04]  /*27150*/  LDL.LU R226, [R1+0x78] ;  /* 0x0000780001e27983 */ /* 0x000ea80000300800 */
[----:B------:R-:W2:Y:S01]  /*27160*/  LDL.LU R227, [R1+0x7c] ;  /* 0x00007c0001e37983 */ /* 0x000ea20000300800 */
[----:B------:R-:W-:-:S02]  /*27170*/  IMAD.MOV.U32 R95, RZ, RZ, R42 ;  /* 0x000000ffff5f7224 */ /* 0x000fc400078e002a */
[----:B------:R-:W-:Y:S01]  /*27180*/  IMAD.MOV.U32 R101, RZ, RZ, R43 ;  /* 0x000000ffff657224 */ /* 0x000fe200078e002b */
[----:B------:R-:W-:Y:S01]  /*27190*/  MOV R43, R105 ;  /* 0x00000069002b7202 */ /* 0x000fe20000000f00 */
[----:B------:R-:W-:Y:S01]  /*271a0*/  IMAD.MOV.U32 R42, RZ, RZ, R104 ;  /* 0x000000ffff2a7224 */ /* 0x000fe200078e0068 */
[----:B------:R-:W3:Y:S01]  /*271b0*/  LDL.LU R124, [R1+0x60] ;  /* 0x00006000017c7983 */ /* 0x000ee20000300800 */
[----:B------:R-:W-:Y:S03]  /*271c0*/  HMMA.1688.F32.TF32 R104, R88, R22, R240 ;  /* 0x000000165868723c */ /* 0x000fe600000810f0 */
[----:B------:R-:W3:Y:S04]  /*271d0*/  LDL.LU R125, [R1+0x64] ;  /* 0x00006400017d7983 */ /* 0x000ee80000300800 */
[----:B------:R-:W3:Y:S04]  /*271e0*/  LDL.LU R126, [R1+0x68] ;  /* 0x00006800017e7983 */ /* 0x000ee80000300800 */
[----:B------:R-:W3:Y:S01]  /*271f0*/  LDL.LU R127, [R1+0x6c] ;  /* 0x00006c00017f7983 */ /* 0x000ee20000300800 */
[C---:B----4-:R-:W-:Y:S03]  /*27200*/  HMMA.1688.F32.TF32 R48, R232.reuse, R18, R112 ;  /* 0x00000012e830723c */ /* 0x050fe60000081070 */
        /* <DEDUP_REMOVED lines=14> */
[----:B------:R-:W-:-:S03]  /*272f0*/  IMAD.MOV.U32 R241, RZ, RZ, R104 ;  /* 0x000000fffff17224 */ /* 0x000fc600078e0068 */
[----:B------:R-:W4:Y:S01]  /*27300*/  LDL.LU R120, [R1+0x20] ;  /* 0x0000200001787983 */ /* 0x000f220000300800 */
[----:B------:R-:W-:-:S03]  /*27310*/  MOV R242, R105 ;  /* 0x0000006900f27202 */ /* 0x000fc60000000f00 */
[----:B------:R-:W4:Y:S01]  /*27320*/  LDL.LU R121, [R1+0x24] ;  /* 0x0000240001797983 */ /* 0x000f220000300800 */
[----:B------:R-:W-:-:S03]  /*27330*/  MOV R94, R41 ;  /* 0x00000029005e7202 */ /* 0x000fc60000000f00 */
[----:B------:R-:W4:Y:S01]  /*27340*/  LDL.LU R122, [R1+0x28] ;  /* 0x00002800017a7983 */ /* 0x000f220000300800 */
[----:B------:R-:W-:-:S03]  /*27350*/  IMAD.MOV.U32 R243, RZ, RZ, R106 ;  /* 0x000000fffff37224 */ /* 0x000fc600078e006a */
[----:B------:R-:W4:Y:S01]  /*27360*/  LDL.LU R123, [R1+0x2c] ;  /* 0x00002c00017b7983 */ /* 0x000f220000300800 */
[----:B------:R-:W-:-:S03]  /*27370*/  IMAD.MOV.U32 R41, RZ, RZ, R107 ;  /* 0x000000ffff297224 */ /* 0x000fc600078e006b */
[----:B------:R-:W4:Y:S04]  /*27380*/  LDL.LU R104, [R1+0x10] ;  /* 0x0000100001687983 */ /* 0x000f280000300800 */
[----:B------:R-:W4:Y:S04]  /*27390*/  LDL.LU R105, [R1+0x14] ;  /* 0x0000140001697983 */ /* 0x000f280000300800 */
[----:B------:R-:W4:Y:S04]  /*273a0*/  LDL.LU R106, [R1+0x18] ;  /* 0x00001800016a7983 */ /* 0x000f280000300800 */
[----:B------:R-:W4:Y:S04]  /*273b0*/  LDL.LU R107, [R1+0x1c] ;  /* 0x00001c00016b7983 */ /* 0x000f280000300800 */
[----:B------:R-:W-:Y:S04]  /*273c0*/  LDS R232, [R3+0xe280] ;  /* 0x00e2800003e87984 */ /* 0x000fe80000000800 */
[----:B------:R-:W-:Y:S04]  /*273d0*/  LDS R234, [R3+0xf280] ;  /* 0x00f2800003ea7984 */ /* 0x000fe80000000800 */
[----:B------:R-:W-:Y:S04]  /*273e0*/  LDS R233, [R0+0xe280] ;  /* 0x00e2800000e97984 */ /* 0x000fe80000000800 */
[----:B------:R-:W4:Y:S01]  /*273f0*/  LDS R235, [R0+0xf280] ;  /* 0x00f2800000eb7984 */ /* 0x000f220000000800 */
[-C--:B------:R-:W-:Y:S08]  /*27400*/  HMMA.1688.F32.TF32 R80, R236, R18.reuse, R144 ;  /* 0x00000012ec50723c */ /* 0x080ff00000081090 */
[C---:B--2---:R-:W-:Y:S01]  /*27410*/  HMMA.1688.F32.TF32 R128, R88.reuse, R18, R224 ;  /* 0x000000125880723c */ /* 0x044fe200000810e0 */
[----:B------:R-:W2:Y:S04]  /*27420*/  LDL.LU R224, [R1] ;  /* 0x0000000001e07983 */ /* 0x000ea80000300800 */
[----:B------:R-:W2:Y:S04]  /*27430*/  LDL.LU R225, [R1+0x4] ;  /* 0x0000040001e17983 */ /* 0x000ea80000300800 */
[----:B------:R-:W2:Y:S04]  /*27440*/  LDL.LU R226, [R1+0x8] ;  /* 0x0000080001e27983 */ /* 0x000ea80000300800 */
[----:B------:R-:W2:Y:S01]  /*27450*/  LDL.LU R227, [R1+0xc] ;  /* 0x00000c0001e37983 */ /* 0x000ea20000300800 */
[----:B---3--:R-:W-:Y:S01]  /*27460*/  HMMA.1688.F32.TF32 R236, R88, R14, R124 ;  /* 0x0000000e58ec723c */ /* 0x008fe2000008107c */
[----:B------:R-:W-:-:S02]  /*27470*/  IMAD.MOV.U32 R93, RZ, RZ, R40 ;  /* 0x000000ffff5d7224 */ /* 0x000fc400078e0028 */
[----:B------:R-:W-:Y:S05]  /*27480*/  LDS R88, [R3+0x10180] ;  /* 0x0101800003587984 */ /* 0x000fea0000000800 */
[C---:B----4-:R-:W-:Y:S08]  /*27490*/  HMMA.1688.F32.TF32 R108, R232.reuse, R10, R108 ;  /* 0x0000000ae86c723c */ /* 0x050ff0000008106c */
[C---:B------:R-:W-:Y:S07]  /*274a0*/  HMMA.1688.F32.TF32 R112, R232.reuse, R6, R112 ;  /* 0x00000006e870723c */ /* 0x040fee0000081070 */
[----:B------:R-:W-:Y:S01]  /*274b0*/  STL [R1+0x1a58], R236 ;  /* 0x001a58ec01007387 */ /* 0x000fe20000100800 */
[C---:B------:R-:W-:Y:S03]  /*274c0*/  HMMA.1688.F32.TF32 R116, R232.reuse, R34, R116 ;  /* 0x00000022e874723c */ /* 0x040fe60000081074 */
[----:B------:R-:W-:Y:S04]  /*274d0*/  STL [R1+0x1a54], R237 ;  /* 0x001a54ed01007387 */ /* 0x000fe80000100800 */
[----:B------:R-:W-:Y:S01]  /*274e0*/  STL [R1+0x1a50], R238 ;  /* 0x001a50ee01007387 */ /* 0x000fe20000100800 */
[----:B------:R-:W-:Y:S03]  /*274f0*/  HMMA.1688.F32.TF32 R120, R232, R30, R120 ;  /* 0x0000001ee878723c */ /* 0x000fe60000081078 */
[----:B------:R-:W-:Y:S04]  /*27500*/  STL [R1+0x1a4c], R239 ;  /* 0x001a4cef01007387 */ /* 0x000fe80000100800 */
[----:B------:R-:W-:Y:S01]  /*27510*/  STL [R1+0x1a68], R108 ;  /* 0x001a686c01007387 */ /* 0x000fe20000100800 */
[----:B------:R-:W-:Y:S01]  /*27520*/  IMAD.MOV.U32 R46, RZ, RZ, R128 ;  /* 0x000000ffff2e7224 */ /* 0x000fe200078e0080 */
[----:B------:R-:W-:Y:S01]  /*27530*/  MOV R47, R129 ;  /* 0x00000081002f7202 */ /* 0x000fe20000000f00 */
[----:B------:R-:W-:Y:S01]  /*27540*/  IMAD.MOV.U32 R240, RZ, RZ, R131 ;  /* 0x000000fffff07224 */ /* 0x000fe200078e0083 */
[----:B------:R-:W-:Y:S01]  /*27550*/  HMMA.1688.F32.TF32 R140, R228, R10, R160 ;  /* 0x0000000ae48c723c */ /* 0x000fe200000810a0 */
[----:B------:R-:W-:Y:S04]  /*27560*/  LDS R90, [R3+0x11180] ;  /* 0x01118000035a7984 */ /* 0x000fe80000000800 */
[----:B------:R-:W-:Y:S03]  /*27570*/  LDS R89, [R0+0x10180] ;  /* 0x0101800000597984 */ /* 0x000fe60000000800 */
        /* <DEDUP_REMOVED lines=12> */
[----:B------:R1:W-:Y:S04]  /*27640*/  STL [R1+0x1a94], R120 ;  /* 0x001a947801007387 */ /* 0x0003e80000100800 */
[----:B------:R3:W-:Y:S04]  /*27650*/  STL [R1+0x1a90], R121 ;  /* 0x001a907901007387 */ /* 0x0007e80000100800 */
[----:B------:R4:W-:Y:S04]  /*27660*/  STL [R1+0x1a8c], R122 ;  /* 0x001a8c7a01007387 */ /* 0x0009e80000100800 */
[----:B------:R4:W-:Y:S01]  /*27670*/  STL [R1+0x1a88], R123 ;  /* 0x001a887b01007387 */ /* 0x0009e20000100800 */
[----:B-1----:R-:W-:-:S03]  /*27680*/  IMAD.MOV.U32 R120, RZ, RZ, R159 ;  /* 0x000000ffff787224 */ /* 0x002fc600078e009f */
[----:B------:R-:W-:Y:S01]  /*27690*/  STL [R1+0x1aa4], R124 ;  /* 0x001aa47c01007387 */ /* 0x000fe20000100800 */
[----:B---3--:R-:W-:-:S03]  /*276a0*/  MOV R121, R152 ;  /* 0x0000009800797202 */ /* 0x008fc60000000f00 */
[----:B------:R-:W-:Y:S01]  /*276b0*/  STL [R1+0x1aa0], R125 ;  /* 0x001aa07d01007387 */ /* 0x000fe20000100800 */
[----:B----4-:R-:W-:-:S03]  /*276c0*/  IMAD.MOV.U32 R122, RZ, RZ, R153 ;  /* 0x000000ffff7a7224 */ /* 0x010fc600078e0099 */
[----:B------:R-:W-:Y:S01]  /*276d0*/  STL [R1+0x1a9c], R126 ;  /* 0x001a9c7e01007387 */ /* 0x000fe20000100800 */
[----:B------:R-:W-:-:S03]  /*276e0*/  IMAD.MOV.U32 R123, RZ, RZ, R154 ;  /* 0x000000ffff7b7224 */ /* 0x000fc600078e009a */
[----:B------:R-:W-:Y:S01]  /*276f0*/  STL [R1+0x1a98], R127 ;  /* 0x001a987f01007387 */ /* 0x000fe20000100800 */
[----:B------:R-:W-:-:S03]  /*27700*/  IMAD.MOV.U32 R116, RZ, RZ, R155 ;  /* 0x000000ffff747224 */ /* 0x000fc600078e009b */
[----:B------:R-:W3:Y:S04]  /*27710*/  LDL.LU R159, [R1+0x1b74] ;  /* 0x001b7400019f7983 */ /* 0x000ee80000300800 */
[----:B------:R-:W4:Y:S04]  /*27720*/  LDL.LU R152, [R1+0x1b70] ;  /* 0x001b700001987983 */ /* 0x000f280000300800 */
[----:B------:R-:W4:Y:S04]  /*27730*/  LDL.LU R153, [R1+0x1b6c] ;  /* 0x001b6c0001997983 */ /* 0x000f280000300800 */
[----:B------:R-:W4:Y:S01]  /*27740*/  LDL.LU R154, [R1+0x1b68] ;  /* 0x001b6800019a7983 */ /* 0x000f220000300800 */
[----:B------:R-:W-:-:S03]  /*27750*/  MOV R117, R252 ;  /* 0x000000fc00757202 */ /* 0x000fc60000000f00 */
[----:B------:R-:W4:Y:S04]  /*27760*/  LDL.LU R155, [R1+0x1b64] ;  /* 0x001b6400019b7983 */ /* 0x000f280000300800 */
[----:B------:R-:W3:Y:S01]  /*27770*/  LDL.LU R252, [R1+0x1b60] ;  /* 0x001b600001fc7983 */ /* 0x000ee20000300800 */
[----:B------:R-:W-:Y:S01]  /*27780*/  IMAD.MOV.U32 R40, RZ, RZ, R130 ;  /* 0x000000ffff287224 */ /* 0x000fe200078e0082 */
[----:B------:R-:W-:Y:S01]  /*27790*/  HMMA.1688.F32.TF32 R144, R228, R6, R164 ;  /* 0x00000006e490723c */ /* 0x000fe200000810a4 */
[----:B------:R-:W-:-:S07]  /*277a0*/  IMAD.MOV.U32 R238, RZ, RZ, R13 ;  /* 0x000000ffffee7224 */ /* 0x000fce00078e000d */
[----:B------:R-:W-:Y:S01]  /*277b0*/  HMMA.1688.F32.TF32 R148, R228, R34, R168 ;  /* 0x00000022e494723c */ /* 0x000fe200000810a8 */
[----:B------:R-:W-:-:S07]  /*277c0*/  IMAD.MOV.U32 R239, RZ, RZ, R12 ;  /* 0x000000ffffef7224 */ /* 0x000fce00078e000c */
[----:B------:R-:W-:Y:S01]  /*277d0*/  HMMA.1688.F32.TF32 R204, R36, R30, R204 ;  /* 0x0000001e24cc723c */ /* 0x000fe200000810cc */
[----:B------:R-:W-:Y:S01]  /*277e0*/  IMAD.MOV.U32 R236, RZ, RZ, R17 ;  /* 0x000000ffffec7224 */ /* 0x000fe200078e0011 */
[----:B------:R-:W-:-:S06]  /*277f0*/  MOV R237, R16 ;  /* 0x0000001000ed7202 */ /* 0x000fcc0000000f00 */
[C---:B------:R-:W-:Y:S08]  /*27800*/  HMMA.1688.F32.TF32 R216, R36.reuse, R18, R216 ;  /* 0x0000001224d8723c */ /* 0x040ff000000810d8 */
[C---:B------:R-:W-:Y:S08]  /*27810*/  HMMA.1688.F32.TF32 R208, R36.reuse, R26, R208 ;  /* 0x0000001a24d0723c */ /* 0x040ff000000810d0 */
[-C--:B------:R-:W-:Y:S01]  /*27820*/  HMMA.1688.F32.TF32 R212, R36, R22.reuse, R212 ;  /* 0x0000001624d4723c */ /* 0x080fe200000810d4 */
[----:B------:R-:W-:Y:S01]  /*27830*/  IMAD.MOV.U32 R108, RZ, RZ, R25 ;  /* 0x000000ffff6c7224 */ /* 0x000fe200078e0019 */
[----:B------:R-:W-:Y:S04]  /*27840*/  LDS R104, [R3+0x10100] ;  /* 0x0101000003687984 */ /* 0x000fe80000000800 */
[----:B------:R-:W-:Y:S02]  /*27850*/  LDS R106, [R3+0x11100] ;  /* 0x01110000036a7984 */ /* 0x000fe40000000800 */
[C---:B------:R-:W-:Y:S02]  /*27860*/  HMMA.1688.F32.TF32 R160, R228.reuse, R22, R180 ;  /* 0x00000016e4a0723c */ /* 0x040fe400000810b4 */
[----:B------:R-:W-:Y:S04]  /*27870*/  LDS R105, [R0+0x10100] ;  /* 0x0101000000697984 */ /* 0x000fe80000000800 */
[----:B------:R-:W-:Y:S02]  /*27880*/  LDS R107, [R0+0x11100] ;  /* 0x01110000006b7984 */ /* 0x000fe40000000800 */
[----:B------:R-:W-:Y:S02]  /*27890*/  HMMA.1688.F32.TF32 R164, R228, R18, R184 ;  /* 0x00000012e4a4723c */ /* 0x000fe400000810b8 */
[----:B------:R-:W-:Y:S06]  /*278a0*/  LDS R91, [R0+0x11180] ;  /* 0x01118000005b7984 */ /* 0x000fec0000000800 */
[C---:B------:R-:W-:Y:S08]  /*278b0*/  HMMA.1688.F32.TF32 R180, R36.reuse, R34, R200 ;  /* 0x0000002224b4723c */ /* 0x040ff000000810c8 */
[----:B------:R-:W-:Y:S08]  /*278c0*/  HMMA.1688.F32.TF32 R200, R36, R14, R220 ;  /* 0x0000000e24c8723c */ /* 0x000ff000000810dc */
[----:B--2---:R-:W-:Y:S11]  /*278d0*/  HMMA.1688.F32.TF32 R128, R232, R22, R224 ;  /* 0x00000016e880723c */ /* 0x004ff600000810e0 */
[----:B------:R-:W-:Y:S11]  /*278e0*/  @!UPT UIADD3 URZ, URZ, URZ, URZ ;  /* 0x0000003f3f3ff290 */ /* 0x000ff6000fffe03f */
[----:B------:R-:W-:Y:S01]  /*278f0*/  @!UPT UIADD3 URZ, URZ, URZ, URZ ;  /* 0x0000003f3f3ff290 */ /* 0x000fe2000fffe03f */
[----:B------:R-:W-:Y:S04]  /*27900*/  STL [R1+0x1ab4], R128 ;  /* 0x001ab48001007387 */ /* 0x000fe80000100800 */
[----:B------:R-:W-:Y:S04]  /*27910*/  STL [R1+0x1ab0], R129 ;  /* 0x001ab08101007387 */ /* 0x000fe80000100800 */
[----:B------:R1:W-:Y:S04]  /*27920*/  STL [R1+0x1aac], R130 ;  /* 0x001aac8201007387 */ /* 0x0003e80000100800 */
[----:B------:R2:W-:Y:S01]  /*27930*/  STL [R1+0x1aa8], R131 ;  /* 0x001aa88301007387 */ /* 0x0005e20000100800 */
[----:B-1----:R-:W-:-:S03]  /*27940*/  IMAD.MOV.U32 R130, RZ, RZ, R29 ;  /* 0x000000ffff827224 */ /* 0x002fc600078e001d */
[----:B------:R-:W-:Y:S01]  /*27950*/  LDS R29, [R0+0x10000] ;  /* 0x01000000001d7984 */ /* 0x000fe20000000800 */
[----:B--2---:R-:W-:-:S03]  /*27960*/  IMAD.MOV.U32 R131, RZ, RZ, R28 ;  /* 0x000000ffff837224 */ /* 0x004fc600078e001c */
[----:B------:R-:W-:Y:S01]  /*27970*/  LDS R28, [R3+0x10000] ;  /* 0x01000000031c7984 */ /* 0x000fe20000000800 */
[----:B------:R-:W-:Y:S01]  /*27980*/  IMAD.MOV.U32 R112, RZ, RZ, R9 ;  /* 0x000000ffff707224 */ /* 0x000fe200078e0009 */
[----:B------:R-:W-:Y:S01]  /*27990*/  MOV R113, R8 ;  /* 0x0000000800717202 */ /* 0x000fe20000000f00 */
[----:B------:R-:W-:Y:S02]  /*279a0*/  IMAD.MOV.U32 R114, RZ, RZ, R5 ;  /* 0x000000ffff727224 */ /* 0x000fe400078e0005 */
[----:B------:R-:W-:Y:S01]  /*279b0*/  IMAD.MOV.U32 R115, RZ, RZ, R4 ;  /* 0x000000ffff737224 */ /* 0x000fe200078e0004 */
[----:B------:R-:W-:Y:S01]  /*279c0*/  MOV R109, R24 ;  /* 0x00000018006d7202 */ /* 0x000fe20000000f00 */
[----:B------:R-:W-:Y:S02]  /*279d0*/  IMAD.MOV.U32 R110, RZ, RZ, R21 ;  /* 0x000000ffff6e7224 */ /* 0x000fe400078e0015 */
[----:B------:R-:W-:Y:S01]  /*279e0*/  IMAD.MOV.U32 R111, RZ, RZ, R20 ;  /* 0x000000ffff6f7224 */ /* 0x000fe200078e0014 */
[----:B------:R-:W-:Y:S01]  /*279f0*/  MOV R129, R244 ;  /* 0x000000f400817202 */ /* 0x000fe20000000f00 */
[----:B------:R-:W-:Y:S01]  /*27a00*/  IMAD.MOV.U32 R128, RZ, RZ, R245 ;  /* 0x000000ffff807224 */ /* 0x000fe200078e00f5 */
[----:B------:R-:W-:Y:S01]  /*27a10*/  LDS R244, [R3+0x10080] ;  /* 0x0100800003f47984 */ /* 0x000fe20000000800 */
[----:B------:R-:W-:-:S02]  /*27a20*/  IMAD.MOV.U32 R118, RZ, RZ, R247 ;  /* 0x000000ffff767224 */ /* 0x000fc400078e00f7 */
[----:B------:R-:W-:Y:S01]  /*27a30*/  IMAD.MOV.U32 R119, RZ, RZ, R246 ;  /* 0x000000ffff777224 */ /* 0x000fe200078e00f6 */
[----:B------:R-:W-:Y:S04]  /*27a40*/  LDS R245, [R0+0x10080] ;  /* 0x0100800000f57984 */ /* 0x000fe80000000800 */
[----:B------:R-:W-:Y:S04]  /*27a50*/  LDS R246, [R3+0x11080] ;  /* 0x0110800003f67984 */ /* 0x000fe80000000800 */
[----:B------:R-:W-:Y:S01]  /*27a60*/  LDS R247, [R0+0x11080] ;  /* 0x0110800000f77984 */ /* 0x000fe20000000800 */
[C---:B----4-:R-:W-:Y:S03]  /*27a70*/  HMMA.1688.F32.TF32 R132, R232.reuse, R18, R152 ;  /* 0x00000012e884723c */ /* 0x050fe60000081098 */
[----:B---3--:R-:W-:Y:S05]  /*27a80*/  LDSM.16.M88.4 R16, [R252+0x42100] ;  /* 0x04210000fc10783b */ /* 0x008fea0000000200 */
[----:B------:R-:W-:Y:S01]  /*27a90*/  HMMA.1688.F32.TF32 R232, R232, R14, R156 ;  /* 0x0000000ee8e8723c */ /* 0x000fe2000008109c */
[----:B------:R-:W-:Y:S04]  /*27aa0*/  LDSM.16.M88.4 R20, [R252+0x46100] ;  /* 0x04610000fc14783b */ /* 0x000fe80000000200 */
[----:B------:R-:W-:Y:S03]  /*27ab0*/  LDSM.16.M88.4 R220, [R252+0x4c100] ;  /* 0x04c10000fcdc783b */ /* 0x000fe60000000200 */
[C---:B------:R-:W-:Y:S01]  /*27ac0*/  HMMA.1688.F32.TF32 R152, R228.reuse, R30, R172 ;  /* 0x0000001ee498723c */ /* 0x040fe200000810ac */
[----:B------:R-:W-:Y:S04]  /*27ad0*/  LDS R30, [R3+0x11000] ;  /* 0x01100000031e7984 */ /* 0x000fe80000000800 */
[----:B------:R-:W-:Y:S03]  /*27ae0*/  LDS R31, [R0+0x11000] ;  /* 0x01100000001f7984 */ /* 0x000fe60000000800 */
[C---:B------:R-:W-:Y:S01]  /*27af0*/  HMMA.1688.F32.TF32 R156, R228.reuse, R26, R176 ;  /* 0x0000001ae49c723c */ /* 0x040fe200000810b0 */
[----:B------:R-:W-:Y:S04]  /*27b00*/  STL [R1+0x1ac4], R132 ;  /* 0x001ac48401007387 */ /* 0x000fe80000100800 */
[----:B------:R-:W-:Y:S03]  /*27b10*/  LDSM.16.M88.4 R224, [R252+0x4e100] ;  /* 0x04e10000fce0783b */ /* 0x000fe60000000200 */
[----:B------:R-:W-:Y:S01]  /*27b20*/  HMMA.1688.F32.TF32 R228, R228, R14, R188 ;  /* 0x0000000ee4e4723c */ /* 0x000fe200000810bc */
[----:B------:R-:W1:Y:S04]  /*27b30*/  LDSM.16.M88.4 R12, [R252+0x40100] ;  /* 0x04010000fc0c783b */ /* 0x000e680000000200 */
[----:B------:R-:W-:Y:S03]  /*27b40*/  STL [R1+0x1ac0], R133 ;  /* 0x001ac08501007387 */ /* 0x000fe60000100800 */
[C---:B------:R-:W-:Y:S01]  /*27b50*/  HMMA.1688.F32.TF32 R172, R36.reuse, R10, R192 ;  /* 0x0000000a24ac723c */ /* 0x040fe200000810c0 */
[----:B------:R-:W-:Y:S04]  /*27b60*/  STL [R1+0x1abc], R134 ;  /* 0x001abc8601007387 */ /* 0x000fe80000100800 */
[----:B------:R-:W2:Y:S03]  /*27b70*/  LDSM.16.M88.4 R24, [R252+0x44100] ;  /* 0x04410000fc18783b */ /* 0x000ea60000000200 */
[----:B------:R-:W-:Y:S01]  /*27b80*/  HMMA.1688.F32.TF32 R176, R36, R6, R196 ;  /* 0x0000000624b0723c */ /* 0x000fe200000810c4 */
[----:B------:R-:W-:Y:S04]  /*27b90*/  STL [R1+0x1ab8], R135 ;  /* 0x001ab88701007387 */ /* 0x000fe80000100800 */
[----:B------:R-:W-:Y:S04]  /*27ba0*/  STL [R1+0x1ad4], R232 ;  /* 0x001ad4e801007387 */ /* 0x000fe80000100800 */
[----:B------:R-:W-:Y:S04]  /*27bb0*/  STL [R1+0x1ad0], R233 ;  /* 0x001ad0e901007387 */ /* 0x000fe80000100800 */
[----:B------:R-:W-:Y:S04]  /*27bc0*/  STL [R1+0x1acc], R234 ;  /* 0x001accea01007387 */ /* 0x000fe80000100800 */
[----:B------:R-:W-:Y:S04]  /*27bd0*/  STL [R1+0x1ac8], R235 ;  /* 0x001ac8eb01007387 */ /* 0x000fe80000100800 */
[----:B------:R-:W3:Y:S01]  /*27be0*/  LDSM.16.M88.4 R8, [R252+0x48100] ;  /* 0x04810000fc08783b */ /* 0x000ee20000000200 */
[C---:B-1----:R-:W-:Y:S03]  /*27bf0*/  HMMA.1688.F32.TF32 R36, R28.reuse, R12, R112 ;  /* 0x0000000c1c24723c */ /* 0x042fe60000081070 */
        /* <DEDUP_REMOVED lines=14> */
[----:B------:R-:W-:Y:S04]  /*27ce0*/  STL.64 [R1+0xd0], R36 ;  /* 0x0000d02401007387 */ /* 0x000fe80000100a00 */
[----:B------:R1:W-:Y:S04]  /*27cf0*/  STL.64 [R1+0xd8], R38 ;  /* 0x0000d82601007387 */ /* 0x0003e80000100a00 */
[----:B------:R-:W4:Y:S04]  /*27d00*/  LDL.LU R125, [R1+0x1d4] ;  /* 0x0001d400017d7983 */ /* 0x000f280000300800 */
[----:B------:R-:W4:Y:S01]  /*27d10*/  LDL.LU R126, [R1+0x1d8] ;  /* 0x0001d800017e7983 */ /* 0x000f220000300800 */
[----:B-1----:R-:W-:Y:S03]  /*27d20*/  HMMA.1688.F32.TF32 R36, R28, R16, R236 ;  /* 0x000000101c24723c */ /* 0x002fe600000810ec */
[----:B------:R-:W4:Y:S04]  /*27d30*/  LDL.LU R127, [R1+0x1dc] ;  /* 0x0001dc00017f7983 */ /* 0x000f280000300800 */
[----:B------:R-:W1:Y:S01]  /*27d40*/  LDSM.16.M88.4 R4, [R252+0x4a100] ;  /* 0x04a10000fc04783b */ /* 0x000e620000000200 */
[----:B------:R-:W-:Y:S01]  /*27d50*/  IMAD.MOV.U32 R171, RZ, RZ, R2 ;  /* 0x000000ffffab7224 */ /* 0x000fe200078e0002 */
[----:B------:R-:W-:Y:S01]  /*27d60*/  HMMA.1688.F32.TF32 R248, R244, R220, R248 ;  /* 0x000000dcf4f8723c */ /* 0x000fe200000810f8 */
[----:B------:R-:W-:Y:S01]  /*27d70*/  IMAD.MOV.U32 R188, RZ, RZ, R42 ;  /* 0x000000ffffbc7224 */ /* 0x000fe200078e002a */
[----:B------:R-:W-:Y:S01]  /*27d80*/  MOV R190, R100 ;  /* 0x0000006400be7202 */ /* 0x000fe20000000f00 */
[----:B------:R-:W-:-:S02]  /*27d90*/  IMAD.MOV.U32 R189, RZ, RZ, R43 ;  /* 0x000000ffffbd7224 */ /* 0x000fc400078e002b */
[----:B------:R-:W-:Y:S01]  /*27da0*/  IMAD.MOV.U32 R191, RZ, RZ, R92 ;  /* 0x000000ffffbf7224 */ /* 0x000fe200078e005c */
[----:B------:R-:W-:Y:S01]  /*27db0*/  MOV R194, R33 ;  /* 0x0000002100c27202 */ /* 0x000fe20000000f00 */
[----:B------:R-:W-:Y:S01]  /*27dc0*/  IMAD.MOV.U32 R195, RZ, RZ, R32 ;  /* 0x000000ffffc37224 */ /* 0x000fe200078e0020 */
[C---:B------:R-:W-:Y:S08]  /*27dd0*/  HMMA.1688.F32.TF32 R48, R104.reuse, R220, R48 ;  /* 0x000000dc6830723c */ /* 0x040ff00000081030 */
[----:B------:R-:W-:Y:S01]  /*27de0*/  HMMA.1688.F32.TF32 R52, R104, R224, R52 ;  /* 0x000000e06834723c */ /* 0x000fe20000081034 */
[----:B------:R-:W-:Y:S01]  /*27df0*/  IMAD.MOV.U32 R237, RZ, RZ, R36 ;  /* 0x000000ffffed7224 */ /* 0x000fe200078e0024 */
[----:B------:R-:W-:Y:S01]  /*27e00*/  MOV R238, R37 ;  /* 0x0000002500ee7202 */ /* 0x000fe20000000f00 */
[----:B------:R-:W-:Y:S01]  /*27e10*/  IMAD.MOV.U32 R239, RZ, RZ, R38 ;  /* 0x000000ffffef7224 */ /* 0x000fe200078e0026 */
[----:B------:R-:W-:Y:S01]  /*27e20*/  LDS R196, [R3+0x10380] ;  /* 0x0103800003c47984 */ /* 0x000fe20000000800 */
[----:B------:R-:W-:-:S03]  /*27e30*/  IMAD.MOV.U32 R115, RZ, RZ, R39 ;  /* 0x000000ffff737224 */ /* 0x000fc600078e0027 */
[----:B--2---:R-:W-:Y:S08]  /*27e40*/  HMMA.1688.F32.TF32 R36, R28, R24, R108 ;  /* 0x000000181c24723c */ /* 0x004ff0000008106c */
[C---:B------:R-:W-:Y:S08]  /*27e50*/  HMMA.1688.F32.TF32 R56, R88.reuse, R12, R56 ;  /* 0x0000000c5838723c */ /* 0x040ff00000081038 */
[C---:B------:R-:W-:Y:S08]  /*27e60*/  HMMA.1688.F32.TF32 R60, R88.reuse, R16, R60 ;  /* 0x00000010583c723c */ /* 0x040ff0000008103c */
[----:B------:R-:W-:Y:S01]  /*27e70*/  HMMA.1688.F32.TF32 R68, R88, R20, R68 ;  /* 0x000000145844723c */ /* 0x000fe20000081044 */
[----:B------:R-:W-:Y:S01]  /*27e80*/  IMAD.MOV.U32 R109, RZ, RZ, R36 ;  /* 0x000000ffff6d7224 */ /* 0x000fe200078e0024 */
[----:B------:R-:W-:Y:S01]  /*27e90*/  MOV R110, R37 ;  /* 0x00000025006e7202 */ /* 0x000fe20000000f00 */
[----:B------:R-:W-:Y:S01]  /*27ea0*/  IMAD.MOV.U32 R111, RZ, RZ, R38 ;  /* 0x000000ffff6f7224 */ /* 0x000fe200078e0026 */
[----:B------:R-:W-:Y:S01]  /*27eb0*/  LDS R198, [R3+0x11380] ;  /* 0x0113800003c67984 */ /* 0x000fe20000000800 */
[----:B------:R-:W-:-:S03]  /*27ec0*/  IMAD.MOV.U32 R236, RZ, RZ, R39 ;  /* 0x000000ffffec7224 */ /* 0x000fc600078e0027 */
[----:B------:R-:W-:Y:S01]  /*27ed0*/  HMMA.1688.F32.TF32 R36, R28, R20, R128 ;  /* 0x000000141c24723c */ /* 0x000fe20000081080 */
        /* <DEDUP_REMOVED lines=30> */
[----:B------:R-:W2:Y:S01]  /*280c0*/  LDL.LU R170, [R1+0xe8] ;  /* 0x0000e80001aa7983 */ /* 0x000ea20000300800 */
[----:B------:R-:W-:Y:S01]  /*280d0*/  IMAD.MOV.U32 R112, RZ, RZ, R36 ;  /* 0x000000ffff707224 */ /* 0x000fe200078e0024 */
[----:B------:R-:W-:Y:S01]  /*280e0*/  MOV R113, R37 ;  /* 0x0000002500717202 */ /* 0x000fe20000000f00 */
[----:B------:R-:W-:Y:S01]  /*280f0*/  IMAD.MOV.U32 R114, RZ, RZ, R38 ;  /* 0x000000ffff727224 */ /* 0x000fe200078e0026 */
[C---:B------:R-:W-:Y:S01]  /*28100*/  HMMA.1688.F32.TF32 R64, R88.reuse, R24, R64 ;  /* 0x000000185840723c */ /* 0x040fe20000081040 */
[----:B------:R-:W-:Y:S01]  /*28110*/  IMAD.MOV.U32 R108, RZ, RZ, R39 ;  /* 0x000000ffff6c7224 */ /* 0x000fe200078e0027 */
[----:B------:R-:W-:Y:S06]  /*28120*/  LDS R197, [R0+0x10380] ;  /* 0x0103800000c57984 */ /* 0x000fec0000000800 */
[C---:B------:R-:W-:Y:S08]  /*28130*/  HMMA.1688.F32.TF32 R80, R88.reuse, R220, R80 ;  /* 0x000000dc5850723c */ /* 0x040ff00000081050 */
[----:B------:R-:W-:Y:S01]  /*28140*/  HMMA.1688.F32.TF32 R84, R88, R224, R84 ;  /* 0x000000e05854723c */ /* 0x000fe20000081054 */
[----:B------:R-:W-:Y:S01]  /*28150*/  IMAD.MOV.U32 R192, RZ, RZ, R137 ;  /* 0x000000ffffc07224 */ /* 0x000fe200078e0089 */
[----:B------:R-:W-:Y:S01]  /*28160*/  LDS R199, [R0+0x11380] ;  /* 0x0113800000c77984 */ /* 0x000fe20000000800 */
[----:B------:R-:W-:-:S03]  /*28170*/  IMAD.MOV.U32 R193, RZ, RZ, R136 ;  /* 0x000000ffffc17224 */ /* 0x000fc600078e0088 */
[----:B------:R-:W-:Y:S02]  /*28180*/  LDS R136, [R3+0x10280] ;  /* 0x0102800003887984 */ /* 0x000fe40000000800 */
[C---:B---3--:R-:W-:Y:S02]  /*28190*/  HMMA.1688.F32.TF32 R36, R28.reuse, R8, R116 ;  /* 0x000000081c24723c */ /* 0x048fe40000081074 */
[----:B------:R-:W-:Y:S11]  /*281a0*/  LDS R137, [R0+0x10280] ;  /* 0x0102800000897984 */ /* 0x000ff60000000800 */
[----:B------:R-:W-:Y:S11]  /*281b0*/  @!UPT UIADD3 URZ, URZ, URZ, URZ ;  /* 0x0000003f3f3ff290 */ /* 0x000ff6000fffe03f */
[----:B------:R-:W-:Y:S01]  /*281c0*/  IMAD.MOV.U32 R116, RZ, RZ, R36 ;  /* 0x000000ffff747224 */ /* 0x000fe200078e0024 */
[----:B------:R-:W-:Y:S01]  /*281d0*/  MOV R117, R37 ;  /* 0x0000002500757202 */ /* 0x000fe20000000f00 */
[----:B------:R-:W-:Y:S02]  /*281e0*/  IMAD.MOV.U32 R118, RZ, RZ, R38 ;  /* 0x000000ffff767224 */ /* 0x000fe400078e0026 */
[----:B------:R-:W-:Y:S02]  /*281f0*/  IMAD.MOV.U32 R119, RZ, RZ, R39 ;  /* 0x000000ffff777224 */ /* 0x000fe400078e0027 */
[C---:B-1----:R-:W-:Y:S11]  /*28200*/  HMMA.1688.F32.TF32 R36, R28.reuse, R4, R120 ;  /* 0x000000041c24723c */ /* 0x042ff60000081078 */
[----:B------:R-:W-:Y:S11]  /*28210*/  @!UPT UIADD3 URZ, URZ, URZ, URZ ;  /* 0x0000003f3f3ff290 */ /* 0x000ff6000fffe03f */
[----:B------:R-:W-:Y:S02]  /*28220*/  @!UPT UIADD3 URZ, URZ, URZ, URZ ;  /* 0x0000003f3f3ff290 */ /* 0x000fe4000fffe03f */
[----:B------:R-:W-:Y:S01]  /*28230*/  IMAD.MOV.U32 R120, RZ, RZ, R36 ;  /* 0x000000ffff787224 */ /* 0x000fe200078e0024 */
[----:B------:R-:W-:Y:S01]  /*28240*/  MOV R121, R37 ;  /* 0x0000002500797202 */ /* 0x000fe20000000f00 */
[----:B------:R-:W-:Y:S02]  /*28250*/  IMAD.MOV.U32 R122, RZ, RZ, R38 ;  /* 0x000000ffff7a7224 */ /* 0x000fe400078e0026 */
[----:B------:R-:W-:Y:S02]  /*28260*/  IMAD.MOV.U32 R123, RZ, RZ, R39 ;  /* 0x000000ffff7b7224 */ /* 0x000fe400078e0027 */
[C---:B----4-:R-:W-:Y:S08]  /*28270*/  HMMA.1688.F32.TF32 R36, R28.reuse, R220, R124 ;  /* 0x000000dc1c24723c */ /* 0x050ff0000008107c */
[----:B--2---:R-:W-:Y:S11]  /*28280*/  HMMA.1688.F32.TF32 R28, R28, R224, R128 ;  /* 0x000000e01c1c723c */ /* 0x004ff60000081080 */
        /* <DEDUP_REMOVED lines=9> */
[----:B------:R-:W-:Y:S01]  /*28320*/  MOV R132, R28 ;  /* 0x0000001c00847202 */ /* 0x000fe20000000f00 */
[----:B------:R-:W-:Y:S02]  /*28330*/  IMAD.MOV.U32 R133, RZ, RZ, R29 ;  /* 0x000000ffff857224 */ /* 0x000fe400078e001d */
        /* <DEDUP_REMOVED lines=30> */
[C---:B------:R-:W-:Y:S08]  /*28520*/  HMMA.1688.F32.TF32 R28, R244.reuse, R4, R184 ;  /* 0x00000004f41c723c */ /* 0x040ff000000810b8 */
[----:B------:R-:W-:Y:S01]  /*28530*/  HMMA.1688.F32.TF32 R244, R244, R224, R168 ;  /* 0x000000e0f4f4723c */ /* 0x000fe200000810a8 */
[----:B------:R-:W-:Y:S01]  /*28540*/  IMAD.MOV.U32 R184, RZ, RZ, R102 ;  /* 0x000000ffffb87224 */ /* 0x000fe200078e0066 */
[----:B------:R-:W-:Y:S01]  /*28550*/  MOV R186, R97 ;  /* 0x0000006100ba7202 */ /* 0x000fe20000000f00 */
[----:B------:R-:W-:Y:S01]  /*28560*/  IMAD.MOV.U32 R185, RZ, RZ, R96 ;  /* 0x000000ffffb97224 */ /* 0x000fe200078e0060 */
[----:B------:R-:W-:Y:S01]  /*28570*/  MOV R125, R37 ;  /* 0x00000025007d7202 */ /* 0x000fe20000000f00 */
[----:B------:R-:W-:Y:S01]  /*28580*/  IMAD.MOV.U32 R187, RZ, RZ, R98 ;  /* 0x000000ffffbb7224 */ /* 0x000fe200078e0062 */
[----:B------:R-:W-:Y:S01]  /*28590*/  LDS R168, [R3+0x10300] ;  /* 0x0103000003a87984 */ /* 0x000fe20000000800 */
[----:B------:R-:W-:-:S02]  /*285a0*/  IMAD.MOV.U32 R124, RZ, RZ, R36 ;  /* 0x000000ffff7c7224 */ /* 0x000fc400078e0024 */
[----:B------:R-:W-:Y:S01]  /*285b0*/  IMAD.MOV.U32 R126, RZ, RZ, R38 ;  /* 0x000000ffff7e7224 */ /* 0x000fe200078e0026 */
[C---:B------:R-:W-:Y:S01]  /*285c0*/  HMMA.1688.F32.TF32 R72, R88.reuse, R8, R72 ;  /* 0x000000085848723c */ /* 0x040fe20000081048 */
[----:B------:R-:W-:Y:S01]  /*285d0*/  IMAD.MOV.U32 R127, RZ, RZ, R39 ;  /* 0x000000ffff7f7224 */ /* 0x000fe200078e0027 */
[----:B------:R-:W-:Y:S04]  /*285e0*/  LDS R170, [R3+0x11300] ;  /* 0x0113000003aa7984 */ /* 0x000fe80000000800 */
[----:B------:R-:W-:Y:S04]  /*285f0*/  STL.64 [R1], R28 ;  /* 0x0000001c01007387 */ /* 0x000fe80000100a00 */
[----:B------:R1:W-:Y:S04]  /*28600*/  STL.64 [R1+0x1980], R250 ;  /* 0x001980fa01007387 */ /* 0x0003e80000100a00 */
[----:B------:R2:W-:Y:S01]  /*28610*/  STL.64 [R1+0x1978], R248 ;  /* 0x001978f801007387 */ /* 0x0005e20000100a00 */
[----:B------:R-:W-:Y:S01]  /*28620*/  MOV R252, R30 ;  /* 0x0000001e00fc7202 */ /* 0x000fe20000000f00 */
[----:B------:R-:W-:Y:S01]  /*28630*/  IMAD.MOV.U32 R2, RZ, RZ, R31 ;  /* 0x000000ffff027224 */ /* 0x000fe200078e001f */
[----:B------:R-:W-:Y:S01]  /*28640*/  HMMA.1688.F32.TF32 R76, R88, R4, R76 ;  /* 0x00000004584c723c */ /* 0x000fe2000008104c */
[----:B------:R-:W-:Y:S01]  /*28650*/  LDS R169, [R0+0x10300] ;  /* 0x0103000000a97984 */ /* 0x000fe20000000800 */
[----:B-1----:R-:W-:Y:S01]  /*28660*/  MOV R250, R40 ;  /* 0x0000002800fa7202 */ /* 0x002fe20000000f00 */
[----:B------:R-:W-:-:S02]  /*28670*/  IMAD.MOV.U32 R251, RZ, RZ, R240 ;  /* 0x000000fffffb7224 */ /* 0x000fc400078e00f0 */
[----:B------:R-:W-:Y:S01]  /*28680*/  LDS R171, [R0+0x11300] ;  /* 0x0113000000ab7984 */ /* 0x000fe20000000800 */
[----:B--2---:R-:W-:-:S03]  /*28690*/  IMAD.MOV.U32 R248, RZ, RZ, R46 ;  /* 0x000000fffff87224 */ /* 0x004fc600078e002e */
[----:B------:R-:W2:Y:S01]  /*286a0*/  LDL.LU R46, [R1+0x1b5c] ;  /* 0x001b5c00012e7983 */ /* 0x000ea20000300800 */
[----:B------:R-:W-:-:S03]  /*286b0*/  IMAD.MOV.U32 R249, RZ, RZ, R47 ;  /* 0x000000fffff97224 */ /* 0x000fc600078e002f */
[----:B------:R-:W2:Y:S04]  /*286c0*/  LDL.LU R47, [R1+0x1b58] ;  /* 0x001b5800012f7983 */ /* 0x000ea80000300800 */
[----:B------:R-:W3:Y:S04]  /*286d0*/  LDL.LU R40, [R1+0x1b54] ;  /* 0x001b540001287983 */ /* 0x000ee80000300800 */
[----:B------:R-:W4:Y:S04]  /*286e0*/  LDL.LU R240, [R1+0x1b50] ;  /* 0x001b500001f07983 */ /* 0x000f280000300800 */
[----:B------:R1:W-:Y:S04]  /*286f0*/  STL.64 [R1+0x1990], R246 ;  /* 0x001990f601007387 */ /* 0x0003e80000100a00 */
[----:B------:R1:W-:Y:S02]  /*28700*/  STL.64 [R1+0x1988], R244 ;  /* 0x001988f401007387 */ /* 0x0003e40000100a00 */
[----:B-1----:R-:W-:Y:S01]  /*28710*/  MOV R246, R243 ;  /* 0x000000f300f67202 */ /* 0x002fe20000000f00 */
[----:B------:R-:W-:-:S02]  /*28720*/  IMAD.MOV.U32 R244, RZ, RZ, R241 ;  /* 0x000000fffff47224 */ /* 0x000fc400078e00f1 */
[----:B------:R-:W4:Y:S01]  /*28730*/  LDL.LU R241, [R1+0x1b4c] ;  /* 0x001b4c0001f17983 */ /* 0x000f220000300800 */
[----:B------:R-:W-:-:S03]  /*28740*/  IMAD.MOV.U32 R245, RZ, RZ, R242 ;  /* 0x000000fffff57224 */ /* 0x000fc600078e00f2 */
[----:B------:R-:W4:Y:S04]  /*28750*/  LDL.LU R242, [R1+0x1b48] ;  /* 0x001b480001f27983 */ /* 0x000f280000300800 */
[----:B------:R-:W4:Y:S01]  /*28760*/  LDL.LU R243, [R1+0x1b44] ;  /* 0x001b440001f37983 */ /* 0x000f220000300800 */
[----:B------:R-:W-:-:S03]  /*28770*/  IMAD.MOV.U32 R247, RZ, RZ, R41 ;  /* 0x000000fffff77224 */ /* 0x000fc600078e0029 */
[----:B------:R-:W3:Y:S04]  /*28780*/  LDL.LU R41, [R1+0x1b40] ;  /* 0x001b400001297983 */ /* 0x000ee80000300800 */
[----:B------:R-:W3:Y:S04]  /*28790*/  LDL.LU R42, [R1+0x1b3c] ;  /* 0x001b3c00012a7983 */ /* 0x000ee80000300800 */
[----:B------:R-:W3:Y:S04]  /*287a0*/  LDL.LU R43, [R1+0x1b38] ;  /* 0x001b3800012b7983 */ /* 0x000ee80000300800 */
[----:B------:R-:W2:Y:S04]  /*287b0*/  LDL.LU R100, [R1+0x1b34] ;  /* 0x001b340001647983 */ /* 0x000ea80000300800 */
[----:B------:R-:W2:Y:S01]  /*287c0*/  LDL.LU R92, [R1+0x1b30] ;  /* 0x001b3000015c7983 */ /* 0x000ea20000300800 */
[----:B----4-:R-:W-:Y:S11]  /*287d0*/  HMMA.1688.F32.TF32 R240, R104, R12, R240 ;  /* 0x0000000c68f0723c */ /* 0x010ff600000810f0 */
[----:B------:R-:W-:Y:S11]  /*287e0*/  @!UPT UIADD3 URZ, URZ, URZ, URZ ;  /* 0x0000003f3f3ff290 */ /* 0x000ff6000fffe03f */
[----:B------:R-:W-:Y:S01]  /*287f0*/  @!UPT UIADD3 URZ, URZ, URZ, URZ ;  /* 0x0000003f3f3ff290 */ /* 0x000fe2000fffe03f */
[----:B------:R1:W-:Y:S04]  /*28800*/  STL.64 [R1+0x19a0], R242 ;  /* 0x0019a0f201007387 */ /* 0x0003e80000100a00 */
[----:B------:R4:W-:Y:S01]  /*28810*/  STL.64 [R1+0x1998], R240 ;  /* 0x001998f001007387 */ /* 0x0009e20000100a00 */
[----:B-1----:R-:W-:Y:S01]  /*28820*/  MOV R242, R95 ;  /* 0x0000005f00f27202 */ /* 0x002fe20000000f00 */
[----:B----4-:R-:W-:Y:S02]  /*28830*/  IMAD.MOV.U32 R240, RZ, RZ, R93 ;  /* 0x000000fffff07224 */ /* 0x010fe400078e005d */
[----:B------:R-:W2:Y:S01]  /*28840*/  LDL.LU R93, [R1+0x1b2c] ;  /* 0x001b2c00015d7983 */ /* 0x000ea20000300800 */
[----:B------:R-:W-:-:S03]  /*28850*/  IMAD.MOV.U32 R241, RZ, RZ, R94 ;  /* 0x000000fffff17224 */ /* 0x000fc600078e005e */
[----:B------:R-:W2:Y:S04]  /*28860*/  LDL.LU R94, [R1+0x1b28] ;  /* 0x001b2800015e7983 */ /* 0x000ea80000300800 */
[----:B------:R-:W2:Y:S01]  /*28870*/  LDL.LU R95, [R1+0x1b24] ;  /* 0x001b2400015f7983 */ /* 0x000ea20000300800 */
[----:B------:R-:W-:-:S03]  /*28880*/  IMAD.MOV.U32 R243, RZ, RZ, R101 ;  /* 0x000000fffff37224 */ /* 0x000fc600078e0065 */
[----:B------:R-:W4:Y:S04]  /*28890*/  LDL.LU R101, [R1+0x1b20] ;  /* 0x001b200001657983 */ /* 0x000f280000300800 */
[----:B------:R-:W4:Y:S04]  /*288a0*/  LDL.LU R102, [R1+0x1b1c] ;  /* 0x001b1c0001667983 */ /* 0x000f280000300800 */
[----:B------:R-:W3:Y:S04]  /*288b0*/  LDL.LU R96, [R1+0x1b18] ;  /* 0x001b180001607983 */ /* 0x000ee80000300800 */
[----:B------:R-:W4:Y:S04]  /*288c0*/  LDL.LU R97, [R1+0x1b14] ;  /* 0x001b140001617983 */ /* 0x000f280000300800 */
[----:B------:R-:W4:Y:S01]  /*288d0*/  LDL.LU R98, [R1+0x1b10] ;  /* 0x001b100001627983 */ /* 0x000f220000300800 */
[----:B--2---:R-:W-:Y:S07]  /*288e0*/  HMMA.1688.F32.TF32 R28, R104, R16, R92 ;  /* 0x00000010681c723c */ /* 0x004fee000008105c */
[----:B------:R-:W-:-:S02]  /*288f0*/  IMAD.MOV.U32 R92, RZ, RZ, R99 ;  /* 0x000000ffff5c7224 */ /* 0x000fc400078e0063 */
[----:B------:R-:W4:Y:S01]  /*28900*/  LDL.LU R99, [R1+0x1b0c] ;  /* 0x001b0c0001637983 */ /* 0x000f220000300800 */
[----:B------:R-:W-:-:S03]  /*28910*/  IMAD.MOV.U32 R93, RZ, RZ, R103 ;  /* 0x000000ffff5d7224 */ /* 0x000fc600078e0067 */
[----:B------:R-:W2:Y:S01]  /*28920*/  LDL.LU R103, [R1+0x1b08] ;  /* 0x001b080001677983 */ /* 0x000ea20000300800 */
[C---:B---3--:R-:W-:Y:S08]  /*28930*/  HMMA.1688.F32.TF32 R40, R104.reuse, R8, R40 ;  /* 0x000000086828723c */ /* 0x048ff00000081028 */
[----:B------:R-:W-:Y:S01]  /*28940*/  HMMA.1688.F32.TF32 R44, R104, R4, R44 ;  /* 0x00000004682c723c */ /* 0x000fe2000008102c */
[----:B------:R1:W-:Y:S04]  /*28950*/  STL.64 [R1+0x19b0], R30 ;  /* 0x0019b01e01007387 */ /* 0x0003e80000100a00 */
[----:B------:R3:W-:Y:S01]  /*28960*/  STL.64 [R1+0x19a8], R28 ;  /* 0x0019a81c01007387 */ /* 0x0007e20000100a00 */
[----:B------:R-:W-:Y:S01]  /*28970*/  MOV R94, R139 ;  /* 0x0000008b005e7202 */ /* 0x000fe20000000f00 */
[----:B------:R-:W-:-:S02]  /*28980*/  IMAD.MOV.U32 R95, RZ, RZ, R138 ;  /* 0x000000ffff5f7224 */ /* 0x000fc400078e008a */
[----:B------:R-:W-:Y:S01]  /*28990*/  LDS R138, [R3+0x11280] ;  /* 0x01128000038a7984 */ /* 0x000fe20000000800 */
[----:B-1----:R-:W-:Y:S01]  /*289a0*/  MOV R30, R234 ;  /* 0x000000ea001e7202 */ /* 0x002fe20000000f00 */
[----:B------:R-:W-:Y:S02]  /*289b0*/  IMAD.MOV.U32 R31, RZ, RZ, R235 ;  /* 0x000000ffff1f7224 */ /* 0x000fe400078e00eb */
[----:B------:R-:W-:Y:S01]  /*289c0*/  LDS R139, [R0+0x11280] ;  /* 0x01128000008b7984 */ /* 0x000fe20000000800 */
[----:B---3--:R-:W-:Y:S02]  /*289d0*/  IMAD.MOV.U32 R28, RZ, RZ, R232 ;  /* 0x000000ffff1c7224 */ /* 0x008fe400078e00e8 */
[----:B------:R-:W-:Y:S01]  /*289e0*/  IMAD.MOV.U32 R29, RZ, RZ, R233 ;  /* 0x000000ffff1d7224 */ /* 0x000fe200078e00e9 */
[C---:B----4-:R-:W-:Y:S08]  /*289f0*/  HMMA.1688.F32.TF32 R32, R104.reuse, R24, R96 ;  /* 0x000000186820723c */ /* 0x050ff00000081060 */
[----:B--2---:R-:W-:Y:S01]  /*28a00*/  HMMA.1688.F32.TF32 R36, R104, R20, R100 ;  /* 0x000000146824723c */ /* 0x004fe20000081064 */
[----:B------:R-:W-:Y:S04]  /*28a10*/  LDS R104, [R3+0x10200] ;  /* 0x0102000003687984 */ /* 0x000fe80000000800 */
[----:B------:R-:W-:Y:S04]  /*28a20*/  LDS R106, [R3+0x11200] ;  /* 0x01120000036a7984 */ /* 0x000fe80000000800 */
[----:B------:R-:W-:Y:S04]  /*28a30*/  LDS R105, [R0+0x10200] ;  /* 0x0102000000697984 */ /* 0x000fe80000000800 */
[----:B------:R-:W1:Y:S04]  /*28a40*/  LDS R107, [R0+0x11200] ;  /* 0x01120000006b7984 */ /* 0x000e680000000800 */
[----:B------:R-:W-:Y:S04]  /*28a50*/  STL.64 [R1+0x19c0], R34 ;  /* 0x0019c02201007387 */ /* 0x000fe80000100a00 */
[----:B------:R2:W-:Y:S04]  /*28a60*/  STL.64 [R1+0x19b8], R32 ;  /* 0x0019b82001007387 */ /* 0x0005e80000100a00 */
        /* <DEDUP_REMOVED lines=10> */
[----:B------:R-:W-:Y:S01]  /*28b10*/  STL.64 [R1+0x1a20], R58 ;  /* 0x001a203a01007387 */ /* 0x000fe20000100a00 */
[----:B-1----:R-:W-:Y:S03]  /*28b20*/  HMMA.1688.F32.TF32 R100, R104, R220, R248 ;  /* 0x000000dc6864723c */ /* 0x002fe600000810f8 */
[----:B------:R1:W-:Y:S04]  /*28b30*/  STL.64 [R1+0x1a18], R56 ;  /* 0x001a183801007387 */ /* 0x0003e80000100a00 */
[----:B------:R-:W-:Y:S01]  /*28b40*/  STL.64 [R1+0x1a30], R62 ;  /* 0x001a303e01007387 */ /* 0x000fe20000100a00 */
[----:B------:R-:W-:-:S03]  /*28b50*/  IMAD.MOV.U32 R248, RZ, RZ, R148 ;  /* 0x000000fffff87224 */ /* 0x000fc600078e0094 */
[----:B------:R1:W-:Y:S01]  /*28b60*/  STL.64 [R1+0x1a28], R60 ;  /* 0x001a283c01007387 */ /* 0x0003e20000100a00 */
[----:B------:R-:W-:-:S03]  /*28b70*/  IMAD.MOV.U32 R249, RZ, RZ, R149 ;  /* 0x000000fffff97224 */ /* 0x000fc600078e0095 */
[----:B------:R-:W-:Y:S01]  /*28b80*/  STL.64 [R1+0x1a40], R66 ;  /* 0x001a404201007387 */ /* 0x000fe20000100a00 */
[----:B------:R-:W-:-:S03]  /*28b90*/  MOV R250, R150 ;  /* 0x0000009600fa7202 */ /* 0x000fc60000000f00 */
[----:B------:R1:W-:Y:S01]  /*28ba0*/  STL.64 [R1+0x1a38], R64 ;  /* 0x001a384001007387 */ /* 0x0003e20000100a00 */
[----:B------:R-:W-:Y:S01]  /*28bb0*/  HMMA.1688.F32.TF32 R96, R104, R4, R244 ;  /* 0x000000046860723c */ /* 0x000fe200000810f4 */
[----:B------:R-:W-:Y:S02]  /*28bc0*/  IMAD.MOV.U32 R251, RZ, RZ, R151 ;  /* 0x000000fffffb7224 */ /* 0x000fe400078e0097 */
[----:B------:R-:W4:Y:S04]  /*28bd0*/  LDL.LU R148, [R1+0x1b04] ;  /* 0x001b040001947983 */ /* 0x000f280000300800 */
[----:B------:R-:W4:Y:S01]  /*28be0*/  LDL.LU R149, [R1+0x1b00] ;  /* 0x001b000001957983 */ /* 0x000f220000300800 */
[----:B------:R-:W-:-:S03]  /*28bf0*/  IMAD.MOV.U32 R244, RZ, RZ, R144 ;  /* 0x000000fffff47224 */ /* 0x000fc600078e0090 */
[----:B------:R-:W4:Y:S01]  /*28c00*/  LDL.LU R150, [R1+0x1afc] ;  /* 0x001afc0001967983 */ /* 0x000f220000300800 */
[----:B------:R-:W-:Y:S01]  /*28c10*/  IMAD.MOV.U32 R245, RZ, RZ, R145 ;  /* 0x000000fffff57224 */ /* 0x000fe200078e0091 */
[C---:B------:R-:W-:Y:S02]  /*28c20*/  HMMA.1688.F32.TF32 R88, R104.reuse, R16, R92 ;  /* 0x000000106858723c */ /* 0x040fe4000008105c */
[----:B------:R-:W4:Y:S01]  /*28c30*/  LDL.LU R151, [R1+0x1af8] ;  /* 0x001af80001977983 */ /* 0x000f220000300800 */
[----:B------:R-:W-:Y:S01]  /*28c40*/  MOV R246, R146 ;  /* 0x0000009200f67202 */ /* 0x000fe20000000f00 */
[----:B------:R-:W-:Y:S02]  /*28c50*/  IMAD.MOV.U32 R247, RZ, RZ, R147 ;  /* 0x000000fffff77224 */ /* 0x000fe400078e0093 */
[----:B------:R-:W4:Y:S02]  /*28c60*/  LDL.LU R144, [R1+0x1af4] ;  /* 0x001af40001907983 */ /* 0x000f240000300800 */
[----:B------:R-:W-:Y:S02]  /*28c70*/  HMMA.1688.F32.TF32 R92, R104, R20, R240 ;  /* 0x00000014685c723c */ /* 0x000fe400000810f0 */
[----:B------:R-:W4:Y:S04]  /*28c80*/  LDL.LU R145, [R1+0x1af0] ;  /* 0x001af00001917983 */ /* 0x000f280000300800 */
[----:B------:R-:W4:Y:S01]  /*28c90*/  LDL.LU R146, [R1+0x1aec] ;  /* 0x001aec0001927983 */ /* 0x000f220000300800 */
[----:B------:R-:W-:Y:S01]  /*28ca0*/  IMAD.MOV.U32 R240, RZ, RZ, R140 ;  /* 0x000000fffff07224 */ /* 0x000fe200078e008c */
[----:B------:R-:W-:Y:S01]  /*28cb0*/  MOV R242, R142 ;  /* 0x0000008e00f27202 */ /* 0x000fe20000000f00 */
[----:B------:R-:W-:Y:S01]  /*28cc0*/  IMAD.MOV.U32 R241, RZ, RZ, R141 ;  /* 0x000000fffff17224 */ /* 0x000fe200078e008d */
[----:B------:R-:W4:Y:S01]  /*28cd0*/  LDL.LU R147, [R1+0x1ae8] ;  /* 0x001ae80001937983 */ /* 0x000f220000300800 */
[----:B------:R-:W-:-:S03]  /*28ce0*/  IMAD.MOV.U32 R243, RZ, RZ, R143 ;  /* 0x000000fffff37224 */ /* 0x000fc600078e008f */
[----:B------:R-:W4:Y:S04]  /*28cf0*/  LDL.LU R140, [R1+0x1ae4] ;  /* 0x001ae400018c7983 */ /* 0x000f280000300800 */
[----:B------:R-:W4:Y:S04]  /*28d00*/  LDL.LU R141, [R1+0x1ae0] ;  /* 0x001ae000018d7983 */ /* 0x000f280000300800 */
[----:B------:R-:W4:Y:S04]  /*28d10*/  LDL.LU R142, [R1+0x1adc] ;  /* 0x001adc00018e7983 */ /* 0x000f280000300800 */
[----:B------:R-:W4:Y:S01]  /*28d20*/  LDL.LU R143, [R1+0x1ad8] ;  /* 0x001ad800018f7983 */ /* 0x000f220000300800 */
[----:B--2---:R-:W-:-:S03]  /*28d30*/  IMAD.MOV.U32 R32, RZ, RZ, R132 ;  /* 0x000000ffff207224 */ /* 0x004fc600078e0084 */
[----:B------:R-:W2:Y:S01]  /*28d40*/  LDL.LU R232, [R1+0x1ad4] ;  /* 0x001ad40001e87983 */ /* 0x000ea20000300800 */
[----:B------:R-:W-:-:S03]  /*28d50*/  IMAD.MOV.U32 R33, RZ, RZ, R133 ;  /* 0x000000ffff217224 */ /* 0x000fc600078e0085 */
[----:B------:R-:W2:Y:S01]  /*28d60*/  LDL.LU R233, [R1+0x1ad0] ;  /* 0x001ad00001e97983 */ /* 0x000ea20000300800 */
[----:B------:R-:W-:-:S03]  /*28d70*/  MOV R34, R134 ;  /* 0x0000008600227202 */ /* 0x000fc60000000f00 */
[----:B------:R-:W2:Y:S01]  /*28d80*/  LDL.LU R234, [R1+0x1acc] ;  /* 0x001acc0001ea7983 */ /* 0x000ea20000300800 */
[----:B------:R-:W-:-:S03]  /*28d90*/  IMAD.MOV.U32 R35, RZ, RZ, R135 ;  /* 0x000000ffff237224 */ /* 0x000fc600078e0087 */
[----:B------:R-:W2:Y:S01]  /*28da0*/  LDL.LU R235, [R1+0x1ac8] ;  /* 0x001ac80001eb7983 */ /* 0x000ea20000300800 */
[----:B---3--:R-:W-:-:S03]  /*28db0*/  IMAD.MOV.U32 R36, RZ, RZ, R128 ;  /* 0x000000ffff247224 */ /* 0x008fc600078e0080 */
[----:B------:R-:W3:Y:S01]  /*28dc0*/  LDL.LU R132, [R1+0x1ac4] ;  /* 0x001ac40001847983 */ /* 0x000ee20000300800 */
[----:B------:R-:W-:-:S03]  /*28dd0*/  IMAD.MOV.U32 R37, RZ, RZ, R129 ;  /* 0x000000ffff257224 */ /* 0x000fc600078e0081 */
[----:B------:R-:W3:Y:S01]  /*28de0*/  LDL.LU R133, [R1+0x1ac0] ;  /* 0x001ac00001857983 */ /* 0x000ee20000300800 */
[----:B------:R-:W-:-:S03]  /*28df0*/  MOV R38, R130 ;  /* 0x0000008200267202 */ /* 0x000fc60000000f00 */
[----:B------:R-:W3:Y:S01]  /*28e00*/  LDL.LU R134, [R1+0x1abc] ;  /* 0x001abc0001867983 */ /* 0x000ee20000300800 */
[----:B------:R-:W-:-:S03]  /*28e10*/  IMAD.MOV.U32 R39, RZ, RZ, R131 ;  /* 0x000000ffff277224 */ /* 0x000fc600078e0083 */
[----:B------:R-:W3:Y:S01]  /*28e20*/  LDL.LU R135, [R1+0x1ab8] ;  /* 0x001ab80001877983 */ /* 0x000ee20000300800 */
[----:B------:R-:W-:-:S03]  /*28e30*/  IMAD.MOV.U32 R40, RZ, RZ, R124 ;  /* 0x000000ffff287224 */ /* 0x000fc600078e007c */
[----:B------:R-:W2:Y:S01]  /*28e40*/  LDL.LU R128, [R1+0x1ab4] ;  /* 0x001ab40001807983 */ /* 0x000ea20000300800 */
[----:B------:R-:W-:-:S03]  /*28e50*/  IMAD.MOV.U32 R41, RZ, RZ, R125 ;  /* 0x000000ffff297224 */ /* 0x000fc600078e007d */
        /* <DEDUP_REMOVED lines=29> */
[----:B-1----:R-:W-:-:S03]  /*29030*/  IMAD.MOV.U32 R56, RZ, RZ, R109 ;  /* 0x000000ffff387224 */ /* 0x002fc600078e006d */
        /* <DEDUP_REMOVED lines=23> */
[C---:B------:R-:W-:Y:S08]  /*291b0*/  HMMA.1688.F32.TF32 R192, R104.reuse, R12, R192 ;  /* 0x0000000c68c0723c */ /* 0x040ff000000810c0 */
[C---:B------:R-:W-:Y:S08]  /*291c0*/  HMMA.1688.F32.TF32 R184, R104.reuse, R24, R184 ;  /* 0x0000001868b8723c */ /* 0x040ff000000810b8 */
[----:B------:R-:W-:Y:S08]  /*291d0*/  HMMA.1688.F32.TF32 R188, R104, R8, R188 ;  /* 0x0000000868bc723c */ /* 0x000ff000000810bc */
[C---:B------:R-:W-:Y:S08]  /*291e0*/  HMMA.1688.F32.TF32 R152, R168.reuse, R20, R152 ;  /* 0x00000014a898723c */ /* 0x040ff00000081098 */
[C---:B------:R-:W-:Y:S08]  /*291f0*/  HMMA.1688.F32.TF32 R156, R168.reuse, R8, R156 ;  /* 0x00000008a89c723c */ /* 0x040ff0000008109c */
[C---:B------:R-:W-:Y:S08]  /*29200*/  HMMA.1688.F32.TF32 R160, R168.reuse, R4, R160 ;  /* 0x00000004a8a0723c */ /* 0x040ff000000810a0 */
[----:B------:R-:W-:Y:S08]  /*29210*/  HMMA.1688.F32.TF32 R164, R168, R220, R164 ;  /* 0x000000dca8a4723c */ /* 0x000ff000000810a4 */
[C---:B------:R-:W-:Y:S08]  /*29220*/  HMMA.1688.F32.TF32 R172, R196.reuse, R12, R172 ;  /* 0x0000000cc4ac723c */ /* 0x040ff000000810ac */
[C---:B------:R-:W-:Y:S08]  /*29230*/  HMMA.1688.F32.TF32 R176, R196.reuse, R16, R176 ;  /* 0x00000010c4b0723c */ /* 0x040ff000000810b0 */
[C---:B------:R-:W-:Y:S08]  /*29240*/  HMMA.1688.F32.TF32 R180, R196.reuse, R24, R180 ;  /* 0x00000018c4b4723c */ /* 0x040ff000000810b4 */
[C---:B------:R-:W-:Y:S08]  /*29250*/  HMMA.1688.F32.TF32 R204, R196.reuse, R20, R204 ;  /* 0x00000014c4cc723c */ /* 0x040ff000000810cc */
[----:B------:R-:W-:Y:S08]  /*29260*/  HMMA.1688.F32.TF32 R200, R196, R224, R200 ;  /* 0x000000e0c4c8723c */ /* 0x000ff000000810c8 */
[C---:B----4-:R-:W-:Y:S08]  /*29270*/  HMMA.1688.F32.TF32 R148, R168.reuse, R24, R148 ;  /* 0x00000018a894723c */ /* 0x050ff00000081094 */
[C---:B------:R-:W-:Y:S08]  /*29280*/  HMMA.1688.F32.TF32 R144, R168.reuse, R16, R144 ;  /* 0x00000010a890723c */ /* 0x040ff00000081090 */
[C---:B------:R-:W-:Y:S08]  /*29290*/  HMMA.1688.F32.TF32 R140, R168.reuse, R12, R140 ;  /* 0x0000000ca88c723c */ /* 0x040ff0000008108c */
[----:B------:R-:W-:Y:S08]  /*292a0*/  HMMA.1688.F32.TF32 R168, R168, R224, R228 ;  /* 0x000000e0a8a8723c */ /* 0x000ff000000810e4 */
[----:B------:R-:W-:Y:S01]  /*292b0*/  HMMA.1688.F32.TF32 R228, R196, R8, R208 ;  /* 0x00000008c4e4723c */ /* 0x000fe200000810d0 */
[----:B------:R-:W-:Y:S04]  /*292c0*/  LDS R208, [R3+0x12080] ;  /* 0x0120800003d07984 */ /* 0x000fe80000000800 */
[----:B------:R-:W-:Y:S04]  /*292d0*/  LDS R210, [R3+0x13080] ;  /* 0x0130800003d27984 */ /* 0x000fe80000000800 */
[----:B------:R-:W-:Y:S04]  /*292e0*/  LDS R209, [R0+0x12080] ;  /* 0x0120800000d17984 */ /* 0x000fe80000000800 */
[----:B------:R-:W1:Y:S01]  /*292f0*/  LDS R211, [R0+0x13080] ;  /* 0x0130800000d37984 */ /* 0x000e620000000800 */
[C---:B---3--:R-:W-:Y:S08]  /*29300*/  HMMA.1688.F32.TF32 R132, R136.reuse, R220, R132 ;  /* 0x000000dc8884723c */ /* 0x048ff00000081084 */
[C---:B--2---:R-:W-:Y:S08]  /*29310*/  HMMA.1688.F32.TF32 R128, R136.reuse, R4, R128 ;  /* 0x000000048880723c */ /* 0x044ff00000081080 */
[C---:B------:R-:W-:Y:S08]  /*29320*/  HMMA.1688.F32.TF32 R124, R136.reuse, R8, R124 ;  /* 0x00000008887c723c */ /* 0x040ff0000008107c */
[C---:B------:R-:W-:Y:S08]  /*29330*/  HMMA.1688.F32.TF32 R120, R136.reuse, R20, R120 ;  /* 0x000000148878723c */ /* 0x040ff00000081078 */
[C---:B------:R-:W-:Y:S08]  /*29340*/  HMMA.1688.F32.TF32 R116, R136.reuse, R24, R116 ;  /* 0x000000188874723c */ /* 0x040ff00000081074 */
[----:B------:R-:W-:Y:S08]  /*29350*/  HMMA.1688.F32.TF32 R108, R136, R12, R108 ;  /* 0x0000000c886c723c */ /* 0x000ff0000008106c */
[----:B------:R-:W-:Y:S08]  /*29360*/  HMMA.1688.F32.TF32 R104, R104, R224, R236 ;  /* 0x000000e06868723c */ /* 0x000ff000000810ec */
[C---:B------:R-:W-:Y:S08]  /*29370*/  HMMA.1688.F32.TF32 R112, R136.reuse, R16, R112 ;  /* 0x000000108870723c */ /* 0x040ff00000081070 */
[----:B------:R-:W-:Y:S08]  /*29380*/  HMMA.1688.F32.TF32 R136, R136, R224, R232 ;  /* 0x000000e08888723c */ /* 0x000ff000000810e8 */
[C---:B------:R-:W-:Y:S01]  /*29390*/  HMMA.1688.F32.TF32 R232, R196.reuse, R4, R212 ;  /* 0x00000004c4e8723c */ /* 0x040fe200000810d4 */
[----:B------:R-:W-:Y:S04]  /*293a0*/  LDS R212, [R3+0x12100] ;  /* 0x0121000003d47984 */ /* 0x000fe80000000800 */
[----:B------:R-:W-:Y:S03]  /*293b0*/  LDS R214, [R3+0x13100] ;  /* 0x0131000003d67984 */ /* 0x000fe60000000800 */
[----:B------:R-:W-:Y:S01]  /*293c0*/  HMMA.1688.F32.TF32 R236, R196, R220, R216 ;  /* 0x000000dcc4ec723c */ /* 0x000fe200000810d8 */
[----:B------:R-:W-:Y:S04]  /*293d0*/  LDS R196, [R3+0x12000] ;  /* 0x0120000003c47984 */ /* 0x000fe80000000800 */
[----:B------:R-:W-:Y:S04]  /*293e0*/  LDS R198, [R3+0x13000] ;  /* 0x0130000003c67984 */ /* 0x000fe80000000800 */
[----:B------:R-:W-:Y:S04]  /*293f0*/  LDS R197, [R0+0x12000] ;  /* 0x0120000000c57984 */ /* 0x000fe80000000800 */
[----:B------:R-:W2:Y:S01]  /*29400*/  LDS R199, [R0+0x13000] ;  /* 0x0130000000c77984 */ /* 0x000ea20000000800 */
[C---:B-1----:R-:W-:Y:S03]  /*29410*/  HMMA.1688.F32.TF32 R32, R208.reuse, R14, R32 ;  /* 0x0000000ed020723c */ /* 0x042fe60000081020 */
[----:B------:R-:W-:Y:S04]  /*29420*/  LDS R213, [R0+0x12100] ;  /* 0x0121000000d57984 */ /* 0x000fe80000000800 */
[----:B------:R-:W1:Y:S01]  /*29430*/  LDS R215, [R0+0x13100] ;  /* 0x0131000000d77984 */ /* 0x000e620000000800 */
[C---:B------:R-:W-:Y:S03]  /*29440*/  HMMA.1688.F32.TF32 R28, R208.reuse, R18, R28 ;  /* 0x00000012d01c723c */ /* 0x040fe6000008101c */
[----:B------:R-:W-:Y:S04]  /*29450*/  LDS R216, [R3+0x12180] ;  /* 0x0121800003d87984 */ /* 0x000fe80000000800 */
[----:B------:R-:W-:Y:S01]  /*29460*/  LDS R218, [R3+0x13180] ;  /* 0x0131800003da7984 */ /* 0x000fe20000000800 */
[----:B------:R-:W-:Y:S03]  /*29470*/  HMMA.1688.F32.TF32 R240, R208, R26, R240 ;  /* 0x0000001ad0f0723c */ /* 0x000fe600000810f0 */
[----:B------:R-:W-:Y:S04]  /*29480*/  LDS R217, [R0+0x12180] ;  /* 0x0121800000d97984 */ /* 0x000fe80000000800 */
[----:B------:R-:W3:Y:S01]  /*29490*/  LDS R219, [R0+0x13180] ;  /* 0x0131800000db7984 */ /* 0x000ee20000000800 */
[C---:B--2---:R-:W-:Y:S08]  /*294a0*/  HMMA.1688.F32.TF32 R64, R196.reuse, R14, R64 ;  /* 0x0000000ec440723c */ /* 0x044ff00000081040 */
[C---:B------:R-:W-:Y:S08]  /*294b0*/  HMMA.1688.F32.TF32 R60, R196.reuse, R18, R60 ;  /* 0x00000012c43c723c */ /* 0x040ff0000008103c */
[C---:B------:R-:W-:Y:S08]  /*294c0*/  HMMA.1688.F32.TF32 R56, R196.reuse, R26, R56 ;  /* 0x0000001ac438723c */ /* 0x040ff00000081038 */
[C---:B------:R-:W-:Y:S01]  /*294d0*/  HMMA.1688.F32.TF32 R52, R196.reuse, R22, R52 ;  /* 0x00000016c434723c */ /* 0x040fe20000081034 */
[----:B------:R-:W-:Y:S07]  /*294e0*/  STL.64 [R1+0xd0], R64 ;  /* 0x0000d04001007387 */ /* 0x000fee0000100a00 */
[C---:B------:R-:W-:Y:S01]  /*294f0*/  HMMA.1688.F32.TF32 R48, R196.reuse, R10, R48 ;  /* 0x0000000ac430723c */ /* 0x040fe20000081030 */
[----:B------:R2:W-:Y:S07]  /*29500*/  STL.64 [R1+0xd8], R66 ;  /* 0x0000d84201007387 */ /* 0x0005ee0000100a00 */
[C---:B------:R-:W-:Y:S01]  /*29510*/  HMMA.1688.F32.TF32 R44, R196.reuse, R6, R44 ;  /* 0x00000006c42c723c */ /* 0x040fe2000008102c */
[----:B--2---:R-:W2:Y:S07]  /*29520*/  LDL.LU.64 R66, [R1+0x1a40] ;  /* 0x001a400001427983 */ /* 0x004eae0000300a00 */
[C---:B------:R-:W-:Y:S01]  /*29530*/  HMMA.1688.F32.TF32 R40, R196.reuse, R222, R40 ;  /* 0x000000dec428723c */ /* 0x040fe20000081028 */
[----:B------:R-:W2:Y:S04]  /*29540*/  LDL.LU.64 R64, [R1+0x1a38] ;  /* 0x001a380001407983 */ /* 0x000ea80000300a00 */
[----:B------:R-:W-:Y:S04]  /*29550*/  STL.64 [R1+0xc0], R60 ;  /* 0x0000c03c01007387 */ /* 0x000fe80000100a00 */
[----:B------:R4:W-:Y:S01]  /*29560*/  STL.64 [R1+0xc8], R62 ;  /* 0x0000c83e01007387 */ /* 0x0009e20000100a00 */
[----:B------:R-:W-:Y:S03]  /*29570*/  HMMA.1688.F32.TF32 R196, R196, R226, R36 ;  /* 0x000000e2c4c4723c */ /* 0x000fe60000081024 */
[----:B----4-:R-:W3:Y:S04]  /*29580*/  LDL.LU.64 R62, [R1+0x1a30] ;  /* 0x001a3000013e7983 */ /* 0x010ee80000300a00 */
[----:B------:R-:W3:Y:S04]  /*29590*/  LDL.LU.64 R60, [R1+0x1a28] ;  /* 0x001a2800013c7983 */ /* 0x000ee80000300a00 */
[----:B------:R-:W-:Y:S04]  /*295a0*/  STL.64 [R1+0xb0], R56 ;  /* 0x0000b03801007387 */ /* 0x000fe80000100a00 */
[----:B------:R4:W-:Y:S04]  /*295b0*/  STL.64 [R1+0xb8], R58 ;  /* 0x0000b83a01007387 */ /* 0x0009e80000100a00 */
[----:B----4-:R-:W4:Y:S04]  /*295c0*/  LDL.LU.64 R58, [R1+0x1a20] ;  /* 0x001a2000013a7983 */ /* 0x010f280000300a00 */
[----:B------:R-:W4:Y:S04]  /*295d0*/  LDL.LU.64 R56, [R1+0x1a18] ;  /* 0x001a180001387983 */ /* 0x000f280000300a00 */
[----:B------:R-:W-:Y:S04]  /*295e0*/  STL.64 [R1+0xa0], R52 ;  /* 0x0000a03401007387 */ /* 0x000fe80000100a00 */
[----:B------:R1:W-:Y:S01]  /*295f0*/  STL.64 [R1+0xa8], R54 ;  /* 0x0000a83601007387 */ /* 0x0003e20000100a00 */
[C---:B------:R-:W-:Y:S03]  /*29600*/  HMMA.1688.F32.TF32 R244, R208.reuse, R22, R244 ;  /* 0x00000016d0f4723c */ /* 0x040fe600000810f4 */
[----:B-1----:R-:W2:Y:S04]  /*29610*/  LDL.LU.64 R54, [R1+0x1a10] ;  /* 0x001a100001367983 */ /* 0x002ea80000300a00 */
[----:B------:R-:W2:Y:S04]  /*29620*/  LDL.LU.64 R52, [R1+0x1a08] ;  /* 0x001a080001347983 */ /* 0x000ea80000300a00 */
[----:B------:R-:W-:Y:S04]  /*29630*/  STL.64 [R1+0x90], R48 ;  /* 0x0000903001007387 */ /* 0x000fe80000100a00 */
[----:B------:R1:W-:Y:S01]  /*29640*/  STL.64 [R1+0x98], R50 ;  /* 0x0000983201007387 */ /* 0x0003e20000100a00 */
[----:B------:R-:W-:Y:S03]  /*29650*/  HMMA.1688.F32.TF32 R248, R208, R10, R248 ;  /* 0x0000000ad0f8723c */ /* 0x000fe600000810f8 */
[----:B-1----:R-:W2:Y:S04]  /*29660*/  LDL.LU.64 R50, [R1+0x1a00] ;  /* 0x001a000001327983 */ /* 0x002ea80000300a00 */
[----:B------:R-:W2:Y:S04]  /*29670*/  LDL.LU.64 R48, [R1+0x19f8] ;  /* 0x0019f80001307983 */ /* 0x000ea80000300a00 */
[----:B------:R-:W-:Y:S04]  /*29680*/  STL.64 [R1+0x80], R44 ;  /* 0x0000802c01007387 */ /* 0x000fe80000100a00 */
[----:B------:R1:W-:Y:S04]  /*29690*/  STL.64 [R1+0x88], R46 ;  /* 0x0000882e01007387 */ /* 0x0003e80000100a00 */
[----:B-1----:R-:W2:Y:S04]  /*296a0*/  LDL.LU.64 R46, [R1+0x19f0] ;  /* 0x0019f000012e7983 */ /* 0x002ea80000300a00 */
[----:B------:R-:W2:Y:S04]  /*296b0*/  LDL.LU.64 R44, [R1+0x19e8] ;  /* 0x0019e800012c7983 */ /* 0x000ea80000300a00 */
[----:B------:R-:W-:Y:S04]  /*296c0*/  STL.64 [R1+0x70], R40 ;  /* 0x0000702801007387 */ /* 0x000fe80000100a00 */
[----:B------:R1:W-:Y:S04]  /*296d0*/  STL.64 [R1+0x78], R42 ;  /* 0x0000782a01007387 */ /* 0x0003e80000100a00 */
[----:B-1----:R-:W2:Y:S04]  /*296e0*/  LDL.LU.64 R42, [R1+0x19e0] ;  /* 0x0019e000012a7983 */ /* 0x002ea80000300a00 */
[----:B------:R-:W2:Y:S04]  /*296f0*/  LDL.LU.64 R40, [R1+0x19d8] ;  /* 0x0019d80001287983 */ /* 0x000ea80000300a00 */
[----:B------:R-:W2:Y:S04]  /*29700*/  LDL.LU.64 R38, [R1+0x19d0] ;  /* 0x0019d00001267983 */ /* 0x000ea80000300a00 */
[----:B------:R-:W2:Y:S04]  /*29710*/  LDL.LU.64 R36, [R1+0x19c8] ;  /* 0x0019c80001247983 */ /* 0x000ea80000300a00 */
[----:B------:R1:W-:Y:S04]  /*29720*/  STL.64 [R1+0x60], R196 ;  /* 0x000060c401007387 */ /* 0x0003e80000100a00 */
[----:B------:R-:W-:Y:S04]  /*29730*/  STL.64 [R1+0x68], R198 ;  /* 0x000068c601007387 */ /* 0x000fe80000100a00 */
[----:B-1----:R-:W2:Y:S04]  /*29740*/  LDL.LU R196, [R1] ;  /* 0x0000000001c47983 */ /* 0x002ea80000300800 */
[----:B------:R-:W2:Y:S04]  /*29750*/  LDL.LU R197, [R1+0x4] ;  /* 0x0000040001c57983 */ /* 0x000ea80000300800 */
        /* <DEDUP_REMOVED lines=20> */
[----:B------:R-:W-:-:S02]  /*298a0*/  IMAD.MOV.U32 R198, RZ, RZ, R252 ;  /* 0x000000ffffc67224 */ /* 0x000fc400078e00fc */
[----:B------:R-:W-:-:S07]  /*298b0*/  IMAD.MOV.U32 R199, RZ, RZ, R2 ;  /* 0x000000ffffc77224 */ /* 0x000fce00078e0002 */
[----:B--2---:R-:W-:Y:S08]  /*298c0*/  HMMA.1688.F32.TF32 R196, R208, R6, R196 ;  /* 0x00000006d0c4723c */ /* 0x004ff000000810c4 */
[----:B---3--:R-:W-:Y:S08]  /*298d0*/  HMMA.1688.F32.TF32 R28, R212, R18, R28 ;  /* 0x00000012d41c723c */ /* 0x008ff0000008101c */
[C---:B----4-:R-:W-:Y:S08]  /*298e0*/  HMMA.1688.F32.TF32 R248, R208.reuse, R222, R248 ;  /* 0x000000ded0f8723c */ /* 0x050ff000000810f8 */
[----:B------:R-:W-:Y:S01]  /*298f0*/  HMMA.1688.F32.TF32 R208, R208, R226, R244 ;  /* 0x000000e2d0d0723c */ /* 0x000fe200000810f4 */
[----:B------:R-:W-:Y:S04]  /*29900*/  LDS R244, [R3+0x14080] ;  /* 0x0140800003f47984 */ /* 0x000fe80000000800 */
[----:B------:R-:W-:Y:S03]  /*29910*/  LDS R246, [R3+0x15080] ;  /* 0x0150800003f67984 */ /* 0x000fe60000000800 */
[C---:B------:R-:W-:Y:S01]  /*29920*/  HMMA.1688.F32.TF32 R32, R212.reuse, R26, R32 ;  /* 0x0000001ad420723c */ /* 0x040fe20000081020 */
[----:B------:R-:W-:Y:S04]  /*29930*/  LDS R245, [R0+0x14080] ;  /* 0x0140800000f57984 */ /* 0x000fe80000000800 */
[----:B------:R-:W-:Y:S04]  /*29940*/  LDS R247, [R0+0x15080] ;  /* 0x0150800000f77984 */ /* 0x000fe80000000800 */
[----:B------:R1:W-:Y:S04]  /*29950*/  STL.64 [R1+0x1960], R250 ;  /* 0x001960fa01007387 */ /* 0x0003e80000100a00 */
[----:B------:R-:W-:Y:S04]  /*29960*/  STL.64 [R1], R196 ;  /* 0x000000c401007387 */ /* 0x000fe80000100a00 */
[----:B------:R2:W-:Y:S04]  /*29970*/  STL.64 [R1+0x8], R198 ;  /* 0x000008c601007387 */ /* 0x0005e80000100a00 */
[----:B------:R3:W-:Y:S01]  /*29980*/  STL.64 [R1+0x1958], R248 ;  /* 0x001958f801007387 */ /* 0x0007e20000100a00 */
[----:B-1----:R-:W-:Y:S01]  /*29990*/  MOV R251, R28 ;  /* 0x0000001c00fb7202 */ /* 0x002fe20000000f00 */
[----:B------:R-:W-:Y:S01]  /*299a0*/  IMAD.MOV.U32 R250, RZ, RZ, R29 ;  /* 0x000000fffffa7224 */ /* 0x000fe200078e001d */
[----:B--2---:R-:W-:Y:S01]  /*299b0*/  HMMA.1688.F32.TF32 R196, R212, R14, R240 ;  /* 0x0000000ed4c4723c */ /* 0x004fe200000810f0 */
[----:B---3--:R-:W-:-:S02]  /*299c0*/  IMAD.MOV.U32 R249, RZ, RZ, R30 ;  /* 0x000000fffff97224 */ /* 0x008fc400078e001e */
[----:B------:R-:W-:-:S05]  /*299d0*/  IMAD.MOV.U32 R248, RZ, RZ, R31 ;  /* 0x000000fffff87224 */ /* 0x000fca00078e001f */
[----:B------:R-:W-:Y:S01]  /*299e0*/  HMMA.1688.F32.TF32 R28, R212, R22, R36 ;  /* 0x00000016d41c723c */ /* 0x000fe20000081024 */
[----:B------:R-:W-:Y:S04]  /*299f0*/  STL.64 [R1+0x260], R208 ;  /* 0x000260d001007387 */ /* 0x000fe80000100a00 */
[----:B------:R-:W-:Y:S04]  /*29a00*/  STL.64 [R1+0x268], R210 ;  /* 0x000268d201007387 */ /* 0x000fe80000100a00 */
[----:B------:R-:W-:Y:S04]  /*29a10*/  LDS R36, [R3+0x12200] ;  /* 0x0122000003247984 */ /* 0x000fe80000000800 */
[----:B------:R-:W-:Y:S04]  /*29a20*/  LDS R38, [R3+0x13200] ;  /* 0x0132000003267984 */ /* 0x000fe80000000800 */
[----:B------:R-:W-:Y:S04]  /*29a30*/  STL.64 [R1+0x250], R196 ;  /* 0x000250c401007387 */ /* 0x000fe80000100a00 */
[----:B------:R-:W-:Y:S04]  /*29a40*/  STL.64 [R1+0x258], R198 ;  /* 0x000258c601007387 */ /* 0x000fe80000100a00 */
[----:B------:R1:W-:Y:S04]  /*29a50*/  STL [R1+0x1974], R248 ;  /* 0x001974f801007387 */ /* 0x0003e80000100800 */
[----:B------:R2:W-:Y:S04]  /*29a60*/  STL [R1+0x1970], R250 ;  /* 0x001970fa01007387 */ /* 0x0005e80000100800 */
[----:B------:R3:W-:Y:S01]  /*29a70*/  STL [R1+0x196c], R251 ;  /* 0x00196cfb01007387 */ /* 0x0007e20000100800 */
[----:B-1----:R-:W-:-:S03]  /*29a80*/  MOV R248, R28 ;  /* 0x0000001c00f87202 */ /* 0x002fc60000000f00 */
[----:B------:R1:W-:Y:S01]  /*29a90*/  STL [R1+0x1968], R249 ;  /* 0x001968f901007387 */ /* 0x0003e20000100800 */
[----:B--2---:R-:W-:-:S03]  /*29aa0*/  IMAD.MOV.U32 R250, RZ, RZ, R29 ;  /* 0x000000fffffa7224 */ /* 0x004fc600078e001d */
[----:B------:R-:W-:Y:S01]  /*29ab0*/  LDS R37, [R0+0x12200] ;  /* 0x0122000000257984 */ /* 0x000fe20000000800 */
[----:B---3--:R-:W-:-:S03]  /*29ac0*/  IMAD.MOV.U32 R251, RZ, RZ, R30 ;  /* 0x000000fffffb7224 */ /* 0x008fc600078e001e */
[----:B------:R-:W2:Y:S01]  /*29ad0*/  LDS R39, [R0+0x13200] ;  /* 0x0132000000277984 */ /* 0x000ea20000000800 */
[----:B-1----:R-:W-:Y:S02]  /*29ae0*/  IMAD.MOV.U32 R249, RZ, RZ, R31 ;  /* 0x000000fffff97224 */ /* 0x002fe400078e001f */
[C---:B------:R-:W-:Y:S11]  /*29af0*/  HMMA.1688.F32.TF32 R28, R212.reuse, R6, R44 ;  /* 0x00000006d41c723c */ /* 0x040ff6000008102c */
[----:B------:R-:W-:Y:S11]  /*29b00*/  @!UPT UIADD3 URZ, URZ, URZ, URZ ;  /* 0x0000003f3f3ff290 */ /* 0x000ff6000fffe03f */
[----:B------:R-:W-:Y:S02]  /*29b10*/  @!UPT UIADD3 URZ, URZ, URZ, URZ ;  /* 0x0000003f3f3ff290 */ /* 0x000fe4000fffe03f */
[----:B------:R-:W-:Y:S01]  /*29b20*/  MOV R47, R28 ;  /* 0x0000001c002f7202 */ /* 0x000fe20000000f00 */
[----:B------:R-:W-:Y:S02]  /*29b30*/  IMAD.MOV.U32 R46, RZ, RZ, R29 ;  /* 0x000000ffff2e7224 */ /* 0x000fe400078e001d */
[----:B------:R-:W-:Y:S02]  /*29b40*/  IMAD.MOV.U32 R45, RZ, RZ, R30 ;  /* 0x000000ffff2d7224 */ /* 0x000fe400078e001e */
[----:B------:R-:W-:Y:S02]  /*29b50*/  IMAD.MOV.U32 R44, RZ, RZ, R31 ;  /* 0x000000ffff2c7224 */ /* 0x000fe400078e001f */
[C---:B------:R-:W-:Y:S01]  /*29b60*/  HMMA.1688.F32.TF32 R28, R212.reuse, R222, R48 ;  /* 0x000000ded41c723c */ /* 0x040fe20000081030 */
[----:B------:R-:W-:Y:S11]  /*29b70*/  STL.64 [R1+0x1c0], R32 ;  /* 0x0001c02001007387 */ /* 0x000ff60000100a00 */
[----:B------:R-:W-:Y:S11]  /*29b80*/  @!UPT UIADD3 URZ, URZ, URZ, URZ ;  /* 0x0000003f3f3ff290 */ /* 0x000ff6000fffe03f */
[----:B------:R-:W-:Y:S01]  /*29b90*/  @!UPT UIADD3 URZ, URZ, URZ, URZ ;  /* 0x0000003f3f3ff290 */ /* 0x000fe2000fffe03f */
[----:B------:R-:W-:Y:S01]  /*29ba0*/  MOV R51, R28 ;  /* 0x0000001c00337202 */ /* 0x000fe20000000f00 */
[----:B------:R-:W-:Y:S02]  /*29bb0*/  IMAD.MOV.U32 R50, RZ, RZ, R29 ;  /* 0x000000ffff327224 */ /* 0x000fe400078e001d */
[----:B------:R-:W-:Y:S02]  /*29bc0*/  IMAD.MOV.U32 R49, RZ, RZ, R30 ;  /* 0x000000ffff317224 */ /* 0x000fe400078e001e */
[----:B------:R-:W-:Y:S02]  /*29bd0*/  IMAD.MOV.U32 R48, RZ, RZ, R31 ;  /* 0x000000ffff307224 */ /* 0x000fe400078e001f */
[C---:B------:R-:W-:Y:S01]  /*29be0*/  HMMA.1688.F32.TF32 R28, R212.reuse, R226, R52 ;  /* 0x000000e2d41c723c */ /* 0x040fe20000081034 */
[----:B------:R1:W-:Y:S07]  /*29bf0*/  STL.64 [R1+0x1c8], R34 ;  /* 0x0001c82201007387 */ /* 0x0003ee0000100a00 */
[----:B-1----:R-:W-:Y:S01]  /*29c00*/  HMMA.1688.F32.TF32 R32, R212, R10, R40 ;  /* 0x0000000ad420723c */ /* 0x002fe20000081028 */
[----:B------:R-:W-:Y:S04]  /*29c10*/  LDS R40, [R3+0x12280] ;  /* 0x0122800003287984 */ /* 0x000fe80000000800 */
[----:B------:R-:W-:Y:S04]  /*29c20*/  LDS R42, [R3+0x13280] ;  /* 0x01328000032a7984 */ /* 0x000fe80000000800 */
[----:B------:R-:W-:Y:S07]  /*29c30*/  LDS R41, [R0+0x12280] ;  /* 0x0122800000297984 */ /* 0x000fee0000000800 */
[----:B------:R-:W-:Y:S01]  /*29c40*/  MOV R55, R28 ;  /* 0x0000001c00377202 */ /* 0x000fe20000000f00 */
[----:B------:R-:W-:Y:S01]  /*29c50*/  IMAD.MOV.U32 R54, RZ, RZ, R29 ;  /* 0x000000ffff367224 */ /* 0x000fe200078e001d */
[----:B------:R-:W1:Y:S01]  /*29c60*/  LDS R43, [R0+0x13280] ;  /* 0x01328000002b7984 */ /* 0x000e620000000800 */
[----:B------:R-:W-:-:S02]  /*29c70*/  IMAD.MOV.U32 R53, RZ, RZ, R30 ;  /* 0x000000ffff357224 */ /* 0x000fc400078e001e */
[----:B------:R-:W-:Y:S02]  /*29c80*/  IMAD.MOV.U32 R52, RZ, RZ, R31 ;  /* 0x000000ffff347224 */ /* 0x000fe400078e001f */
[C---:B------:R-:W-:Y:S01]  /*29c90*/  HMMA.1688.F32.TF32 R28, R216.reuse, R18, R60 ;  /* 0x00000012d81c723c */ /* 0x040fe2000008103c */
[----:B------:R-:W-:Y:S04]  /*29ca0*/  STL.64 [R1+0x1a0], R32 ;  /* 0x0001a02001007387 */ /* 0x000fe80000100a00 */
[----:B------:R3:W-:Y:S03]  /*29cb0*/  STL.64 [R1+0x1a8], R34 ;  /* 0x0001a82201007387 */ /* 0x0007e60000100a00 */
[C---:B---3--:R-:W-:Y:S11]  /*29cc0*/  HMMA.1688.F32.TF32 R32, R216.reuse, R14, R56 ;  /* 0x0000000ed820723c */ /* 0x048ff60000081038 */
[----:B------:R-:W-:Y:S05]  /*29cd0*/  @!UPT UIADD3 URZ, URZ, URZ, URZ ;  /* 0x0000003f3f3ff290 */ /* 0x000fea000fffe03f */
        /* <DEDUP_REMOVED lines=11> */
[----:B------:R-:W-:Y:S01]  /*29d90*/  HMMA.1688.F32.TF32 R28, R216, R22, R68 ;  /* 0x00000016d81c723c */ /* 0x000fe20000081044 */
[----:B------:R-:W-:Y:S11]  /*29da0*/  STL.64 [R1+0x150], R32 ;  /* 0x0001502001007387 */ /* 0x000ff60000100a00 */
[----:B------:R-:W-:Y:S11]  /*29db0*/  @!UPT UIADD3 URZ, URZ, URZ, URZ ;  /* 0x0000003f3f3ff290 */ /* 0x000ff6000fffe03f */
[----:B------:R-:W-:Y:S01]  /*29dc0*/  @!UPT UIADD3 URZ, URZ, URZ, URZ ;  /* 0x0000003f3f3ff290 */ /* 0x000fe2000fffe03f */
[----:B------:R-:W-:Y:S01]  /*29dd0*/  MOV R71, R28 ;  /* 0x0000001c00477202 */ /* 0x000fe20000000f00 */
[----:B------:R-:W-:Y:S02]  /*29de0*/  IMAD.MOV.U32 R70, RZ, RZ, R29 ;  /* 0x000000ffff467224 */ /* 0x000fe400078e001d */
[----:B------:R-:W-:Y:S02]  /*29df0*/  IMAD.MOV.U32 R69, RZ, RZ, R30 ;  /* 0x000000ffff457224 */ /* 0x000fe400078e001e */
[----:B------:R-:W-:Y:S01]  /*29e00*/  IMAD.MOV.U32 R68, RZ, RZ, R31 ;  /* 0x000000ffff447224 */ /* 0x000fe200078e001f */
[----:B--2---:R-:W-:Y:S01]  /*29e10*/  HMMA.1688.F32.TF32 R64, R36, R18, R88 ;  /* 0x000000122440723c */ /* 0x004fe20000081058 */
[----:B------:R-:W-:Y:S04]  /*29e20*/  LDS R32, [R3+0x12300] ;  /* 0x0123000003207984 */ /* 0x000fe80000000800 */
[----:B------:R-:W-:Y:S03]  /*29e30*/  LDS R33, [R0+0x12300] ;  /* 0x0123000000217984 */ /* 0x000fe60000000800 */
[C---:B------:R-:W-:Y:S01]  /*29e40*/  HMMA.1688.F32.TF32 R28, R216.reuse, R10, R72 ;  /* 0x0000000ad81c723c */ /* 0x040fe20000081048 */
[----:B------:R-:W-:Y:S04]  /*29e50*/  STL.64 [R1+0x158], R34 ;  /* 0x0001582201007387 */ /* 0x000fe80000100a00 */
[----:B------:R-:W-:Y:S03]  /*29e60*/  LDS R34, [R3+0x13300] ;  /* 0x0133000003227984 */ /* 0x000fe60000000800 */
[C---:B------:R-:W-:Y:S01]  /*29e70*/  HMMA.1688.F32.TF32 R196, R216.reuse, R226, R84 ;  /* 0x000000e2d8c4723c */ /* 0x040fe20000081054 */
[----:B------:R-:W2:Y:S11]  /*29e80*/  LDS R35, [R0+0x13300] ;  /* 0x0133000000237984 */ /* 0x000eb60000000800 */
[----:B------:R-:W-:Y:S03]  /*29e90*/  @!UPT UIADD3 URZ, URZ, URZ, URZ ;  /* 0x0000003f3f3ff290 */ /* 0x000fe6000fffe03f */
[----:B------:R3:W-:Y:S01]  /*29ea0*/  STL.64 [R1+0x110], R28 ;  /* 0x0001101c01007387 */ /* 0x0007e20000100a00 */
[----:B------:R-:W-:Y:S01]  /*29eb0*/  MOV R252, R30 ;  /* 0x0000001e00fc7202 */ /* 0x000fe20000000f00 */
        /* <DEDUP_REMOVED lines=8> */
[----:B------:R-:W-:Y:S08]  /*29f40*/  HMMA.1688.F32.TF32 R28, R216, R222, R80 ;  /* 0x000000ded81c723c */ /* 0x000ff00000081050 */
[C---:B------:R-:W-:Y:S08]  /*29f50*/  HMMA.1688.F32.TF32 R80, R36.reuse, R14, R192 ;  /* 0x0000000e2450723c */ /* 0x040ff000000810c0 */
[C---:B------:R-:W-:Y:S11]  /*29f60*/  HMMA.1688.F32.TF32 R84, R36.reuse, R26, R184 ;  /* 0x0000001a2454723c */ /* 0x040ff600000810b8 */
[----:B------:R-:W-:Y:S04]  /*29f70*/  @!UPT UIADD3 URZ, URZ, URZ, URZ ;  /* 0x0000003f3f3ff290 */ /* 0x000fe8000fffe03f */
[----:B------:R-:W-:Y:S04]  /*29f80*/  STL.64 [R1+0x350], R80 ;  /* 0x0003505001007387 */ /* 0x000fe80000100a00 */
[----:B------:R3:W-:Y:S04]  /*29f90*/  STL.64 [R1+0x358], R82 ;  /* 0x0003585201007387 */ /* 0x0007e80000100a00 */
[----:B------:R-:W-:Y:S04]  /*29fa0*/  STL.64 [R1+0x340], R64 ;  /* 0x0003404001007387 */ /* 0x000fe80000100a00 */
[----:B------:R4:W-:Y:S01]  /*29fb0*/  STL.64 [R1+0x348], R66 ;  /* 0x0003484201007387 */ /* 0x0009e20000100a00 */
[C---:B---3--:R-:W-:Y:S08]  /*29fc0*/  HMMA.1688.F32.TF32 R80, R36.reuse, R22, R92 ;  /* 0x000000162450723c */ /* 0x048ff0000008105c */
[C---:B----4-:R-:W-:Y:S01]  /*29fd0*/  HMMA.1688.F32.TF32 R64, R36.reuse, R10, R188 ;  /* 0x0000000a2440723c */ /* 0x050fe200000810bc */
[----:B------:R-:W-:Y:S04]  /*29fe0*/  STL.64 [R1+0x330], R84 ;  /* 0x0003305401007387 */ /* 0x000fe80000100a00 */
[----:B------:R3:W-:Y:S10]  /*29ff0*/  STL.64 [R1+0x338], R86 ;  /* 0x0003385601007387 */ /* 0x0007f40000100a00 */
[----:B------:R-:W-:Y:S04]  /*2a000*/  STL.64 [R1+0x320], R80 ;  /* 0x0003205001007387 */ /* 0x000fe80000100a00 */
[----:B------:R4:W-:Y:S01]  /*2a010*/  STL.64 [R1+0x328], R82 ;  /* 0x0003285201007387 */ /* 0x0009e20000100a00 */
[C---:B---3--:R-:W-:Y:S03]  /*2a020*/  HMMA.1688.F32.TF32 R84, R36.reuse, R6, R96 ;  /* 0x000000062454723c */ /* 0x048fe60000081060 */
[----:B------:R-:W-:Y:S04]  /*2a030*/  STL.64 [R1+0x310], R64 ;  /* 0x0003104001007387 */ /* 0x000fe80000100a00 */
[----:B------:R3:W-:Y:S01]  /*2a040*/  STL.64 [R1+0x318], R66 ;  /* 0x0003184201007387 */ /* 0x0007e20000100a00 */
[C---:B----4-:R-:W-:Y:S01]  /*2a050*/  HMMA.1688.F32.TF32 R80, R36.reuse, R222, R100 ;  /* 0x000000de2450723c */ /* 0x050fe20000081064 */
[----:B------:R-:W-:Y:S01]  /*2a060*/  IMAD.MOV.U32 R79, RZ, RZ, R28 ;  /* 0x000000ffff4f7224 */ /* 0x000fe200078e001c */
[----:B------:R-:W-:Y:S01]  /*2a070*/  MOV R77, R30 ;  /* 0x0000001e004d7202 */ /* 0x000fe20000000f00 */
[----:B------:R-:W-:Y:S01]  /*2a080*/  IMAD.MOV.U32 R78, RZ, RZ, R29 ;  /* 0x000000ffff4e7224 */ /* 0x000fe200078e001d */
[----:B------:R-:W-:Y:S04]  /*2a090*/  LDS R28, [R3+0x12380] ;  /* 0x01238000031c7984 */ /* 0x000fe80000000800 */
[----:B---3--:R-:W-:Y:S01]  /*2a0a0*/  HMMA.1688.F32.TF32 R64, R36, R226, R104 ;  /* 0x000000e22440723c */ /* 0x008fe20000081068 */
[----:B------:R-:W-:Y:S01]  /*2a0b0*/  IMAD.MOV.U32 R76, RZ, RZ, R31 ;  /* 0x000000ffff4c7224 */ /* 0x000fe200078e001f */
[----:B------:R-:W-:Y:S05]  /*2a0c0*/  LDS R30, [R3+0x13380] ;  /* 0x01338000031e7984 */ /* 0x000fea0000000800 */
[----:B------:R-:W-:Y:S01]  /*2a0d0*/  STL.64 [R1+0x300], R84 ;  /* 0x0003005401007387 */ /* 0x000fe20000100a00 */
[----:B-1----:R-:W-:Y:S03]  /*2a0e0*/  HMMA.1688.F32.TF32 R36, R40, R14, R108 ;  /* 0x0000000e2824723c */ /* 0x002fe6000008106c */
[----:B------:R-:W-:Y:S04]  /*2a0f0*/  STL.64 [R1+0x308], R86 ;  /* 0x0003085601007387 */ /* 0x000fe80000100a00 */
[----:B------:R-:W-:Y:S04]  /*2a100*/  LDS R29, [R0+0x12380] ;  /* 0x01238000001d7984 */ /* 0x000fe80000000800 */
[----:B------:R-:W-:Y:S04]  /*2a110*/  STL.64 [R1+0x2f0], R80 ;  /* 0x0002f05001007387 */ /* 0x000fe80000100a00 */
[----:B------:R-:W-:Y:S01]  /*2a120*/  STL.64 [R1+0x2f8], R82 ;  /* 0x0002f85201007387 */ /* 0x000fe20000100a00 */
[----:B------:R-:W-:-:S03]  /*2a130*/  IMAD.MOV.U32 R100, RZ, RZ, R67 ;  /* 0x000000ffff647224 */ /* 0x000fc600078e0043 */
[----:B------:R-:W3:Y:S04]  /*2a140*/  LDL R67, [R1+0x390] ;  /* 0x0003900001437983 */ /* 0x000ee80000100800 */
[----:B------:R-:W1:Y:S01]  /*2a150*/  LDS R31, [R0+0x13380] ;  /* 0x01338000001f7984 */ /* 0x000e620000000800 */
[----:B------:R-:W-:Y:S01]  /*2a160*/  IMAD.MOV.U32 R107, RZ, RZ, R36 ;  /* 0x000000ffff6b7224 */ /* 0x000fe200078e0024 */
[----:B------:R-:W-:Y:S01]  /*2a170*/  MOV R105, R38 ;  /* 0x0000002600697202 */ /* 0x000fe20000000f00 */
[----:B------:R-:W-:Y:S01]  /*2a180*/  IMAD.MOV.U32 R106, RZ, RZ, R37 ;  /* 0x000000ffff6a7224 */ /* 0x000fe200078e0025 */
[----:B--2---:R-:W-:Y:S01]  /*2a190*/  HMMA.1688.F32.TF32 R184, R32, R6, R160 ;  /* 0x0000000620b8723c */ /* 0x004fe200000810a0 */
[----:B------:R-:W-:Y:S01]  /*2a1a0*/  IMAD.MOV.U32 R104, RZ, RZ, R39 ;  /* 0x000000ffff687224 */ /* 0x000fe200078e0027 */
[----:B------:R-:W-:Y:S04]  /*2a1b0*/  LDS R96, [R3+0x14180] ;  /* 0x0141800003607984 */ /* 0x000fe80000000800 */
[----:B------:R-:W-:Y:S02]  /*2a1c0*/  LDS R98, [R3+0x15180] ;  /* 0x0151800003627984 */ /* 0x000fe40000000800 */
[C---:B------:R-:W-:Y:S02]  /*2a1d0*/  HMMA.1688.F32.TF32 R36, R40.reuse, R18, R112 ;  /* 0x000000122824723c */ /* 0x040fe40000081070 */
[----:B------:R-:W-:Y:S04]  /*2a1e0*/  LDS R97, [R0+0x14180] ;  /* 0x0141800000617984 */ /* 0x000fe80000000800 */
[----:B------:R-:W-:Y:S11]  /*2a1f0*/  LDS R99, [R0+0x15180] ;  /* 0x0151800000637984 */ /* 0x000ff60000000800 */
[----:B------:R-:W-:Y:S07]  /*2a200*/  @!UPT UIADD3 URZ, URZ, URZ, URZ ;  /* 0x0000003f3f3ff290 */ /* 0x000fee000fffe03f */
        /* <DEDUP_REMOVED lines=39> */
[----:B------:R-:W-:Y:S11]  /*2a480*/  HMMA.1688.F32.TF32 R36, R40, R226, R136 ;  /* 0x000000e22824723c */ /* 0x000ff60000081088 */
        /* <DEDUP_REMOVED lines=20> */
[----:B------:R-:W-:Y:S08]  /*2a5d0*/  HMMA.1688.F32.TF32 R36, R32, R26, R148 ;  /* 0x0000001a2024723c */ /* 0x000ff00000081094 */
[----:B-1----:R-:W-:Y:S11]  /*2a5e0*/  HMMA.1688.F32.TF32 R12, R28, R14, R172 ;  /* 0x0000000e1c0c723c */ /* 0x002ff600000810ac */
[----:B------:R-:W-:Y:S05]  /*2a5f0*/  @!UPT UIADD3 URZ, URZ, URZ, URZ ;  /* 0x0000003f3f3ff290 */ /* 0x000fea000fffe03f */
        /* <DEDUP_REMOVED lines=11> */
[----:B------:R-:W-:Y:S07]  /*2a6b0*/  HMMA.1688.F32.TF32 R36, R32, R10, R156 ;  /* 0x0000000a2024723c */ /* 0x000fee000008109c */
[----:B------:R-:W-:Y:S01]  /*2a6c0*/  IMAD.MOV.U32 R159, RZ, RZ, R12 ;  /* 0x000000ffff9f7224 */ /* 0x000fe200078e000c */
[----:B------:R-:W-:Y:S01]  /*2a6d0*/  MOV R157, R14 ;  /* 0x0000000e009d7202 */ /* 0x000fe20000000f00 */
[----:B------:R-:W-:-:S02]  /*2a6e0*/  IMAD.MOV.U32 R158, RZ, RZ, R13 ;  /* 0x000000ffff9e7224 */ /* 0x000fc400078e000d */
[----:B------:R-:W-:Y:S02]  /*2a6f0*/  IMAD.MOV.U32 R156, RZ, RZ, R15 ;  /* 0x000000ffff9c7224 */ /* 0x000fe400078e000f */
[C---:B------:R-:W-:Y:S01]  /*2a700*/  HMMA.1688.F32.TF32 R12, R28.reuse, R18, R176 ;  /* 0x000000121c0c723c */ /* 0x040fe200000810b0 */
[----:B---3--:R-:W-:Y:S07]  /*2a710*/  LDSM.16.M88.4 R16, [R67+0x46100] ;  /* 0x046100004310783b */ /* 0x008fee0000000200 */
[----:B------:R-:W-:Y:S01]  /*2a720*/  HMMA.1688.F32.TF32 R212, R28, R10, R228 ;  /* 0x0000000a1cd4723c */ /* 0x000fe200000810e4 */
[----:B------:R-:W1:Y:S02]  /*2a730*/  LDSM.16.M88.4 R8, [R67+0x42100] ;  /* 0x042100004308783b */ /* 0x000e640000000200 */
[----:B------:R-:W-:Y:S01]  /*2a740*/  IMAD.MOV.U32 R151, RZ, RZ, R36 ;  /* 0x000000ffff977224 */ /* 0x000fe200078e0024 */
[----:B------:R-:W-:Y:S01]  /*2a750*/  MOV R149, R38 ;  /* 0x0000002600957202 */ /* 0x000fe20000000f00 */
[----:B------:R-:W-:-:S03]  /*2a760*/  IMAD.MOV.U32 R150, RZ, RZ, R37 ;  /* 0x000000ffff967224 */ /* 0x000fc600078e0025 */
[----:B------:R-:W-:Y:S01]  /*2a770*/  HMMA.1688.F32.TF32 R208, R28, R22, R204 ;  /* 0x000000161cd0723c */ /* 0x000fe200000810cc */
[----:B------:R-:W-:Y:S01]  /*2a780*/  LDSM.16.M88.4 R20, [R67+0x48100] ;  /* 0x048100004314783b */ /* 0x000fe20000000200 */
[----:B------:R-:W-:-:S06]  /*2a790*/  IMAD.MOV.U32 R148, RZ, RZ, R39 ;  /* 0x000000ffff947224 */ /* 0x000fcc00078e0027 */
[----:B------:R-:W-:Y:S01]  /*2a7a0*/  IMAD.MOV.U32 R163, RZ, RZ, R12 ;  /* 0x000000ffffa37224 */ /* 0x000fe200078e000c */
[----:B------:R-:W-:Y:S01]  /*2a7b0*/  MOV R161, R14 ;  /* 0x0000000e00a17202 */ /* 0x000fe20000000f00 */
[----:B------:R-:W-:Y:S02]  /*2a7c0*/  IMAD.MOV.U32 R162, RZ, RZ, R13 ;  /* 0x000000ffffa27224 */ /* 0x000fe400078e000d */
[----:B------:R-:W-:Y:S02]  /*2a7d0*/  IMAD.MOV.U32 R160, RZ, RZ, R15 ;  /* 0x000000ffffa07224 */ /* 0x000fe400078e000f */
[----:B------:R-:W2:Y:S01]  /*2a7e0*/  LDSM.16.M88.4 R12, [R67+0x44100] ;  /* 0x04410000430c783b */ /* 0x000ea20000000200 */
[----:B------:R-:W-:Y:S03]  /*2a7f0*/  HMMA.1688.F32.TF32 R240, R28, R26, R180 ;  /* 0x0000001a1cf0723c */ /* 0x000fe600000810b4 */
[----:B------:R-:W3:Y:S05]  /*2a800*/  LDSM.16.M88.4 R24, [R67+0x4a100] ;  /* 0x04a100004318783b */ /* 0x000eea0000000200 */
[C---:B------:R-:W-:Y:S08]  /*2a810*/  HMMA.1688.F32.TF32 R188, R32.reuse, R222, R164 ;  /* 0x000000de20bc723c */ /* 0x040ff000000810a4 */
[----:B------:R-:W-:Y:S08]  /*2a820*/  HMMA.1688.F32.TF32 R36, R32, R226, R168 ;  /* 0x000000e22024723c */ /* 0x000ff000000810a8 */
[C---:B------:R-:W-:Y:S01]  /*2a830*/  HMMA.1688.F32.TF32 R216, R28.reuse, R6, R232 ;  /* 0x000000061cd8723c */ /* 0x040fe200000810e8 */
[----:B------:R-:W-:Y:S04]  /*2a840*/  STL.64 [R1+0x1950], R186 ;  /* 0x001950ba01007387 */ /* 0x000fe80000100a00 */
[----:B------:R-:W-:Y:S03]  /*2a850*/  LDSM.16.M88.4 R32, [R67+0x4e100] ;  /* 0x04e100004320783b */ /* 0x000fe60000000200 */
[C---:B------:R-:W-:Y:S08]  /*2a860*/  HMMA.1688.F32.TF32 R220, R28.reuse, R222, R236 ;  /* 0x000000de1cdc723c */ /* 0x040ff000000810ec */
[----:B------:R-:W-:Y:S01]  /*2a870*/  HMMA.1688.F32.TF32 R224, R28, R226, R200 ;  /* 0x000000e21ce0723c */ /* 0x000fe200000810c8 */
[----:B------:R-:W4:Y:S04]  /*2a880*/  LDSM.16.M88.4 R28, [R67+0x4c100] ;  /* 0x04c10000431c783b */ /* 0x000f280000000200 */
[----:B------:R1:W-:Y:S01]  /*2a890*/  STL.64 [R1+0x1948], R184 ;  /* 0x001948b801007387 */ /* 0x0003e20000100a00 */
[----:B------:R-:W-:Y:S01]  /*2a8a0*/  IMAD.MOV.U32 R155, RZ, RZ, R36 ;  /* 0x000000ffff9b7224 */ /* 0x000fe200078e0024 */
[----:B------:R-:W-:Y:S01]  /*2a8b0*/  MOV R153, R38 ;  /* 0x0000002600997202 */ /* 0x000fe20000000f00 */
[----:B------:R-:W-:Y:S01]  /*2a8c0*/  IMAD.MOV.U32 R154, RZ, RZ, R37 ;  /* 0x000000ffff9a7224 */ /* 0x000fe200078e0025 */
[----:B------:R-:W-:Y:S01]  /*2a8d0*/  LDS R36, [R3+0x14000] ;  /* 0x0140000003247984 */ /* 0x000fe20000000800 */
[----:B------:R-:W-:-:S03]  /*2a8e0*/  IMAD.MOV.U32 R152, RZ, RZ, R39 ;  /* 0x000000ffff987224 */ /* 0x000fc600078e0027 */
[----:B------:R-:W-:Y:S04]  /*2a8f0*/  LDS R38, [R3+0x15000] ;  /* 0x0150000003267984 */ /* 0x000fe80000000800 */
[----:B------:R-:W-:Y:S04]  /*2a900*/  STL [R1+0x1940], R221 ;  /* 0x001940dd01007387 */ /* 0x000fe80000100800 */
[----:B------:R-:W-:Y:S04]  /*2a910*/  STL [R1+0x193c], R222 ;  /* 0x00193cde01007387 */ /* 0x000fe80000100800 */
[----:B------:R-:W-:Y:S04]  /*2a920*/  STL [R1+0x1938], R223 ;  /* 0x001938df01007387 */ /* 0x000fe80000100800 */
[----:B------:R-:W-:Y:S04]  /*2a930*/  STL [R1+0x1934], R227 ;  /* 0x001934e301007387 */ /* 0x000fe80000100800 */
[----:B-1----:R-:W-:Y:S04]  /*2a940*/  STL [R1+0x1930], R11 ;  /* 0x0019300b01007387 */ /* 0x002fe80000100800 */
[----:B--2---:R-:W-:Y:S04]  /*2a950*/  STL [R1+0x192c], R14 ;  /* 0x00192c0e01007387 */ /* 0x004fe80000100800 */
[----:B------:R-:W-:Y:S04]  /*2a960*/  STL [R1+0x1928], R15 ;  /* 0x0019280f01007387 */ /* 0x000fe80000100800 */
[----:B------:R-:W-:Y:S04]  /*2a970*/  STL [R1+0x191c], R18 ;  /* 0x00191c1201007387 */ /* 0x000fe80000100800 */
[----:B------:R-:W-:Y:S04]  /*2a980*/  STL [R1+0x1918], R19 ;  /* 0x0019181301007387 */ /* 0x000fe80000100800 */
[----:B------:R-:W-:Y:S04]  /*2a990*/  STL [R1+0x1910], R22 ;  /* 0x0019101601007387 */ /* 0x000fe80000100800 */
[----:B------:R-:W-:Y:S04]  /*2a9a0*/  STL [R1+0x190c], R23 ;  /* 0x00190c1701007387 */ /* 0x000fe80000100800 */
[----:B---3--:R-:W-:Y:S04]  /*2a9b0*/  STL [R1+0x1904], R26 ;  /* 0x0019041a01007387 */ /* 0x008fe80000100800 */
[----:B------:R-:W-:Y:S04]  /*2a9c0*/  STL [R1+0x1900], R27 ;  /* 0x0019001b01007387 */ /* 0x000fe80000100800 */
[----:B----4-:R-:W-:Y:S04]  /*2a9d0*/  STL [R1+0x1914], R30 ;  /* 0x0019141e01007387 */ /* 0x010fe80000100800 */
[----:B------:R-:W-:Y:S04]  /*2a9e0*/  STL [R1+0x1908], R31 ;  /* 0x0019081f01007387 */ /* 0x000fe80000100800 */
        /* <DEDUP_REMOVED lines=28> */
[----:B------:R-:W-:Y:S04]  /*2abb0*/  LDS R37, [R0+0x14000] ;  /* 0x0140000000257984 */ /* 0x000fe80000000800 */
[----:B------:R-:W2:Y:S04]  /*2abc0*/  LDS R39, [R0+0x15000] ;  /* 0x0150000000277984 */ /* 0x000ea80000000800 */
[----:B------:R-:W-:Y:S04]  /*2abd0*/  STL [R1+0x1924], R34 ;  /* 0x0019242201007387 */ /* 0x000fe80000100800 */
[----:B------:R-:W-:Y:S04]  /*2abe0*/  STL [R1+0x1920], R35 ;  /* 0x0019202301007387 */ /* 0x000fe80000100800 */
[----:B------:R-:W1:Y:S01]  /*2abf0*/  LDSM.16.M88.4 R4, [R67+0x40100] ;  /* 0x040100004304783b */ /* 0x000e620000000200 */
[----:B------:R-:W-:Y:S01]  /*2ac00*/  IMAD.MOV.U32 R103, RZ, RZ, R64 ;  /* 0x000000ffff677224 */ /* 0x000fe200078e0040 */
[----:B------:R-:W-:Y:S01]  /*2ac10*/  MOV R101, R66 ;  /* 0x0000004200657202 */ /* 0x000fe20000000f00 */
[----:B------:R-:W-:Y:S01]  /*2ac20*/  IMAD.MOV.U32 R102, RZ, RZ, R65 ;  /* 0x000000ffff667224 */ /* 0x000fe200078e0041 */
[----:B------:R-:W-:Y:S04]  /*2ac30*/  LDS R64, [R3+0x14100] ;  /* 0x0141000003407984 */ /* 0x000fe80000000800 */
[----:B------:R-:W-:Y:S04]  /*2ac40*/  LDS R66, [R3+0x15100] ;  /* 0x0151000003427984 */ /* 0x000fe80000000800 */
[----:B------:R-:W-:Y:S04]  /*2ac50*/  LDS R65, [R0+0x14100] ;  /* 0x0141000000417984 */ /* 0x000fe80000000800 */
[----:B------:R-:W1:Y:S01]  /*2ac60*/  LDS R67, [R0+0x15100] ;  /* 0x0151000000437984 */ /* 0x000e620000000800 */
        /* <DEDUP_REMOVED lines=9> */
[----:B------:R-:W-:Y:S01]  /*2ad00*/  @!UPT UIADD3 URZ, URZ, URZ, URZ ;  /* 0x0000003f3f3ff290 */ /* 0x000fe2000fffe03f */
[----:B------:R-:W-:Y:S01]  /*2ad10*/  STL [R1+0xa4], R41 ;  /* 0x0000a42901007387 */ /* 0x000fe20000100800 */
[----:B------:R-:W-:Y:S02]  /*2ad20*/  IMAD.MOV.U32 R11, RZ, RZ, R40 ;  /* 0x000000ffff0b7224 */ /* 0x000fe400078e0028 */
[----:B------:R-:W-:Y:S01]  /*2ad30*/  IMAD.MOV.U32 R14, RZ, RZ, R43 ;  /* 0x000000ffff0e7224 */ /* 0x000fe200078e002b */
[----:B------:R4:W-:Y:S02]  /*2ad40*/  STL [R1+0xa8], R42 ;  /* 0x0000a82a01007387 */ /* 0x0009e40000100800 */
[----:B----4-:R-:W-:Y:S01]  /*2ad50*/  HMMA.1688.F32.TF32 R40, R36, R20, R88 ;  /* 0x000000142428723c */ /* 0x010fe20000081058 */
[----:B------:R-:W-:Y:S11]  /*2ad60*/  IMAD.MOV.U32 R95, RZ, RZ, R76 ;  /* 0x000000ffff5f7224 */ /* 0x000ff600078e004c */
[----:B------:R-:W-:Y:S11]  /*2ad70*/  @!UPT UIADD3 URZ, URZ, URZ, URZ ;  /* 0x0000003f3f3ff290 */ /* 0x000ff6000fffe03f */
[----:B------:R-:W-:Y:S01]  /*2ad80*/  STL [R1+0x94], R41 ;  /* 0x0000942901007387 */ /* 0x000fe20000100800 */
[----:B------:R-:W-:-:S03]  /*2ad90*/  MOV R15, R40 ;  /* 0x00000028000f7202 */ /* 0x000fc60000000f00 */
[----:B------:R2:W-:Y:S02]  /*2ada0*/  STL.64 [R1+0x98], R42 ;  /* 0x0000982a01007387 */ /* 0x0005e40000100a00 */
[----:B--2---:R-:W-:Y:S01]  /*2adb0*/  HMMA.1688.F32.TF32 R40, R36, R24, R84 ;  /* 0x000000182428723c */ /* 0x004fe20000081054 */
[----:B------:R-:W-:Y:S01]  /*2adc0*/  IMAD.MOV.U32 R94, RZ, RZ, R77 ;  /* 0x000000ffff5e7224 */ /* 0x000fe200078e004d */
[----:B------:R-:W-:Y:S01]  /*2add0*/  MOV R76, R63 ;  /* 0x0000003f004c7202 */ /* 0x000fe20000000f00 */
[----:B------:R-:W-:Y:S01]  /*2ade0*/  IMAD.MOV.U32 R93, RZ, RZ, R78 ;  /* 0x000000ffff5d7224 */ /* 0x000fe200078e004e */
[----:B------:R-:W-:Y:S01]  /*2adf0*/  MOV R92, R79 ;  /* 0x0000004f005c7202 */ /* 0x000fe20000000f00 */
[----:B------:R-:W-:Y:S02]  /*2ae00*/  IMAD.MOV.U32 R77, RZ, RZ, R62 ;  /* 0x000000ffff4d7224 */ /* 0x000fe400078e003e */
[----:B------:R-:W-:Y:S01]  /*2ae10*/  IMAD.MOV.U32 R63, RZ, RZ, R48 ;  /* 0x000000ffff3f7224 */ /* 0x000fe200078e0030 */
[----:B------:R-:W-:Y:S01]  /*2ae20*/  MOV R48, R248 ;  /* 0x000000f800307202 */ /* 0x000fe20000000f00 */
[----:B------:R-:W-:-:S02]  /*2ae30*/  IMAD.MOV.U32 R78, RZ, RZ, R61 ;  /* 0x000000ffff4e7224 */ /* 0x000fc400078e003d */
[----:B------:R-:W-:Y:S02]  /*2ae40*/  IMAD.MOV.U32 R62, RZ, RZ, R49 ;  /* 0x000000ffff3e7224 */ /* 0x000fe400078e0031 */
[----:B------:R-:W-:Y:S01]  /*2ae50*/  IMAD.MOV.U32 R79, RZ, RZ, R60 ;  /* 0x000000ffff4f7224 */ /* 0x000fe200078e003c */
[----:B------:R-:W-:Y:S01]  /*2ae60*/  MOV R60, R51 ;  /* 0x00000033003c7202 */ /* 0x000fe20000000f00 */
[----:B------:R-:W-:Y:S02]  /*2ae70*/  IMAD.MOV.U32 R61, RZ, RZ, R50 ;  /* 0x000000ffff3d7224 */ /* 0x000fe400078e0032 */
[----:B------:R-:W-:Y:S02]  /*2ae80*/  IMAD.MOV.U32 R49, RZ, RZ, R250 ;  /* 0x000000ffff317224 */ /* 0x000fe400078e00fa */
[----:B------:R-:W-:-:S04]  /*2ae90*/  IMAD.MOV.U32 R50, RZ, RZ, R251 ;  /* 0x000000ffff327224 */ /* 0x000fc800078e00fb */
[----:B------:R2:W-:Y:S01]  /*2aea0*/  STL [R1+0x80], R40 ;  /* 0x0000802801007387 */ /* 0x0005e20000100800 */
[----:B------:R-:W-:-:S03]  /*2aeb0*/  IMAD.MOV.U32 R51, RZ, RZ, R249 ;  /* 0x000000ffff337224 */ /* 0x000fc600078e00f9 */
[----:B------:R-:W3:Y:S04]  /*2aec0*/  LDL.LU R248, [R1+0x1974] ;  /* 0x0019740001f87983 */ /* 0x000ee80000300800 */
[----:B------:R-:W4:Y:S04]  /*2aed0*/  LDL.LU R250, [R1+0x1970] ;  /* 0x0019700001fa7983 */ /* 0x000f280000300800 */
[----:B------:R-:W4:Y:S04]  /*2aee0*/  LDL.LU R251, [R1+0x196c] ;  /* 0x00196c0001fb7983 */ /* 0x000f280000300800 */
[----:B------:R-:W4:Y:S01]  /*2aef0*/  LDL.LU R249, [R1+0x1968] ;  /* 0x0019680001f97983 */ /* 0x000f220000300800 */
[----:B------:R-:W-:-:S02]  /*2af00*/  IMAD.MOV.U32 R34, RZ, RZ, R41 ;  /* 0x000000ffff227224 */ /* 0x000fc400078e0029 */
[----:B------:R-:W-:Y:S02]  /*2af10*/  IMAD.MOV.U32 R35, RZ, RZ, R42 ;  /* 0x000000ffff237224 */ /* 0x000fe400078e002a */
[----:B------:R-:W-:Y:S02]  /*2af20*/  IMAD.MOV.U32 R18, RZ, RZ, R43 ;  /* 0x000000ffff127224 */ /* 0x000fe400078e002b */
[----:B--2---:R-:W-:Y:S01]  /*2af30*/  HMMA.1688.F32.TF32 R40, R36, R28, R80 ;  /* 0x0000001c2428723c */ /* 0x004fe20000081050 */
[----:B------:R-:W-:Y:S01]  /*2af40*/  IMAD.MOV.U32 R91, RZ, RZ, R72 ;  /* 0x000000ffff5b7224 */ /* 0x000fe200078e0048 */
[----:B------:R-:W-:Y:S01]  /*2af50*/  MOV R72, R59 ;  /* 0x0000003b00487202 */ /* 0x000fe20000000f00 */
[----:B------:R-:W-:Y:S01]  /*2af60*/  IMAD.MOV.U32 R90, RZ, RZ, R73 ;  /* 0x000000ffff5a7224 */ /* 0x000fe200078e0049 */
[----:B------:R-:W-:Y:S01]  /*2af70*/  MOV R88, R75 ;  /* 0x0000004b00587202 */ /* 0x000fe20000000f00 */
[----:B------:R-:W-:Y:S02]  /*2af80*/  IMAD.MOV.U32 R89, RZ, RZ, R74 ;  /* 0x000000ffff597224 */ /* 0x000fe400078e004a */
[----:B------:R-:W-:-:S02]  /*2af90*/  IMAD.MOV.U32 R73, RZ, RZ, R58 ;  /* 0x000000ffff497224 */ /* 0x000fc400078e003a */
[----:B------:R-:W-:Y:S02]  /*2afa0*/  IMAD.MOV.U32 R59, RZ, RZ, R44 ;  /* 0x000000ffff3b7224 */ /* 0x000fe400078e002c */
[----:B------:R-:W-:Y:S01]  /*2afb0*/  IMAD.MOV.U32 R74, RZ, RZ, R57 ;  /* 0x000000ffff4a7224 */ /* 0x000fe200078e0039 */
[----:B------:R-:W2:Y:S01]  /*2afc0*/  LDL.LU R44, [R1+0x1c0] ;  /* 0x0001c000012c7983 */ /* 0x000ea20000300800 */
[----:B------:R-:W-:Y:S02]  /*2afd0*/  IMAD.MOV.U32 R58, RZ, RZ, R45 ;  /* 0x000000ffff3a7224 */ /* 0x000fe400078e002d */
[----:B------:R-:W-:Y:S01]  /*2afe0*/  IMAD.MOV.U32 R75, RZ, RZ, R56 ;  /* 0x000000ffff4b7224 */ /* 0x000fe200078e0038 */
[----:B------:R-:W2:Y:S01]  /*2aff0*/  LDL.LU R45, [R1+0x1c4] ;  /* 0x0001c400012d7983 */ /* 0x000ea20000300800 */
[----:B------:R-:W-:Y:S01]  /*2b000*/  IMAD.MOV.U32 R57, RZ, RZ, R46 ;  /* 0x000000ffff397224 */ /* 0x000fe200078e002e */
[----:B------:R-:W-:Y:S02]  /*2b010*/  MOV R56, R47 ;  /* 0x0000002f00387202 */ /* 0x000fe40000000f00 */
[----:B------:R-:W2:Y:S04]  /*2b020*/  LDL.LU R46, [R1+0x1c8] ;  /* 0x0001c800012e7983 */ /* 0x000ea80000300800 */
[----:B------:R-:W2:Y:S04]  /*2b030*/  LDL.LU R47, [R1+0x1cc] ;  /* 0x0001cc00012f7983 */ /* 0x000ea80000300800 */
[----:B------:R-:W2:Y:S04]  /*2b040*/  LDL.LU R172, [R1] ;  /* 0x0000000001ac7983 */ /* 0x000ea80000300800 */
[----:B------:R-:W2:Y:S04]  /*2b050*/  LDL.LU R173, [R1+0x4] ;  /* 0x0000040001ad7983 */ /* 0x000ea80000300800 */
[----:B------:R-:W2:Y:S04]  /*2b060*/  LDL.LU R174, [R1+0x8] ;  /* 0x0000080001ae7983 */ /* 0x000ea80000300800 */
[----:B------:R-:W2:Y:S04]  /*2b070*/  LDL.LU R175, [R1+0xc] ;  /* 0x00000c0001af7983 */ /* 0x000ea80000300800 */
[----:B------:R-:W2:Y:S04]  /*2b080*/  LDL.LU R176, [R1+0x10] ;  /* 0x0000100001b07983 */ /* 0x000ea80000300800 */
[----:B------:R-:W2:Y:S04]  /*2b090*/  LDL.LU R177, [R1+0x14] ;  /* 0x0000140001b17983 */ /* 0x000ea80000300800 */
        /* <DEDUP_REMOVED lines=8> */
[----:B------:R-:W2:Y:S04]  /*2b120*/  LDL.LU R206, [R1+0x38] ;  /* 0x0000380001ce7983 */ /* 0x000ea80000300800 */
[----:B------:R-:W2:Y:S01]  /*2b130*/  LDL.LU R207, [R1+0x3c] ;  /* 0x00003c0001cf7983 */ /* 0x000ea20000300800 */
[----:B---3--:R-:W-:-:S03]  /*2b140*/  IMAD.MOV.U32 R43, RZ, RZ, R248 ;  /* 0x000000ffff2b7224 */ /* 0x008fc600078e00f8 */
[----:B------:R-:W3:Y:S01]  /*2b150*/  LDL.LU R248, [R1+0x60] ;  /* 0x0000600001f87983 */ /* 0x000ee20000300800 */
[----:B----4-:R-:W-:Y:S01]  /*2b160*/  IMAD.MOV.U32 R41, RZ, RZ, R250 ;  /* 0x000000ffff297224 */ /* 0x010fe200078e00fa */
[----:B------:R-:W-:Y:S01]  /*2b170*/  MOV R40, R251 ;  /* 0x000000fb00287202 */ /* 0x000fe20000000f00 */
[----:B------:R-:W-:Y:S02]  /*2b180*/  IMAD.MOV.U32 R42, RZ, RZ, R249 ;  /* 0x000000ffff2a7224 */ /* 0x000fe400078e00f9 */
[----:B------:R-:W3:Y:S04]  /*2b190*/  LDL.LU R249, [R1+0x64] ;  /* 0x0000640001f97983 */ /* 0x000ee80000300800 */
[----:B------:R-:W3:Y:S04]  /*2b1a0*/  LDL.LU R250, [R1+0x68] ;  /* 0x0000680001fa7983 */ /* 0x000ee80000300800 */
[----:B------:R-:W3:Y:S01]  /*2b1b0*/  LDL.LU R251, [R1+0x6c] ;  /* 0x00006c0001fb7983 */ /* 0x000ee20000300800 */
[----:B-1----:R-:W-:Y:S03]  /*2b1c0*/  HMMA.1688.F32.TF32 R164, R36, R4, R164 ;  /* 0x0000000424a4723c */ /* 0x002fe600000810a4 */
[----:B------:R-:W4:Y:S04]  /*2b1d0*/  LDL.LU R200, [R1+0x50] ;  /* 0x0000500001c87983 */ /* 0x000f280000300800 */
[----:B------:R-:W4:Y:S04]  /*2b1e0*/  LDL.LU R201, [R1+0x54] ;  /* 0x0000540001c97983 */ /* 0x000f280000300800 */
[----:B------:R-:W4:Y:S04]  /*2b1f0*/  LDL.LU R202, [R1+0x58] ;  /* 0x0000580001ca7983 */ /* 0x000f280000300800 */
[----:B------:R-:W4:Y:S04]  /*2b200*/  LDL.LU R203, [R1+0x5c] ;  /* 0x00005c0001cb7983 */ /* 0x000f280000300800 */
[----:B------:R-:W2:Y:S04]  /*2b210*/  LDL.LU R228, [R1+0x40] ;  /* 0x0000400001e47983 */ /* 0x000ea80000300800 */
[----:B------:R-:W2:Y:S04]  /*2b220*/  LDL.LU R229, [R1+0x44] ;  /* 0x0000440001e57983 */ /* 0x000ea80000300800 */
[----:B------:R-:W2:Y:S04]  /*2b230*/  LDL.LU R230, [R1+0x48] ;  /* 0x0000480001e67983 */ /* 0x000ea80000300800 */
[----:B------:R-:W2:Y:S01]  /*2b240*/  LDL.LU R231, [R1+0x4c] ;  /* 0x00004c0001e77983 */ /* 0x000ea20000300800 */
[----:B------:R-:W-:Y:S01]  /*2b250*/  IMAD.MOV.U32 R239, RZ, RZ, R164 ;  /* 0x000000ffffef7224 */ /* 0x000fe200078e00a4 */
[----:B------:R-:W-:Y:S01]  /*2b260*/  MOV R237, R166 ;  /* 0x000000a600ed7202 */ /* 0x000fe20000000f00 */
[----:B------:R-:W-:Y:S01]  /*2b270*/  IMAD.MOV.U32 R238, RZ, RZ, R165 ;  /* 0x000000ffffee7224 */ /* 0x000fe200078e00a5 */
[----:B------:R-:W2:Y:S01]  /*2b280*/  LDL.LU R180, [R1+0x20] ;  /* 0x0000200001b47983 */ /* 0x000ea20000300800 */
[----:B------:R-:W-:-:S02]  /*2b290*/  IMAD.MOV.U32 R236, RZ, RZ, R167 ;  /* 0x000000ffffec7224 */ /* 0x000fc400078e00a7 */
[----:B------:R-:W-:Y:S01]  /*2b2a0*/  HMMA.1688.F32.TF32 R164, R36, R8, R184 ;  /* 0x0000000824a4723c */ /* 0x000fe200000810b8 */
[----:B------:R-:W2:Y:S04]  /*2b2b0*/  LDL.LU R181, [R1+0x24] ;  /* 0x0000240001b57983 */ /* 0x000ea80000300800 */
[----:B------:R-:W2:Y:S04]  /*2b2c0*/  LDL.LU R182, [R1+0x28] ;  /* 0x0000280001b67983 */ /* 0x000ea80000300800 */
[----:B------:R-:W2:Y:S04]  /*2b2d0*/  LDL.LU R183, [R1+0x2c] ;  /* 0x00002c0001b77983 */ /* 0x000ea80000300800 */
[----:B------:R-:W2:Y:S04]  /*2b2e0*/  LDL.LU R168, [R1+0x260] ;  /* 0x0002600001a87983 */ /* 0x000ea80000300800 */
[----:B------:R-:W2:Y:S04]  /*2b2f0*/  LDL.LU R169, [R1+0x264] ;  /* 0x0002640001a97983 */ /* 0x000ea80000300800 */
[----:B------:R-:W2:Y:S03]  /*2b300*/  LDL.LU R170, [R1+0x268] ;  /* 0x0002680001aa7983 */ /* 0x000ea60000300800 */
[----:B------:R-:W-:Y:S01]  /*2b310*/  IMAD.MOV.U32 R235, RZ, RZ, R164 ;  /* 0x000000ffffeb7224 */ /* 0x000fe200078e00a4 */
[----:B------:R-:W2:Y:S01]  /*2b320*/  LDL.LU R171, [R1+0x26c] ;  /* 0x00026c0001ab7983 */ /* 0x000ea20000300800 */
[----:B------:R-:W-:Y:S01]  /*2b330*/  IMAD.MOV.U32 R234, RZ, RZ, R165 ;  /* 0x000000ffffea7224 */ /* 0x000fe200078e00a5 */
[----:B------:R-:W-:-:S02]  /*2b340*/  MOV R233, R166 ;  /* 0x000000a600e97202 */ /* 0x000fc40000000f00 */
[----:B------:R-:W2:Y:S01]  /*2b350*/  LDL.LU R164, [R1+0x250] ;  /* 0x0002500001a47983 */ /* 0x000ea20000300800 */
[----:B------:R-:W-:-:S03]  /*2b360*/  IMAD.MOV.U32 R232, RZ, RZ, R167 ;  /* 0x000000ffffe87224 */ /* 0x000fc600078e00a7 */
[----:B------:R-:W2:Y:S01]  /*2b370*/  LDL.LU R165, [R1+0x254] ;  /* 0x0002540001a57983 */ /* 0x000ea20000300800 */
[----:B------:R-:W-:-:S03]  /*2b380*/  IMAD.MOV.U32 R187, RZ, RZ, R52 ;  /* 0x000000ffffbb7224 */ /* 0x000fc600078e0034 */
[----:B------:R-:W2:Y:S01]  /*2b390*/  LDL.LU R166, [R1+0x258] ;  /* 0x0002580001a67983 */ /* 0x000ea20000300800 */
[----:B------:R-:W-:-:S03]  /*2b3a0*/  IMAD.MOV.U32 R186, RZ, RZ, R53 ;  /* 0x000000ffffba7224 */ /* 0x000fc600078e0035 */
[----:B------:R-:W2:Y:S01]  /*2b3b0*/  LDL.LU R167, [R1+0x25c] ;  /* 0x00025c0001a77983 */ /* 0x000ea20000300800 */
[----:B------:R-:W-:Y:S01]  /*2b3c0*/  IMAD.MOV.U32 R185, RZ, RZ, R54 ;  /* 0x000000ffffb97224 */ /* 0x000fe200078e0036 */
[----:B------:R-:W-:Y:S02]  /*2b3d0*/  MOV R184, R55 ;  /* 0x0000003700b87202 */ /* 0x000fe40000000f00 */
        /* <DEDUP_REMOVED lines=9> */
[----:B------:R-:W2:Y:S04]  /*2b470*/  LDL.LU R69, [R1+0x154] ;  /* 0x0001540001457983 */ /* 0x000ea80000300800 */
[----:B------:R-:W2:Y:S04]  /*2b480*/  LDL.LU R70, [R1+0x158] ;  /* 0x0001580001467983 */ /* 0x000ea80000300800 */
[----:B------:R-:W2:Y:S04]  /*2b490*/  LDL.LU R71, [R1+0x15c] ;  /* 0x00015c0001477983 */ /* 0x000ea80000300800 */
[----:B------:R-:W2:Y:S04]  /*2b4a0*/  LDL.LU R84, [R1+0x110] ;  /* 0x0001100001547983 */ /* 0x000ea80000300800 */
[----:B------:R-:W2:Y:S01]  /*2b4b0*/  LDL.LU R85, [R1+0x114] ;  /* 0x0001140001557983 */ /* 0x000ea20000300800 */
[----:B---3--:R-:W-:Y:S03]  /*2b4c0*/  HMMA.1688.F32.TF32 R36, R36, R32, R248 ;  /* 0x000000202424723c */ /* 0x008fe600000810f8 */
[----:B------:R-:W3:Y:S04]  /*2b4d0*/  LDL.LU.64 R250, [R1+0x1960] ;  /* 0x0019600001fa7983 */ /* 0x000ee80000300a00 */
[----:B------:R-:W3:Y:S01]  /*2b4e0*/  LDL.LU.64 R248, [R1+0x1958] ;  /* 0x0019580001f87983 */ /* 0x000ee20000300a00 */
[----:B------:R-:W-:Y:S01]  /*2b4f0*/  MOV R86, R252 ;  /* 0x000000fc00567202 */ /* 0x000fe20000000f00 */
[C---:B----4-:R-:W-:Y:S11]  /*2b500*/  HMMA.1688.F32.TF32 R200, R244.reuse, R4, R200 ;  /* 0x00000004f4c8723c */ /* 0x050ff600000810c8 */
[----:B------:R-:W-:Y:S04]  /*2b510*/  @!UPT UIADD3 URZ, URZ, URZ, URZ ;  /* 0x0000003f3f3ff290 */ /* 0x000fe8000fffe03f */
[----:B------:R-:W-:Y:S01]  /*2b520*/  IMAD.MOV.U32 R31, RZ, RZ, R36 ;  /* 0x000000ffff1f7224 */ /* 0x000fe200078e0024 */
[----:B------:R-:W-:Y:S01]  /*2b530*/  MOV R27, R38 ;  /* 0x00000026001b7202 */ /* 0x000fe20000000f00 */
[----:B------:R-:W-:Y:S02]  /*2b540*/  IMAD.MOV.U32 R26, RZ, RZ, R37 ;  /* 0x000000ffff1a7224 */ /* 0x000fe400078e0025 */
[----:B------:R-:W-:Y:S02]  /*2b550*/  IMAD.MOV.U32 R252, RZ, RZ, R39 ;  /* 0x000000fffffc7224 */ /* 0x000fe400078e0027 */
[C---:B--2---:R-:W-:Y:S01]  /*2b560*/  HMMA.1688.F32.TF32 R36, R244.reuse, R8, R228 ;  /* 0x00000008f424723c */ /* 0x044fe200000810e4 */
[----:B------:R-:W-:Y:S01]  /*2b570*/  IMAD.MOV.U32 R87, RZ, RZ, R2 ;  /* 0x000000ffff577224 */ /* 0x000fe200078e0002 */
[----:B------:R-:W-:Y:S04]  /*2b580*/  LDS R228, [R3+0x14380] ;  /* 0x0143800003e47984 */ /* 0x000fe80000000800 */
[----:B------:R-:W-:Y:S02]  /*2b590*/  LDS R230, [R3+0x15380] ;  /* 0x0153800003e67984 */ /* 0x000fe40000000800 */
[----:B------:R-:W-:Y:S02]  /*2b5a0*/  HMMA.1688.F32.TF32 R180, R244, R16, R180 ;  /* 0x00000010f4b4723c */ /* 0x000fe400000810b4 */
[----:B------:R-:W-:Y:S04]  /*2b5b0*/  LDS R229, [R0+0x14380] ;  /* 0x0143800000e57984 */ /* 0x000fe80000000800 */
[----:B------:R-:W1:Y:S09]  /*2b5c0*/  LDS R231, [R0+0x15380] ;  /* 0x0153800000e77984 */ /* 0x000e720000000800 */
[----:B------:R-:W-:Y:S01]  /*2b5d0*/  STL.64 [R1+0x40], R36 ;  /* 0x0000402401007387 */ /* 0x000fe20000100a00 */
[----:B------:R-:W-:-:S03]  /*2b5e0*/  IMAD.MOV.U32 R2, RZ, RZ, R39 ;  /* 0x000000ffff027224 */ /* 0x000fc600078e0027 */
[----:B------:R-:W-:Y:S04]  /*2b5f0*/  STL.64 [R1+0x50], R200 ;  /* 0x000050c801007387 */ /* 0x000fe80000100a00 */
[----:B------:R2:W-:Y:S04]  /*2b600*/  STL.64 [R1+0x58], R202 ;  /* 0x000058ca01007387 */ /* 0x0005e80000100a00 */
[----:B------:R4:W-:Y:S01]  /*2b610*/  STL [R1+0x48], R38 ;  /* 0x0000482601007387 */ /* 0x0009e20000100800 */
[C---:B--2---:R-:W-:Y:S08]  /*2b620*/  HMMA.1688.F32.TF32 R200, R244.reuse, R12, R204 ;  /* 0x0000000cf4c8723c */ /* 0x044ff000000810cc */
[----:B----4-:R-:W-:Y:S01]  /*2b630*/  HMMA.1688.F32.TF32 R36, R244, R20, R176 ;  /* 0x00000014f424723c */ /* 0x010fe200000810b0 */
[----:B------:R2:W-:Y:S11]  /*2b640*/  STL [R1+0x18e8], R2 ;  /* 0x0018e80201007387 */ /* 0x0005f60000100800 */
[----:B------:R-:W-:Y:S03]  /*2b650*/  @!UPT UIADD3 URZ, URZ, URZ, URZ ;  /* 0x0000003f3f3ff290 */ /* 0x000fe6000fffe03f */
[----:B------:R-:W-:Y:S04]  /*2b660*/  STL.64 [R1+0x30], R200 ;  /* 0x000030c801007387 */ /* 0x000fe80000100a00 */
[----:B------:R-:W-:Y:S04]  /*2b670*/  STL.64 [R1+0x38], R202 ;  /* 0x000038ca01007387 */ /* 0x000fe80000100a00 */
[----:B------:R-:W-:Y:S01]  /*2b680*/  STL.64 [R1+0x10], R36 ;  /* 0x0000102401007387 */ /* 0x000fe20000100a00 */
[----:B--2---:R-:W-:-:S03]  /*2b690*/  IMAD.MOV.U32 R2, RZ, RZ, R39 ;  /* 0x000000ffff027224 */ /* 0x004fc600078e0027 */
[----:B------:R-:W-:Y:S04]  /*2b6a0*/  STL.64 [R1+0x20], R180 ;  /* 0x000020b401007387 */ /* 0x000fe80000100a00 */
[----:B------:R-:W-:Y:S04]  /*2b6b0*/  STL.64 [R1+0x28], R182 ;  /* 0x000028b601007387 */ /* 0x000fe80000100a00 */
[----:B------:R2:W-:Y:S02]  /*2b6c0*/  STL [R1+0x18], R38 ;  /* 0x0000182601007387 */ /* 0x0005e40000100800 */
[----:B--2---:R-:W-:Y:S01]  /*2b6d0*/  HMMA.1688.F32.TF32 R36, R244, R24, R172 ;  /* 0x00000018f424723c */ /* 0x004fe200000810ac */
[----:B------:R-:W-:Y:S01]  /*2b6e0*/  MOV R180, R151 ;  /* 0x0000009700b47202 */ /* 0x000fe20000000f00 */
[----:B------:R-:W-:-:S02]  /*2b6f0*/  IMAD.MOV.U32 R181, RZ, RZ, R150 ;  /* 0x000000ffffb57224 */ /* 0x000fc400078e0096 */
[----:B------:R-:W-:Y:S02]  /*2b700*/  IMAD.MOV.U32 R151, RZ, RZ, R116 ;  /* 0x000000ffff977224 */ /* 0x000fe400078e0074 */
[----:B------:R-:W-:Y:S02]  /*2b710*/  IMAD.MOV.U32 R182, RZ, RZ, R149 ;  /* 0x000000ffffb67224 */ /* 0x000fe400078e0095 */
[----:B------:R-:W-:Y:S01]  /*2b720*/  IMAD.MOV.U32 R150, RZ, RZ, R117 ;  /* 0x000000ffff967224 */ /* 0x000fe200078e0075 */
[----:B------:R-:W-:Y:S01]  /*2b730*/  MOV R176, R147 ;  /* 0x0000009300b07202 */ /* 0x000fe20000000f00 */
[----:B------:R-:W-:Y:S01]  /*2b740*/  IMAD.MOV.U32 R183, RZ, RZ, R148 ;  /* 0x000000ffffb77224 */ /* 0x000fe200078e0094 */
[----:B------:R-:W-:Y:S01]  /*2b750*/  MOV R148, R119 ;  /* 0x0000007700947202 */ /* 0x000fe20000000f00 */
[----:B------:R-:W-:Y:S02]  /*2b760*/  IMAD.MOV.U32 R149, RZ, RZ, R118 ;  /* 0x000000ffff957224 */ /* 0x000fe400078e0076 */
[----:B------:R-:W-:-:S02]  /*2b770*/  IMAD.MOV.U32 R177, RZ, RZ, R146 ;  /* 0x000000ffffb17224 */ /* 0x000fc400078e0092 */
[----:B------:R-:W-:Y:S02]  /*2b780*/  IMAD.MOV.U32 R147, RZ, RZ, R112 ;  /* 0x000000ffff937224 */ /* 0x000fe400078e0070 */
[----:B------:R-:W-:Y:S02]  /*2b790*/  IMAD.MOV.U32 R178, RZ, RZ, R145 ;  /* 0x000000ffffb27224 */ /* 0x000fe400078e0091 */
[----:B------:R-:W-:Y:S02]  /*2b7a0*/  IMAD.MOV.U32 R146, RZ, RZ, R113 ;  /* 0x000000ffff927224 */ /* 0x000fe400078e0071 */
[----:B------:R-:W-:Y:S01]  /*2b7b0*/  IMAD.MOV.U32 R179, RZ, RZ, R144 ;  /* 0x000000ffffb37224 */ /* 0x000fe200078e0090 */
[----:B------:R-:W-:Y:S01]  /*2b7c0*/  MOV R144, R115 ;  /* 0x0000007300907202 */ /* 0x000fe20000000f00 */
[----:B------:R-:W-:Y:S01]  /*2b7d0*/  IMAD.MOV.U32 R145, RZ, RZ, R114 ;  /* 0x000000ffff917224 */ /* 0x000fe200078e0072 */
        /* <DEDUP_REMOVED lines=10> */
[C---:B------:R-:W-:Y:S08]  /*2b880*/  HMMA.1688.F32.TF32 R84, R96.reuse, R20, R84 ;  /* 0x000000146054723c */ /* 0x040ff00000081054 */
[C---:B------:R-:W-:Y:S08]  /*2b890*/  HMMA.1688.F32.TF32 R88, R96.reuse, R24, R88 ;  /* 0x000000186058723c */ /* 0x040ff00000081058 */
[-C--:B------:R-:W-:Y:S08]  /*2b8a0*/  HMMA.1688.F32.TF32 R92, R96, R28.reuse, R92 ;  /* 0x0000001c605c723c */ /* 0x080ff0000008105c */
[----:B---3--:R-:W-:Y:S11]  /*2b8b0*/  HMMA.1688.F32.TF32 R248, R244, R28, R248 ;  /* 0x0000001cf4f8723c */ /* 0x008ff600000810f8 */
[----:B------:R-:W-:Y:S11]  /*2b8c0*/  @!UPT UIADD3 URZ, URZ, URZ, URZ ;  /* 0x0000003f3f3ff290 */ /* 0x000ff6000fffe03f */
[----:B------:R-:W-:Y:S01]  /*2b8d0*/  @!UPT UIADD3 URZ, URZ, URZ, URZ ;  /* 0x0000003f3f3ff290 */ /* 0x000fe2000fffe03f */
[----:B------:R2:W-:Y:S04]  /*2b8e0*/  STL.64 [R1+0x18f8], R250 ;  /* 0x0018f8fa01007387 */ /* 0x0005e80000100a00 */
[----:B------:R-:W-:Y:S04]  /*2b8f0*/  STL.64 [R1], R36 ;  /* 0x0000002401007387 */ /* 0x000fe80000100a00 */
[----:B------:R-:W-:Y:S04]  /*2b900*/  STL.64 [R1+0x8], R38 ;  /* 0x0000082601007387 */ /* 0x000fe80000100a00 */
[----:B------:R3:W-:Y:S01]  /*2b910*/  STL.64 [R1+0x18f0], R248 ;  /* 0x0018f0f801007387 */ /* 0x0007e20000100a00 */
[----:B--2---:R-:W-:-:S02]  /*2b920*/  IMAD.MOV.U32 R250, RZ, RZ, R153 ;  /* 0x000000fffffa7224 */ /* 0x004fc400078e0099 */
[----:B------:R-:W-:Y:S01]  /*2b930*/  IMAD.MOV.U32 R251, RZ, RZ, R152 ;  /* 0x000000fffffb7224 */ /* 0x000fe200078e0098 */
[----:B------:R-:W-:Y:S01]  /*2b940*/  MOV R152, R123 ;  /* 0x0000007b00987202 */ /* 0x000fe20000000f00 */
[----:B------:R-:W-:Y:S01]  /*2b950*/  IMAD.MOV.U32 R153, RZ, RZ, R122 ;  /* 0x000000ffff997224 */ /* 0x000fe200078e007a */
[----:B---3--:R-:W-:Y:S01]  /*2b960*/  MOV R248, R155 ;  /* 0x0000009b00f87202 */ /* 0x008fe20000000f00 */
[----:B------:R-:W-:Y:S02]  /*2b970*/  IMAD.MOV.U32 R249, RZ, RZ, R154 ;  /* 0x000000fffff97224 */ /* 0x000fe400078e009a */
[----:B------:R-:W-:Y:S02]  /*2b980*/  IMAD.MOV.U32 R155, RZ, RZ, R120 ;  /* 0x000000ffff9b7224 */ /* 0x000fe400078e0078 */
[----:B------:R-:W-:Y:S01]  /*2b990*/  IMAD.MOV.U32 R154, RZ, RZ, R121 ;  /* 0x000000ffff9a7224 */ /* 0x000fe200078e0079 */
[----:B------:R-:W2:Y:S04]  /*2b9a0*/  LDL.LU R120, [R1+0x300] ;  /* 0x0003000001787983 */ /* 0x000ea80000300800 */
[----:B------:R-:W2:Y:S04]  /*2b9b0*/  LDL.LU R121, [R1+0x304] ;  /* 0x0003040001797983 */ /* 0x000ea80000300800 */
[----:B------:R-:W2:Y:S04]  /*2b9c0*/  LDL.LU R122, [R1+0x308] ;  /* 0x00030800017a7983 */ /* 0x000ea80000300800 */
[----:B------:R-:W2:Y:S04]  /*2b9d0*/  LDL.LU R123, [R1+0x30c] ;  /* 0x00030c00017b7983 */ /* 0x000ea80000300800 */
[----:B------:R-:W3:Y:S04]  /*2b9e0*/  LDL.LU R116, [R1+0x310] ;  /* 0x0003100001747983 */ /* 0x000ee80000300800 */
[----:B------:R-:W3:Y:S01]  /*2b9f0*/  LDL.LU R117, [R1+0x314] ;  /* 0x0003140001757983 */ /* 0x000ee20000300800 */
[----:B------:R-:W-:Y:S03]  /*2ba00*/  HMMA.1688.F32.TF32 R36, R64, R4, R164 ;  /* 0x000000044024723c */ /* 0x000fe600000810a4 */
[----:B------:R-:W3:Y:S04]  /*2ba10*/  LDL.LU R118, [R1+0x318] ;  /* 0x0003180001767983 */ /* 0x000ee80000300800 */
[----:B------:R-:W3:Y:S01]  /*2ba20*/  LDL.LU R119, [R1+0x31c] ;  /* 0x00031c0001777983 */ /* 0x000ee20000300800 */
[----:B------:R-:W-:-:S03]  /*2ba30*/  MOV R164, R135 ;  /* 0x0000008700a47202 */ /* 0x000fc60000000f00 */
[----:B------:R-:W4:Y:S01]  /*2ba40*/  LDL.LU R112, [R1+0x320] ;  /* 0x0003200001707983 */ /* 0x000f220000300800 */
[----:B------:R-:W-:-:S03]  /*2ba50*/  IMAD.MOV.U32 R165, RZ, RZ, R134 ;  /* 0x000000ffffa57224 */ /* 0x000fc600078e0086 */
[----:B------:R-:W4:Y:S01]  /*2ba60*/  LDL.LU R113, [R1+0x324] ;  /* 0x0003240001717983 */ /* 0x000f220000300800 */
[----:B------:R-:W-:-:S03]  /*2ba70*/  IMAD.MOV.U32 R135, RZ, RZ, R104 ;  /* 0x000000ffff877224 */ /* 0x000fc600078e0068 */
[----:B------:R-:W4:Y:S01]  /*2ba80*/  LDL.LU R114, [R1+0x328] ;  /* 0x0003280001727983 */ /* 0x000f220000300800 */
[----:B------:R-:W-:Y:S02]  /*2ba90*/  IMAD.MOV.U32 R166, RZ, RZ, R133 ;  /* 0x000000ffffa67224 */ /* 0x000fe400078e0085 */
[----:B------:R-:W-:Y:S01]  /*2baa0*/  IMAD.MOV.U32 R134, RZ, RZ, R105 ;  /* 0x000000ffff867224 */ /* 0x000fe200078e0069 */
[----:B------:R-:W4:Y:S01]  /*2bab0*/  LDL.LU R115, [R1+0x32c] ;  /* 0x00032c0001737983 */ /* 0x000f220000300800 */
[----:B------:R-:W-:Y:S01]  /*2bac0*/  IMAD.MOV.U32 R167, RZ, RZ, R132 ;  /* 0x000000ffffa77224 */ /* 0x000fe200078e0084 */
[----:B------:R-:W-:Y:S01]  /*2bad0*/  HMMA.1688.F32.TF32 R64, R64, R32, R184 ;  /* 0x000000204040723c */ /* 0x000fe200000810b8 */
[----:B------:R-:W-:Y:S01]  /*2bae0*/  IMAD.MOV.U32 R133, RZ, RZ, R106 ;  /* 0x000000ffff857224 */ /* 0x000fe200078e006a */
[----:B------:R-:W4:Y:S01]  /*2baf0*/  LDL.LU R104, [R1+0x340] ;  /* 0x0003400001687983 */ /* 0x000f220000300800 */
[----:B------:R-:W-:-:S03]  /*2bb00*/  MOV R132, R107 ;  /* 0x0000006b00847202 */ /* 0x000fc60000000f00 */
[----:B------:R-:W4:Y:S01]  /*2bb10*/  LDL.LU R105, [R1+0x344] ;  /* 0x0003440001697983 */ /* 0x000f220000300800 */
[----:B------:R-:W-:-:S03]  /*2bb20*/  IMAD.MOV.U32 R187, RZ, RZ, R100 ;  /* 0x000000ffffbb7224 */ /* 0x000fc600078e0064 */
[----:B------:R-:W4:Y:S01]  /*2bb30*/  LDL.LU R106, [R1+0x348] ;  /* 0x00034800016a7983 */ /* 0x000f220000300800 */
[----:B------:R-:W-:Y:S01]  /*2bb40*/  IMAD.MOV.U32 R186, RZ, RZ, R101 ;  /* 0x000000ffffba7224 */ /* 0x000fe200078e0065 */
[----:B------:R-:W-:Y:S02]  /*2bb50*/  HMMA.1688.F32.TF32 R244, R244, R32, R168 ;  /* 0x00000020f4f4723c */ /* 0x000fe400000810a8 */
[----:B------:R-:W4:Y:S01]  /*2bb60*/  LDL.LU R107, [R1+0x34c] ;  /* 0x00034c00016b7983 */ /* 0x000f220000300800 */
[----:B------:R-:W-:Y:S01]  /*2bb70*/  IMAD.MOV.U32 R185, RZ, RZ, R102 ;  /* 0x000000ffffb97224 */ /* 0x000fe200078e0066 */
[----:B------:R-:W-:Y:S02]  /*2bb80*/  MOV R184, R103 ;  /* 0x0000006700b87202 */ /* 0x000fe40000000f00 */
[----:B------:R-:W4:Y:S01]  /*2bb90*/  LDL.LU R100, [R1+0x350] ;  /* 0x0003500001647983 */ /* 0x000f220000300800 */
[----:B------:R-:W-:Y:S01]  /*2bba0*/  MOV R168, R139 ;  /* 0x0000008b00a87202 */ /* 0x000fe20000000f00 */
[----:B------:R-:W-:-:S02]  /*2bbb0*/  IMAD.MOV.U32 R169, RZ, RZ, R138 ;  /* 0x000000ffffa97224 */ /* 0x000fc400078e008a */
        /* <DEDUP_REMOVED lines=14> */
[----:B------:R-:W-:-:S03]  /*2bca0*/  IMAD.MOV.U32 R198, RZ, RZ, R125 ;  /* 0x000000ffffc67224 */ /* 0x000fc600078e007d */
[----:B------:R-:W4:Y:S01]  /*2bcb0*/  LDL.LU R111, [R1+0x33c] ;  /* 0x00033c00016f7983 */ /* 0x000f220000300800 */
[----:B------:R-:W-:Y:S01]  /*2bcc0*/  IMAD.MOV.U32 R197, RZ, RZ, R126 ;  /* 0x000000ffffc57224 */ /* 0x000fe200078e007e */
[----:B------:R-:W-:Y:S02]  /*2bcd0*/  MOV R196, R127 ;  /* 0x0000007f00c47202 */ /* 0x000fe40000000f00 */
[----:B------:R-:W4:Y:S04]  /*2bce0*/  LDL.LU R124, [R1+0x2f0] ;  /* 0x0002f000017c7983 */ /* 0x000f280000300800 */
[----:B------:R-:W4:Y:S04]  /*2bcf0*/  LDL.LU R125, [R1+0x2f4] ;  /* 0x0002f400017d7983 */ /* 0x000f280000300800 */
[----:B------:R-:W4:Y:S04]  /*2bd00*/  LDL.LU R126, [R1+0x2f8] ;  /* 0x0002f800017e7983 */ /* 0x000f280000300800 */
[----:B------:R-:W4:Y:S01]  /*2bd10*/  LDL.LU R127, [R1+0x2fc] ;  /* 0x0002fc00017f7983 */ /* 0x000f220000300800 */
[----:B------:R-:W-:Y:S01]  /*2bd20*/  MOV R200, R159 ;  /* 0x0000009f00c87202 */ /* 0x000fe20000000f00 */
[----:B------:R-:W-:-:S02]  /*2bd30*/  IMAD.MOV.U32 R201, RZ, RZ, R158 ;  /* 0x000000ffffc97224 */ /* 0x000fc400078e009e */
[----:B------:R-:W-:Y:S02]  /*2bd40*/  IMAD.MOV.U32 R202, RZ, RZ, R157 ;  /* 0x000000ffffca7224 */ /* 0x000fe400078e009d */
[----:B------:R-:W-:Y:S01]  /*2bd50*/  IMAD.MOV.U32 R203, RZ, RZ, R156 ;  /* 0x000000ffffcb7224 */ /* 0x000fe200078e009c */
[----:B------:R-:W-:Y:S01]  /*2bd60*/  MOV R156, R131 ;  /* 0x00000083009c7202 */ /* 0x000fe20000000f00 */
[----:B------:R-:W-:Y:S01]  /*2bd70*/  IMAD.MOV.U32 R157, RZ, RZ, R130 ;  /* 0x000000ffff9d7224 */ /* 0x000fe200078e0082 */
[----:B------:R-:W-:Y:S01]  /*2bd80*/  LDS R131, [R0+0x15200] ;  /* 0x0152000000837984 */ /* 0x000fe20000000800 */
[----:B------:R-:W-:Y:S02]  /*2bd90*/  IMAD.MOV.U32 R158, RZ, RZ, R129 ;  /* 0x000000ffff9e7224 */ /* 0x000fe400078e0081 */
[----:B------:R-:W-:Y:S01]  /*2bda0*/  IMAD.MOV.U32 R159, RZ, RZ, R128 ;  /* 0x000000ffff9f7224 */ /* 0x000fe200078e0080 */
[----:B------:R-:W-:Y:S04]  /*2bdb0*/  LDS R130, [R3+0x15200] ;  /* 0x0152000003827984 */ /* 0x000fe80000000800 */
[----:B------:R-:W-:Y:S04]  /*2bdc0*/  LDS R128, [R3+0x14200] ;  /* 0x0142000003807984 */ /* 0x000fe80000000800 */
[----:B------:R-:W2:Y:S01]  /*2bdd0*/  LDS R129, [R0+0x14200] ;  /* 0x0142000000817984 */ /* 0x000ea20000000800 */
[C---:B-1----:R-:W-:Y:S08]  /*2bde0*/  HMMA.1688.F32.TF32 R212, R228.reuse, R20, R212 ;  /* 0x00000014e4d4723c */ /* 0x042ff000000810d4 */
[-C--:B------:R-:W-:Y:S08]  /*2bdf0*/  HMMA.1688.F32.TF32 R216, R228, R24.reuse, R216 ;  /* 0x00000018e4d8723c */ /* 0x080ff000000810d8 */
[C---:B--2---:R-:W-:Y:S08]  /*2be00*/  HMMA.1688.F32.TF32 R120, R128.reuse, R24, R120 ;  /* 0x000000188078723c */ /* 0x044ff00000081078 */
[C---:B---3--:R-:W-:Y:S08]  /*2be10*/  HMMA.1688.F32.TF32 R116, R128.reuse, R20, R116 ;  /* 0x000000148074723c */ /* 0x048ff00000081074 */
[C---:B----4-:R-:W-:Y:S08]  /*2be20*/  HMMA.1688.F32.TF32 R112, R128.reuse, R16, R112 ;  /* 0x000000108070723c */ /* 0x050ff00000081070 */
[C---:B------:R-:W-:Y:S08]  /*2be30*/  HMMA.1688.F32.TF32 R104, R128.reuse, R8, R104 ;  /* 0x000000088068723c */ /* 0x040ff00000081068 */
[C---:B------:R-:W-:Y:S08]  /*2be40*/  HMMA.1688.F32.TF32 R100, R128.reuse, R4, R100 ;  /* 0x000000048064723c */ /* 0x040ff00000081064 */
[C---:B------:R-:W-:Y:S08]  /*2be50*/  HMMA.1688.F32.TF32 R108, R128.reuse, R12, R108 ;  /* 0x0000000c806c723c */ /* 0x040ff0000008106c */
[C---:B------:R-:W-:Y:S08]  /*2be60*/  HMMA.1688.F32.TF32 R124, R128.reuse, R28, R124 ;  /* 0x0000001c807c723c */ /* 0x040ff0000008107c */
[----:B------:R-:W-:Y:S01]  /*2be70*/  HMMA.1688.F32.TF32 R128, R128, R32, R184 ;  /* 0x000000208080723c */ /* 0x000fe200000810b8 */
[----:B------:R-:W2:Y:S04]  /*2be80*/  LDL.LU.64 R186, [R1+0x1950] ;  /* 0x0019500001ba7983 */ /* 0x000ea80000300a00 */
[----:B------:R-:W2:Y:S04]  /*2be90*/  LDL.LU.64 R184, [R1+0x1948] ;  /* 0x0019480001b87983 */ /* 0x000ea80000300a00 */
[----:B------:R-:W-:Y:S04]  /*2bea0*/  STL [R1+0x1818], R212 ;  /* 0x001818d401007387 */ /* 0x000fe80000100800 */
[----:B------:R-:W-:Y:S04]  /*2beb0*/  STL [R1+0x1814], R213 ;  /* 0x001814d501007387 */ /* 0x000fe80000100800 */
[----:B------:R-:W-:Y:S04]  /*2bec0*/  STL [R1+0x1810], R214 ;  /* 0x001810d601007387 */ /* 0x000fe80000100800 */
[----:B------:R-:W-:Y:S04]  /*2bed0*/  STL [R1+0x180c], R215 ;  /* 0x00180cd701007387 */ /* 0x000fe80000100800 */
[----:B------:R1:W-:Y:S04]  /*2bee0*/  STL [R1+0x1828], R216 ;  /* 0x001828d801007387 */ /* 0x0003e80000100800 */
[----:B------:R3:W-:Y:S04]  /*2bef0*/  STL [R1+0x1824], R217 ;  /* 0x001824d901007387 */ /* 0x0007e80000100800 */
[----:B------:R4:W-:Y:S01]  /*2bf00*/  STL [R1+0x1820], R218 ;  /* 0x001820da01007387 */ /* 0x0009e20000100800 */
[----:B-1----:R-:W-:-:S03]  /*2bf10*/  MOV R216, R221 ;  /* 0x000000dd00d87202 */ /* 0x002fc60000000f00 */
[----:B------:R1:W-:Y:S01]  /*2bf20*/  STL [R1+0x181c], R219 ;  /* 0x00181cdb01007387 */ /* 0x0003e20000100800 */
[----:B---3--:R-:W-:-:S03]  /*2bf30*/  IMAD.MOV.U32 R217, RZ, RZ, R222 ;  /* 0x000000ffffd97224 */ /* 0x008fc600078e00de */
[----:B------:R-:W3:Y:S01]  /*2bf40*/  LDL.LU R221, [R1+0x1940] ;  /* 0x0019400001dd7983 */ /* 0x000ee20000300800 */
[----:B----4-:R-:W-:-:S03]  /*2bf50*/  IMAD.MOV.U32 R218, RZ, RZ, R223 ;  /* 0x000000ffffda7224 */ /* 0x010fc600078e00df */
[----:B------:R-:W3:Y:S01]  /*2bf60*/  LDL.LU R222, [R1+0x193c] ;  /* 0x00193c0001de7983 */ /* 0x000ee20000300800 */
[----:B-1----:R-:W-:-:S03]  /*2bf70*/  IMAD.MOV.U32 R219, RZ, RZ, R227 ;  /* 0x000000ffffdb7224 */ /* 0x002fc600078e00e3 */
[----:B------:R-:W3:Y:S04]  /*2bf80*/  LDL.LU R223, [R1+0x1938] ;  /* 0x0019380001df7983 */ /* 0x000ee80000300800 */
[----:B------:R-:W4:Y:S01]  /*2bf90*/  LDL.LU R227, [R1+0x1934] ;  /* 0x0019340001e37983 */ /* 0x000f220000300800 */
[----:B------:R-:W-:Y:S01]  /*2bfa0*/  MOV R204, R163 ;  /* 0x000000a300cc7202 */ /* 0x000fe20000000f00 */
[----:B------:R-:W-:Y:S02]  /*2bfb0*/  IMAD.MOV.U32 R205, RZ, RZ, R162 ;  /* 0x000000ffffcd7224 */ /* 0x000fe400078e00a2 */
[----:B------:R-:W-:Y:S01]  /*2bfc0*/  IMAD.MOV.U32 R206, RZ, RZ, R161 ;  /* 0x000000ffffce7224 */ /* 0x000fe200078e00a1 */
[----:B------:R-:W-:Y:S01]  /*2bfd0*/  LDS R162, [R3+0x15280] ;  /* 0x0152800003a27984 */ /* 0x000fe20000000800 */
[----:B------:R-:W-:-:S03]  /*2bfe0*/  IMAD.MOV.U32 R207, RZ, RZ, R160 ;  /* 0x000000ffffcf7224 */ /* 0x000fc600078e00a0 */
[----:B------:R-:W-:Y:S04]  /*2bff0*/  LDS R160, [R3+0x14280] ;  /* 0x0142800003a07984 */ /* 0x000fe80000000800 */
[----:B------:R-:W-:Y:S04]  /*2c000*/  LDS R161, [R0+0x14280] ;  /* 0x0142800000a17984 */ /* 0x000fe80000000800 */
[----:B------:R-:W1:Y:S01]  /*2c010*/  LDS R163, [R0+0x15280] ;  /* 0x0152800000a37984 */ /* 0x000e620000000800 */
[----:B------:R-:W-:Y:S01]  /*2c020*/  MOV R172, R143 ;  /* 0x0000008f00ac7202 */ /* 0x000fe20000000f00 */
[----:B------:R-:W-:-:S02]  /*2c030*/  IMAD.MOV.U32 R173, RZ, RZ, R142 ;  /* 0x000000ffffad7224 */ /* 0x000fc400078e008e */
[----:B------:R-:W-:Y:S02]  /*2c040*/  IMAD.MOV.U32 R174, RZ, RZ, R141 ;  /* 0x000000ffffae7224 */ /* 0x000fe400078e008d */
[----:B------:R-:W-:Y:S01]  /*2c050*/  IMAD.MOV.U32 R175, RZ, RZ, R140 ;  /* 0x000000ffffaf7224 */ /* 0x000fe200078e008c */
[----:B------:R-:W-:Y:S01]  /*2c060*/  MOV R140, R195 ;  /* 0x000000c3008c7202 */ /* 0x000fe20000000f00 */
[----:B------:R-:W-:Y:S01]  /*2c070*/  IMAD.MOV.U32 R141, RZ, RZ, R194 ;  /* 0x000000ffff8d7224 */ /* 0x000fe200078e00c2 */
[----:B------:R-:W-:Y:S01]  /*2c080*/  HMMA.1688.F32.TF32 R208, R228, R16, R208 ;  /* 0x00000010e4d0723c */ /* 0x000fe200000810d0 */
[----:B------:R-:W-:Y:S01]  /*2c090*/  IMAD.MOV.U32 R142, RZ, RZ, R193 ;  /* 0x000000ffff8e7224 */ /* 0x000fe200078e00c1 */
[----:B------:R-:W-:Y:S01]  /*2c0a0*/  LDS R194, [R3+0x15300] ;  /* 0x0153000003c27984 */ /* 0x000fe20000000800 */
[----:B------:R-:W-:-:S03]  /*2c0b0*/  IMAD.MOV.U32 R143, RZ, RZ, R192 ;  /* 0x000000ffff8f7224 */ /* 0x000fc600078e00c0 */
[----:B------:R-:W-:Y:S04]  /*2c0c0*/  LDS R192, [R3+0x14300] ;  /* 0x0143000003c07984 */ /* 0x000fe80000000800 */
[----:B------:R-:W-:Y:S04]  /*2c0d0*/  LDS R193, [R0+0x14300] ;  /* 0x0143000000c17984 */ /* 0x000fe80000000800 */
[----:B------:R-:W1:Y:S02]  /*2c0e0*/  LDS R195, [R0+0x15300] ;  /* 0x0153000000c37984 */ /* 0x000e640000000800 */
[C---:B-1----:R-:W-:Y:S08]  /*2c0f0*/  HMMA.1688.F32.TF32 R132, R160.reuse, R4, R132 ;  /* 0x00000004a084723c */ /* 0x042ff00000081084 */
        /* <DEDUP_REMOVED lines=9> */
[----:B------:R-:W-:Y:S01]  /*2c190*/  HMMA.1688.F32.TF32 R204, R228, R12, R240 ;  /* 0x0000000ce4cc723c */ /* 0x000fe200000810f0 */
[----:B------:R-:W-:Y:S01]  /*2c1a0*/  MOV R212, R239 ;  /* 0x000000ef00d47202 */ /* 0x000fe20000000f00 */
[----:B------:R-:W-:Y:S01]  /*2c1b0*/  IMAD.MOV.U32 R213, RZ, RZ, R238 ;  /* 0x000000ffffd57224 */ /* 0x000fe200078e00ee */
[----:B------:R-:W-:Y:S01]  /*2c1c0*/  LDS R239, [R0+0x17100] ;  /* 0x0171000000ef7984 */ /* 0x000fe20000000800 */
[----:B------:R-:W-:-:S02]  /*2c1d0*/  IMAD.MOV.U32 R214, RZ, RZ, R237 ;  /* 0x000000ffffd67224 */ /* 0x000fc400078e00ed */
[----:B------:R-:W-:Y:S01]  /*2c1e0*/  IMAD.MOV.U32 R215, RZ, RZ, R236 ;  /* 0x000000ffffd77224 */ /* 0x000fe200078e00ec */
[----:B------:R-:W-:Y:S01]  /*2c1f0*/  LDS R238, [R3+0x17100] ;  /* 0x0171000003ee7984 */ /* 0x000fe20000000800 */
[----:B------:R-:W-:Y:S03]  /*2c200*/  HMMA.1688.F32.TF32 R172, R192, R12, R172 ;  /* 0x0000000cc0ac723c */ /* 0x000fe600000810ac */
[----:B------:R-:W-:Y:S04]  /*2c210*/  LDS R236, [R3+0x16100] ;  /* 0x0161000003ec7984 */ /* 0x000fe80000000800 */
[----:B------:R-:W-:Y:S01]  /*2c220*/  LDS R237, [R0+0x16100] ;  /* 0x0161000000ed7984 */ /* 0x000fe20000000800 */
[C---:B---3--:R-:W-:Y:S03]  /*2c230*/  HMMA.1688.F32.TF32 R220, R228.reuse, R28, R220 ;  /* 0x0000001ce4dc723c */ /* 0x048fe600000810dc */
[----:B------:R-:W-:Y:S04]  /*2c240*/  LDS R240, [R3+0x16180] ;  /* 0x0161800003f07984 */ /* 0x000fe80000000800 */
[----:B------:R-:W-:Y:S01]  /*2c250*/  LDS R242, [R3+0x17180] ;  /* 0x0171800003f27984 */ /* 0x000fe20000000800 */
[----:B----4-:R-:W-:Y:S03]  /*2c260*/  HMMA.1688.F32.TF32 R224, R228, R32, R224 ;  /* 0x00000020e4e0723c */ /* 0x010fe600000810e0 */
[----:B------:R-:W-:Y:S04]  /*2c270*/  LDS R228, [R3+0x16000] ;  /* 0x0160000003e47984 */ /* 0x000fe80000000800 */
[----:B------:R-:W-:Y:S04]  /*2c280*/  LDS R230, [R3+0x17000] ;  /* 0x0170000003e67984 */ /* 0x000fe80000000800 */
[----:B------:R-:W-:Y:S04]  /*2c290*/  LDS R229, [R0+0x16000] ;  /* 0x0160000000e57984 */ /* 0x000fe80000000800 */
[----:B------:R-:W1:Y:S04]  /*2c2a0*/  LDS R231, [R0+0x17000] ;  /* 0x0170000000e77984 */ /* 0x000e680000000800 */
[----:B------:R-:W-:Y:S04]  /*2c2b0*/  STL [R1+0x1838], R220 ;  /* 0x001838dc01007387 */ /* 0x000fe80000100800 */
[----:B------:R-:W-:Y:S04]  /*2c2c0*/  STL [R1+0x1834], R221 ;  /* 0x001834dd01007387 */ /* 0x000fe80000100800 */
[----:B------:R-:W-:Y:S04]  /*2c2d0*/  STL [R1+0x1830], R222 ;  /* 0x001830de01007387 */ /* 0x000fe80000100800 */
[----:B------:R-:W-:Y:S01]  /*2c2e0*/  STL [R1+0x182c], R223 ;  /* 0x00182cdf01007387 */ /* 0x000fe20000100800 */
[----:B------:R-:W-:Y:S03]  /*2c2f0*/  HMMA.1688.F32.TF32 R164, R192, R4, R164 ;  /* 0x00000004c0a4723c */ /* 0x000fe600000810a4 */
[----:B------:R-:W-:Y:S04]  /*2c300*/  LDS R241, [R0+0x16180] ;  /* 0x0161800000f17984 */ /* 0x000fe80000000800 */
[----:B------:R-:W-:Y:S01]  /*2c310*/  LDS R243, [R0+0x17180] ;  /* 0x0171800000f37984 */ /* 0x000fe20000000800 */
[----:B-1----:R-:W-:Y:S03]  /*2c320*/  HMMA.1688.F32.TF32 R212, R228, R6, R212 ;  /* 0x00000006e4d4723c */ /* 0x002fe600000810d4 */
[----:B------:R1:W-:Y:S04]  /*2c330*/  STL [R1+0x1848], R224 ;  /* 0x001848e001007387 */ /* 0x0003e80000100800 */
[----:B------:R-:W-:Y:S04]  /*2c340*/  STL [R1+0x1844], R225 ;  /* 0x001844e101007387 */ /* 0x000fe80000100800 */
[----:B------:R3:W-:Y:S04]  /*2c350*/  STL [R1+0x1840], R226 ;  /* 0x001840e201007387 */ /* 0x0007e80000100800 */
[----:B------:R2:W-:Y:S09]  /*2c360*/  STL [R1+0x183c], R227 ;  /* 0x00183ce301007387 */ /* 0x0005f20000100800 */
[----:B------:R-:W-:-:S02]  /*2c370*/  MOV R13, R212 ;  /* 0x000000d4000d7202 */ /* 0x000fc40000000f00 */
[----:B------:R-:W-:Y:S02]  /*2c380*/  MOV R212, R11 ;  /* 0x0000000b00d47202 */ /* 0x000fe40000000f00 */
[----:B------:R-:W4:Y:S01]  /*2c390*/  LDL.LU R11, [R1+0x1930] ;  /* 0x00193000010b7983 */ /* 0x000f220000300800 */
[C---:B------:R-:W-:Y:S01]  /*2c3a0*/  HMMA.1688.F32.TF32 R168, R192.reuse, R8, R168 ;  /* 0x00000008c0a8723c */ /* 0x040fe200000810a8 */
[----:B------:R-:W-:Y:S02]  /*2c3b0*/  IMAD.MOV.U32 R12, RZ, RZ, R213 ;  /* 0x000000ffff0c7224 */ /* 0x000fe400078e00d5 */
[----:B------:R-:W4:Y:S05]  /*2c3c0*/  LDL.LU R213, [R1+0xa4] ;  /* 0x0000a40001d57983 */ /* 0x000f2a0000300800 */
[----:B------:R-:W-:Y:S01]  /*2c3d0*/  HMMA.1688.F32.TF32 R176, R192, R16, R176 ;  /* 0x00000010c0b0723c */ /* 0x000fe200000810b0 */
[----:B------:R-:W-:-:S02]  /*2c3e0*/  IMAD.MOV.U32 R8, RZ, RZ, R215 ;  /* 0x000000ffff087224 */ /* 0x000fc400078e00d7 */
[----:B------:R-:W-:Y:S02]  /*2c3f0*/  IMAD.MOV.U32 R9, RZ, RZ, R214 ;  /* 0x000000ffff097224 */ /* 0x000fe400078e00d6 */
[----:B------:R-:W4:Y:S03]  /*2c400*/  LDL.LU R214, [R1+0xa8] ;  /* 0x0000a80001d67983 */ /* 0x000f260000300800 */
[C---:B------:R-:W-:Y:S01]  /*2c410*/  HMMA.1688.F32.TF32 R180, R192.reuse, R20, R180 ;  /* 0x00000014c0b4723c */ /* 0x040fe200000810b4 */
[----:B------:R-:W-:Y:S02]  /*2c420*/  IMAD.MOV.U32 R215, RZ, RZ, R14 ;  /* 0x000000ffffd77224 */ /* 0x000fe400078e000e */
[----:B------:R-:W4:Y:S05]  /*2c430*/  LDL.LU R14, [R1+0x192c] ;  /* 0x00192c00010e7983 */ /* 0x000f2a0000300800 */
[C---:B--2---:R-:W-:Y:S01]  /*2c440*/  HMMA.1688.F32.TF32 R184, R192.reuse, R24, R184 ;  /* 0x00000018c0b8723c */ /* 0x044fe200000810b8 */
[----:B------:R-:W-:Y:S07]  /*2c450*/  STL [R1+0x1858], R8 ;  /* 0x0018580801007387 */ /* 0x000fee0000100800 */
[C---:B------:R-:W-:Y:S01]  /*2c460*/  HMMA.1688.F32.TF32 R188, R192.reuse, R28, R188 ;  /* 0x0000001cc0bc723c */ /* 0x040fe200000810bc */
[----:B------:R-:W-:Y:S07]  /*2c470*/  STL [R1+0x1854], R9 ;  /* 0x0018540901007387 */ /* 0x000fee0000100800 */
[----:B------:R-:W-:Y:S07]  /*2c480*/  HMMA.1688.F32.TF32 R192, R192, R32, R248 ;  /* 0x00000020c0c0723c */ /* 0x000fee00000810f8 */
[----:B------:R-:W-:Y:S01]  /*2c490*/  MOV R248, R235 ;  /* 0x000000eb00f87202 */ /* 0x000fe20000000f00 */
[----:B------:R-:W-:Y:S01]  /*2c4a0*/  IMAD.MOV.U32 R249, RZ, RZ, R234 ;  /* 0x000000fffff97224 */ /* 0x000fe200078e00ea */
[----:B------:R-:W-:Y:S01]  /*2c4b0*/  STL [R1+0x1850], R12 ;  /* 0x0018500c01007387 */ /* 0x000fe20000100800 */
[----:B------:R-:W-:-:S02]  /*2c4c0*/  IMAD.MOV.U32 R250, RZ, RZ, R233 ;  /* 0x000000fffffa7224 */ /* 0x000fc400078e00e9 */
[----:B------:R-:W-:Y:S01]  /*2c4d0*/  IMAD.MOV.U32 R251, RZ, RZ, R232 ;  /* 0x000000fffffb7224 */ /* 0x000fe200078e00e8 */
[----:B------:R-:W-:Y:S01]  /*2c4e0*/  STL [R1+0x184c], R13 ;  /* 0x00184c0d01007387 */ /* 0x000fe20000100800 */
[----:B-1----:R-:W-:Y:S01]  /*2c4f0*/  IMAD.MOV.U32 R224, RZ, RZ, R31 ;  /* 0x000000ffffe07224 */ /* 0x002fe200078e001f */
[----:B---3--:R-:W-:Y:S01]  /*2c500*/  MOV R226, R27 ;  /* 0x0000001b00e27202 */ /* 0x008fe20000000f00 */
[----:B------:R-:W-:Y:S01]  /*2c510*/  IMAD.MOV.U32 R225, RZ, RZ, R26 ;  /* 0x000000ffffe17224 */ /* 0x000fe200078e001a */
[----:B------:R-:W-:Y:S01]  /*2c520*/  LDS R232, [R3+0x16080] ;  /* 0x0160800003e87984 */ /* 0x000fe20000000800 */
[----:B------:R-:W-:-:S03]  /*2c530*/  IMAD.MOV.U32 R227, RZ, RZ, R252 ;  /* 0x000000ffffe37224 */ /* 0x000fc600078e00fc */
[----:B------:R-:W-:Y:S04]  /*2c540*/  LDS R234, [R3+0x17080] ;  /* 0x0170800003ea7984 */ /* 0x000fe80000000800 */
[----:B------:R-:W-:Y:S04]  /*2c550*/  LDS R233, [R0+0x16080] ;  /* 0x0160800000e97984 */ /* 0x000fe80000000800 */
[----:B------:R-:W1:Y:S01]  /*2c560*/  LDS R235, [R0+0x17080] ;  /* 0x0170800000eb7984 */ /* 0x000e620000000800 */
[----:B----4-:R-:W-:Y:S07]  /*2c570*/  HMMA.1688.F32.TF32 R220, R228, R10, R248 ;  /* 0x0000000ae4dc723c */ /* 0x010fee00000810f8 */
[----:B------:R-:W-:-:S02]  /*2c580*/  IMAD.MOV.U32 R248, RZ, RZ, R15 ;  /* 0x000000fffff87224 */ /* 0x000fc400078e000f */
[----:B------:R-:W2:Y:S04]  /*2c590*/  LDL.LU R15, [R1+0x1928] ;  /* 0x00192800010f7983 */ /* 0x000ea80000300800 */
[----:B------:R-:W3:Y:S04]  /*2c5a0*/  LDL.LU R249, [R1+0x94] ;  /* 0x0000940001f97983 */ /* 0x000ee80000300800 */
[----:B------:R-:W3:Y:S04]  /*2c5b0*/  LDL.LU R250, [R1+0x98] ;  /* 0x0000980001fa7983 */ /* 0x000ee80000300800 */
[----:B------:R-:W3:Y:S03]  /*2c5c0*/  LDL.LU R251, [R1+0x9c] ;  /* 0x00009c0001fb7983 */ /* 0x000ee60000300800 */
[----:B------:R-:W-:Y:S01]  /*2c5d0*/  IMAD.MOV.U32 R16, RZ, RZ, R223 ;  /* 0x000000ffff107224 */ /* 0x000fe200078e00df */
[----:B------:R-:W-:Y:S01]  /*2c5e0*/  MOV R17, R222 ;  /* 0x000000de00117202 */ /* 0x000fe20000000f00 */
[----:B------:R-:W-:-:S02]  /*2c5f0*/  IMAD.MOV.U32 R20, RZ, RZ, R221 ;  /* 0x000000ffff147224 */ /* 0x000fc400078e00dd */
[----:B------:R-:W-:Y:S01]  /*2c600*/  IMAD.MOV.U32 R21, RZ, RZ, R220 ;  /* 0x000000ffff157224 */ /* 0x000fe200078e00dc */
[----:B------:R-:W-:Y:S04]  /*2c610*/  STL [R1+0x1868], R16 ;  /* 0x0018681001007387 */ /* 0x000fe80000100800 */
[----:B------:R-:W-:Y:S04]  /*2c620*/  STL [R1+0x1864], R17 ;  /* 0x0018641101007387 */ /* 0x000fe80000100800 */
[----:B------:R-:W-:Y:S04]  /*2c630*/  STL [R1+0x1860], R20 ;  /* 0x0018601401007387 */ /* 0x000fe80000100800 */
[----:B------:R-:W-:Y:S01]  /*2c640*/  STL [R1+0x185c], R21 ;  /* 0x00185c1501007387 */ /* 0x000fe20000100800 */
[----:B------:R-:W-:Y:S01]  /*2c650*/  IMAD.MOV.U32 R220, RZ, RZ, R19 ;  /* 0x000000ffffdc7224 */ /* 0x000fe200078e0013 */
[----:B------:R-:W-:Y:S01]  /*2c660*/  MOV R222, R22 ;  /* 0x0000001600de7202 */ /* 0x000fe20000000f00 */
[----:B------:R-:W-:-:S02]  /*2c670*/  IMAD.MOV.U32 R221, RZ, RZ, R30 ;  /* 0x000000ffffdd7224 */ /* 0x000fc400078e001e */
[----:B------:R-:W-:Y:S01]  /*2c680*/  IMAD.MOV.U32 R223, RZ, RZ, R23 ;  /* 0x000000ffffdf7224 */ /* 0x000fe200078e0017 */
[----:B--2---:R-:W-:Y:S11]  /*2c690*/  HMMA.1688.F32.TF32 R216, R228, R14, R216 ;  /* 0x0000000ee4d8723c */ /* 0x004ff600000810d8 */
[----:B------:R-:W-:Y:S11]  /*2c6a0*/  @!UPT UIADD3 URZ, URZ, URZ, URZ ;  /* 0x0000003f3f3ff290 */ /* 0x000ff6000fffe03f */
[----:B------:R-:W-:Y:S02]  /*2c6b0*/  @!UPT UIADD3 URZ, URZ, URZ, URZ ;  /* 0x0000003f3f3ff290 */ /* 0x000fe4000fffe03f */
[----:B------:R-:W-:Y:S01]  /*2c6c0*/  IMAD.MOV.U32 R29, RZ, RZ, R216 ;  /* 0x000000ffff1d7224 */ /* 0x000fe200078e00d8 */
[----:B------:R-:W-:Y:S01]  /*2c6d0*/  MOV R28, R217 ;  /* 0x000000d9001c7202 */ /* 0x000fe20000000f00 */
[----:B------:R-:W-:Y:S01]  /*2c6e0*/  IMAD.MOV.U32 R25, RZ, RZ, R218 ;  /* 0x000000ffff197224 */ /* 0x000fe200078e00da */
[----:B------:R-:W2:Y:S01]  /*2c6f0*/  LDL.LU R216, [R1+0x80] ;  /* 0x0000800001d87983 */ /* 0x000ea20000300800 */
[----:B------:R-:W-:Y:S01]  /*2c700*/  IMAD.MOV.U32 R217, RZ, RZ, R34 ;  /* 0x000000ffffd97224 */ /* 0x000fe200078e0022 */
[----:B------:R-:W-:Y:S01]  /*2c710*/  MOV R218, R35 ;  /* 0x0000002300da7202 */ /* 0x000fe20000000f00 */
[----:B------:R-:W-:Y:S01]  /*2c720*/  IMAD.MOV.U32 R24, RZ, RZ, R219 ;  /* 0x000000ffff187224 */ /* 0x000fe200078e00db */
[----:B------:R-:W4:Y:S01]  /*2c730*/  LDL.LU R34, [R1+0x1924] ;  /* 0x0019240001227983 */ /* 0x000f220000300800 */
[----:B------:R-:W-:-:S03]  /*2c740*/  IMAD.MOV.U32 R219, RZ, RZ, R18 ;  /* 0x000000ffffdb7224 */ /* 0x000fc600078e0012 */
[----:B------:R-:W4:Y:S04]  /*2c750*/  LDL.LU R35, [R1+0x1920] ;  /* 0x0019200001237983 */ /* 0x000f280000300800 */
[----:B------:R-:W2:Y:S04]  /*2c760*/  LDL.LU R18, [R1+0x191c] ;  /* 0x00191c0001127983 */ /* 0x000ea80000300800 */
[----:B------:R-:W2:Y:S04]  /*2c770*/  LDL.LU R19, [R1+0x1918] ;  /* 0x0019180001137983 */ /* 0x000ea80000300800 */
[----:B------:R-:W3:Y:S04]  /*2c780*/  LDL.LU R30, [R1+0x1914] ;  /* 0x00191400011e7983 */ /* 0x000ee80000300800 */
[----:B------:R-:W3:Y:S04]  /*2c790*/  LDL.LU R22, [R1+0x1910] ;  /* 0x0019100001167983 */ /* 0x000ee80000300800 */
[----:B------:R-:W3:Y:S04]  /*2c7a0*/  LDL.LU R23, [R1+0x190c] ;  /* 0x00190c0001177983 */ /* 0x000ee80000300800 */
[----:B------:R-:W-:Y:S04]  /*2c7b0*/  STL [R1+0x1878], R24 ;  /* 0x0018781801007387 */ /* 0x000fe80000100800 */
[----:B------:R-:W-:Y:S04]  /*2c7c0*/  STL [R1+0x1874], R25 ;  /* 0x0018741901007387 */ /* 0x000fe80000100800 */
[----:B------:R-:W-:Y:S04]  /*2c7d0*/  STL [R1+0x1870], R28 ;  /* 0x0018701c01007387 */ /* 0x000fe80000100800 */
[----:B------:R-:W-:Y:S04]  /*2c7e0*/  STL [R1+0x186c], R29 ;  /* 0x00186c1d01007387 */ /* 0x000fe80000100800 */
[----:B------:R-:W4:Y:S04]  /*2c7f0*/  LDL.LU R31, [R1+0x1908] ;  /* 0x00190800011f7983 */ /* 0x000f280000300800 */
[----:B------:R-:W4:Y:S04]  /*2c800*/  LDL.LU R26, [R1+0x1904] ;  /* 0x00190400011a7983 */ /* 0x000f280000300800 */
[----:B------:R-:W4:Y:S01]  /*2c810*/  LDL.LU R27, [R1+0x1900] ;  /* 0x00190000011b7983 */ /* 0x000f220000300800 */
[C---:B--2---:R-:W-:Y:S08]  /*2c820*/  HMMA.1688.F32.TF32 R212, R228.reuse, R18, R212 ;  /* 0x00000012e4d4723c */ /* 0x044ff000000810d4 */
[----:B---3--:R-:W-:Y:S11]  /*2c830*/  HMMA.1688.F32.TF32 R248, R228, R22, R248 ;  /* 0x00000016e4f8723c */ /* 0x008ff600000810f8 */
[----:B------:R-:W-:Y:S05]  /*2c840*/  @!UPT UIADD3 URZ, URZ, URZ, URZ ;  /* 0x0000003f3f3ff290 */ /* 0x000fea000fffe03f */
[----:B------:R-:W-:Y:S01]  /*2c850*/  IMAD.MOV.U32 R32, RZ, RZ, R215 ;  /* 0x000000ffff207224 */ /* 0x000fe200078e00d7 */
[----:B------:R-:W-:Y:S01]  /*2c860*/  MOV R33, R214 ;  /* 0x000000d600217202 */ /* 0x000fe20000000f00 */
[----:B------:R-:W-:Y:S02]  /*2c870*/  IMAD.MOV.U32 R5, RZ, RZ, R213 ;  /* 0x000000ffff057224 */ /* 0x000fe400078e00d5 */
[----:B------:R-:W-:Y:S01]  /*2c880*/  IMAD.MOV.U32 R4, RZ, RZ, R212 ;  /* 0x000000ffff047224 */ /* 0x000fe200078e00d4 */
[----:B------:R-:W-:Y:S04]  /*2c890*/  STL [R1+0x1888], R32 ;  /* 0x0018882001007387 */ /* 0x000fe80000100800 */
[----:B------:R-:W-:Y:S01]  /*2c8a0*/  STL [R1+0x1884], R33 ;  /* 0x0018842101007387 */ /* 0x000fe20000100800 */
[----:B------:R-:W-:-:S03]  /*2c8b0*/  IMAD.MOV.U32 R252, RZ, RZ, R251 ;  /* 0x000000fffffc7224 */ /* 0x000fc600078e00fb */
[----:B------:R-:W-:Y:S01]  /*2c8c0*/  STL [R1+0x1880], R5 ;  /* 0x0018800501007387 */ /* 0x000fe20000100800 */
[----:B------:R-:W-:Y:S01]  /*2c8d0*/  MOV R215, R250 ;  /* 0x000000fa00d77202 */ /* 0x000fe20000000f00 */
[----:B------:R-:W-:Y:S02]  /*2c8e0*/  IMAD.MOV.U32 R214, RZ, RZ, R249 ;  /* 0x000000ffffd67224 */ /* 0x000fe400078e00f9 */
[----:B------:R-:W-:Y:S01]  /*2c8f0*/  STL [R1+0x187c], R4 ;  /* 0x00187c0401007387 */ /* 0x000fe20000100800 */
[----:B------:R-:W-:-:S03]  /*2c900*/  IMAD.MOV.U32 R213, RZ, RZ, R248 ;  /* 0x000000ffffd57224 */ /* 0x000fc600078e00f8 */
[----:B------:R-:W2:Y:S04]  /*2c910*/  LDL.LU.64 R250, [R1+0x18f8] ;  /* 0x0018f80001fa7983 */ /* 0x000ea80000300a00 */
[----:B------:R-:W2:Y:S04]  /*2c920*/  LDL.LU.64 R248, [R1+0x18f0] ;  /* 0x0018f00001f87983 */ /* 0x000ea80000300a00 */
[----:B------:R-:W-:Y:S04]  /*2c930*/  STL [R1+0x1898], R252 ;  /* 0x001898fc01007387 */ /* 0x000fe80000100800 */
[----:B------:R-:W-:Y:S04]  /*2c940*/  STL [R1+0x1894], R215 ;  /* 0x001894d701007387 */ /* 0x000fe80000100800 */
[----:B------:R-:W-:Y:S04]  /*2c950*/  STL [R1+0x1890], R214 ;  /* 0x001890d601007387 */ /* 0x000fe80000100800 */
[----:B------:R4:W-:Y:S02]  /*2c960*/  STL [R1+0x188c], R213 ;  /* 0x00188cd501007387 */ /* 0x0009e40000100800 */
[----:B----4-:R-:W-:Y:S11]  /*2c970*/  HMMA.1688.F32.TF32 R212, R228, R26, R216 ;  /* 0x0000001ae4d4723c */ /* 0x010ff600000810d8 */
[----:B------:R-:W-:Y:S11]  /*2c980*/  @!UPT UIADD3 URZ, URZ, URZ, URZ ;  /* 0x0000003f3f3ff290 */ /* 0x000ff6000fffe03f */
[----:B------:R-:W-:Y:S02]  /*2c990*/  @!UPT UIADD3 URZ, URZ, URZ, URZ ;  /* 0x0000003f3f3ff290 */ /* 0x000fe4000fffe03f */
[----:B------:R-:W-:Y:S02]  /*2c9a0*/  IMAD.MOV.U32 R217, RZ, RZ, R212 ;  /* 0x000000ffffd97224 */ /* 0x000fe400078e00d4 */
[----:B------:R-:W-:Y:S01]  /*2c9b0*/  IMAD.MOV.U32 R212, RZ, RZ, R215 ;  /* 0x000000ffffd47224 */ /* 0x000fe200078e00d7 */
[----:B------:R-:W-:Y:S01]  /*2c9c0*/  MOV R219, R214 ;  /* 0x000000d600db7202 */ /* 0x000fe20000000f00 */
[----:B------:R-:W-:-:S03]  /*2c9d0*/  IMAD.MOV.U32 R218, RZ, RZ, R213 ;  /* 0x000000ffffda7224 */ /* 0x000fc600078e00d5 */
[----:B------:R3:W-:Y:S02]  /*2c9e0*/  STL [R1+0x18a8], R212 ;  /* 0x0018a8d401007387 */ /* 0x0007e40000100800 */
[C---:B---3--:R-:W-:Y:S02]  /*2c9f0*/  HMMA.1688.F32.TF32 R212, R228.reuse, R30, R220 ;  /* 0x0000001ee4d4723c */ /* 0x048fe400000810dc */
[----:B------:R-:W-:Y:S04]  /*2ca00*/  STL [R1+0x18a4], R219 ;  /* 0x0018a4db01007387 */ /* 0x000fe80000100800 */
[----:B------:R-:W-:Y:S04]  /*2ca10*/  STL [R1+0x18a0], R218 ;  /* 0x0018a0da01007387 */ /* 0x000fe80000100800 */
[----:B------:R-:W-:Y:S11]  /*2ca20*/  STL [R1+0x189c], R217 ;  /* 0x00189cd901007387 */ /* 0x000ff60000100800 */
[----:B------:R-:W-:Y:S03]  /*2ca30*/  @!UPT UIADD3 URZ, URZ, URZ, URZ ;  /* 0x0000003f3f3ff290 */ /* 0x000fe6000fffe03f */
[----:B------:R-:W-:Y:S01]  /*2ca40*/  IMAD.MOV.U32 R221, RZ, RZ, R212 ;  /* 0x000000ffffdd7224 */ /* 0x000fe200078e00d4 */
[----:B------:R-:W-:Y:S01]  /*2ca50*/  MOV R223, R214 ;  /* 0x000000d600df7202 */ /* 0x000fe20000000f00 */
[----:B------:R-:W-:Y:S02]  /*2ca60*/  IMAD.MOV.U32 R222, RZ, RZ, R213 ;  /* 0x000000ffffde7224 */ /* 0x000fe400078e00d5 */
[----:B------:R-:W-:Y:S02]  /*2ca70*/  IMAD.MOV.U32 R216, RZ, RZ, R215 ;  /* 0x000000ffffd87224 */ /* 0x000fe400078e00d7 */
[----:B------:R-:W-:Y:S03]  /*2ca80*/  HMMA.1688.F32.TF32 R212, R228, R34, R224 ;  /* 0x00000022e4d4723c */ /* 0x000fe600000810e0 */
[----:B------:R3:W-:Y:S04]  /*2ca90*/  STL [R1+0x18b8], R216 ;  /* 0x0018b8d801007387 */ /* 0x0007e80000100800 */
[----:B------:R-:W-:Y:S04]  /*2caa0*/  STL [R1+0x18b4], R223 ;  /* 0x0018b4df01007387 */ /* 0x000fe80000100800 */
[----:B------:R-:W-:Y:S04]  /*2cab0*/  STL [R1+0x18b0], R222 ;  /* 0x0018b0de01007387 */ /* 0x000fe80000100800 */
[----:B------:R-:W-:Y:S04]  /*2cac0*/  STL [R1+0x18ac], R221 ;  /* 0x0018acdd01007387 */ /* 0x000fe80000100800 */
[----:B---3--:R-:W3:Y:S04]  /*2cad0*/  LDL.LU R216, [R1] ;  /* 0x0000000001d87983 */ /* 0x008ee80000300800 */
[----:B------:R-:W3:Y:S04]  /*2cae0*/  LDL.LU R217, [R1+0x4] ;  /* 0x0000040001d97983 */ /* 0x000ee80000300800 */
[----:B------:R-:W3:Y:S04]  /*2caf0*/  LDL.LU R218, [R1+0x8] ;  /* 0x0000080001da7983 */ /* 0x000ee80000300800 */
[----:B------:R-:W3:Y:S01]  /*2cb00*/  LDL.LU R219, [R1+0xc] ;  /* 0x00000c0001db7983 */ /* 0x000ee20000300800 */
[----:B------:R-:W-:-:S03]  /*2cb10*/  IMAD.MOV.U32 R225, RZ, RZ, R212 ;  /* 0x000000ffffe17224 */ /* 0x000fc600078e00d4 */
[----:B------:R-:W4:Y:S01]  /*2cb20*/  LDL.LU R228, [R1+0x20] ;  /* 0x0000200001e47983 */ /* 0x000f220000300800 */
[----:B------:R-:W-:-:S03]  /*2cb30*/  IMAD.MOV.U32 R220, RZ, RZ, R215 ;  /* 0x000000ffffdc7224 */ /* 0x000fc600078e00d7 */
[----:B------:R-:W4:Y:S01]  /*2cb40*/  LDL.LU R229, [R1+0x24] ;  /* 0x0000240001e57983 */ /* 0x000f220000300800 */
[----:B------:R-:W-:-:S03]  /*2cb50*/  IMAD.MOV.U32 R226, RZ, RZ, R213 ;  /* 0x000000ffffe27224 */ /* 0x000fc600078e00d5 */
[----:B------:R-:W4:Y:S01]  /*2cb60*/  LDL.LU R230, [R1+0x28] ;  /* 0x0000280001e67983 */ /* 0x000f220000300800 */
[----:B------:R-:W-:-:S03]  /*2cb70*/  MOV R227, R214 ;  /* 0x000000d600e37202 */ /* 0x000fc60000000f00 */
[----:B------:R-:W4:Y:S01]  /*2cb80*/  LDL.LU R231, [R1+0x2c] ;  /* 0x00002c0001e77983 */ /* 0x000f220000300800 */
[----:B------:R-:W-:-:S03]  /*2cb90*/  IMAD.MOV.U32 R215, RZ, RZ, R2 ;  /* 0x000000ffffd77224 */ /* 0x000fc600078e0002 */
[----:B------:R-:W2:Y:S04]  /*2cba0*/  LDL.LU R212, [R1+0x10] ;  /* 0x0000100001d47983 */ /* 0x000ea80000300800 */
[----:B------:R-:W2:Y:S04]  /*2cbb0*/  LDL.LU R213, [R1+0x14] ;  /* 0x0000140001d57983 */ /* 0x000ea80000300800 */
[----:B------:R-:W2:Y:S04]  /*2cbc0*/  LDL.LU R214, [R1+0x18] ;  /* 0x0000180001d67983 */ /* 0x000ea80000300800 */
[----:B------:R-:W2:Y:S04]  /*2cbd0*/  LDL.LU R2, [R1+0x18e8] ;  /* 0x0018e80001027983 */ /* 0x000ea80000300800 */
[----:B------:R1:W-:Y:S04]  /*2cbe0*/  STL [R1+0x18c8], R220 ;  /* 0x0018c8dc01007387 */ /* 0x0003e80000100800 */
[----:B-1----:R-:W2:Y:S04]  /*2cbf0*/  LDL.LU R220, [R1+0x30] ;  /* 0x0000300001dc7983 */ /* 0x002ea80000300800 */
[----:B------:R-:W2:Y:S04]  /*2cc00*/  LDL.LU R221, [R1+0x34] ;  /* 0x0000340001dd7983 */ /* 0x000ea80000300800 */
[----:B------:R-:W2:Y:S04]  /*2cc10*/  LDL.LU R222, [R1+0x38] ;  /* 0x0000380001de7983 */ /* 0x000ea80000300800 */
[----:B------:R-:W2:Y:S04]  /*2cc20*/  LDL.LU R223, [R1+0x3c] ;  /* 0x00003c0001df7983 */ /* 0x000ea80000300800 */
[----:B------:R-:W-:Y:S04]  /*2cc30*/  STL [R1+0x18c4], R227 ;  /* 0x0018c4e301007387 */ /* 0x000fe80000100800 */
[----:B------:R-:W-:Y:S04]  /*2cc40*/  STL [R1+0x18c0], R226 ;  /* 0x0018c0e201007387 */ /* 0x000fe80000100800 */
[----:B------:R1:W-:Y:S04]  /*2cc50*/  STL [R1+0x18bc], R225 ;  /* 0x0018bce101007387 */ /* 0x0003e80000100800 */
[----:B------:R-:W2:Y:S04]  /*2cc60*/  LDL.LU R224, [R1+0x50] ;  /* 0x0000500001e07983 */ /* 0x000ea80000300800 */
[----:B-1----:R-:W2:Y:S04]  /*2cc70*/  LDL.LU R225, [R1+0x54] ;  /* 0x0000540001e17983 */ /* 0x002ea80000300800 */
[----:B------:R-:W2:Y:S04]  /*2cc80*/  LDL.LU R226, [R1+0x58] ;  /* 0x0000580001e27983 */ /* 0x000ea80000300800 */
[----:B------:R-:W2:Y:S02]  /*2cc90*/  LDL.LU R227, [R1+0x5c] ;  /* 0x00005c0001e37983 */ /* 0x000ea40000300800 */
[----:B--2---:R-:W-:Y:S11]  /*2cca0*/  HMMA.1688.F32.TF32 R224, R232, R6, R224 ;  /* 0x00000006e8e0723c */ /* 0x004ff600000810e0 */
[----:B------:R-:W-:Y:S11]  /*2ccb0*/  @!UPT UIADD3 URZ, URZ, URZ, URZ ;  /* 0x0000003f3f3ff290 */ /* 0x000ff6000fffe03f */
[----:B------:R-:W-:Y:S02]  /*2ccc0*/  @!UPT UIADD3 URZ, URZ, URZ, URZ ;  /* 0x0000003f3f3ff290 */ /* 0x000fe4000fffe03f */
[----:B------:R-:W-:Y:S02]  /*2ccd0*/  IMAD.MOV.U32 R9, RZ, RZ, R224 ;  /* 0x000000ffff097224 */ /* 0x000fe400078e00e0 */
[----:B------:R-:W-:Y:S01]  /*2cce0*/  IMAD.MOV.U32 R224, RZ, RZ, R227 ;  /* 0x000000ffffe07224 */ /* 0x000fe200078e00e3 */
[----:B------:R-:W-:Y:S01]  /*2ccf0*/  MOV R12, R225 ;  /* 0x000000e1000c7202 */ /* 0x000fe20000000f00 */
[----:B------:R-:W-:-:S03]  /*2cd00*/  IMAD.MOV.U32 R13, RZ, RZ, R226 ;  /* 0x000000ffff0d7224 */ /* 0x000fc600078e00e2 */
[----:B------:R1:W-:Y:S04]  /*2cd10*/  STL [R1+0x18d8], R224 ;  /* 0x0018d8e001007387 */ /* 0x0003e80000100800 */
[----:B-1----:R-:W2:Y:S04]  /*2cd20*/  LDL.LU R224, [R1+0x40] ;  /* 0x0000400001e07983 */ /* 0x002ea80000300800 */
[----:B------:R-:W2:Y:S04]  /*2cd30*/  LDL.LU R225, [R1+0x44] ;  /* 0x0000440001e17983 */ /* 0x000ea80000300800 */
[----:B------:R-:W2:Y:S01]  /*2cd40*/  LDL.LU R226, [R1+0x48] ;  /* 0x0000480001e27983 */ /* 0x000ea20000300800 */
[C---:B------:R-:W-:Y:S11]  /*2cd50*/  HMMA.1688.F32.TF32 R220, R232.reuse, R14, R220 ;  /* 0x0000000ee8dc723c */ /* 0x040ff600000810dc */
[----:B------:R-:W-:Y:S11]  /*2cd60*/  @!UPT UIADD3 URZ, URZ, URZ, URZ ;  /* 0x0000003f3f3ff290 */ /* 0x000ff6000fffe03f */
[----:B------:R-:W-:Y:S02]  /*2cd70*/  @!UPT UIADD3 URZ, URZ, URZ, URZ ;  /* 0x0000003f3f3ff290 */ /* 0x000fe4000fffe03f */
[----:B------:R-:W-:Y:S01]  /*2cd80*/  MOV R25, R220 ;  /* 0x000000dc00197202 */ /* 0x000fe20000000f00 */
[----:B------:R-:W-:Y:S02]  /*2cd90*/  IMAD.MOV.U32 R28, RZ, RZ, R221 ;  /* 0x000000ffff1c7224 */ /* 0x000fe400078e00dd */
[----:B------:R-:W-:Y:S02]  /*2cda0*/  IMAD.MOV.U32 R29, RZ, RZ, R222 ;  /* 0x000000ffff1d7224 */ /* 0x000fe400078e00de */
[----:B------:R-:W-:Y:S02]  /*2cdb0*/  IMAD.MOV.U32 R16, RZ, RZ, R223 ;  /* 0x000000ffff107224 */ /* 0x000fe400078e00df */
[C---:B----4-:R-:W-:Y:S11]  /*2cdc0*/  HMMA.1688.F32.TF32 R220, R232.reuse, R18, R228 ;  /* 0x00000012e8dc723c */ /* 0x050ff600000810e4 */
        /* <DEDUP_REMOVED lines=13> */
[C---:B---3--:R-:W-:Y:S11]  /*2cea0*/  HMMA.1688.F32.TF32 R220, R232.reuse, R26, R216 ;  /* 0x0000001ae8dc723c */ /* 0x048ff600000810d8 */
[----:B------:R-:W-:Y:S11]  /*2ceb0*/  @!UPT UIADD3 URZ, URZ, URZ, URZ ;  /* 0x0000003f3f3ff290 */ /* 0x000ff6000fffe03f */
[----:B------:R-:W-:Y:S02]  /*2cec0*/  @!UPT UIADD3 URZ, URZ, URZ, URZ ;  /* 0x0000003f3f3ff290 */ /* 0x000fe4000fffe03f */
[----:B------:R-:W-:Y:S01]  /*2ced0*/  MOV R219, R220 ;  /* 0x000000dc00db7202 */ /* 0x000fe20000000f00 */
[----:B------:R-:W-:Y:S02]  /*2cee0*/  IMAD.MOV.U32 R218, RZ, RZ, R221 ;  /* 0x000000ffffda7224 */ /* 0x000fe400078e00dd */
[----:B------:R-:W-:Y:S02]  /*2cef0*/  IMAD.MOV.U32 R217, RZ, RZ, R222 ;  /* 0x000000ffffd97224 */ /* 0x000fe400078e00de */
[----:B------:R-:W-:Y:S02]  /*2cf00*/  IMAD.MOV.U32 R252, RZ, RZ, R223 ;  /* 0x000000fffffc7224 */ /* 0x000fe400078e00df */
[----:B------:R-:W-:Y:S08]  /*2cf10*/  HMMA.1688.F32.TF32 R220, R232, R30, R248 ;  /* 0x0000001ee8dc723c */ /* 0x000ff000000810f8 */
[----:B------:R-:W-:Y:S11]  /*2cf20*/  HMMA.1688.F32.TF32 R36, R236, R6, R36 ;  /* 0x00000006ec24723c */ /* 0x000ff60000081024 */
[----:B------:R-:W-:Y:S05]  /*2cf30*/  @!UPT UIADD3 URZ, URZ, URZ, URZ ;  /* 0x0000003f3f3ff290 */ /* 0x000fea000fffe03f */
[----:B------:R-:W-:Y:S01]  /*2cf40*/  MOV R251, R220 ;  /* 0x000000dc00fb7202 */ /* 0x000fe20000000f00 */
[----:B------:R-:W-:Y:S02]  /*2cf50*/  IMAD.MOV.U32 R250, RZ, RZ, R221 ;  /* 0x000000fffffa7224 */ /* 0x000fe400078e00dd */
[----:B------:R-:W-:Y:S02]  /*2cf60*/  IMAD.MOV.U32 R249, RZ, RZ, R222 ;  /* 0x000000fffff97224 */ /* 0x000fe400078e00de */
[----:B------:R-:W-:Y:S02]  /*2cf70*/  IMAD.MOV.U32 R248, RZ, RZ, R223 ;  /* 0x000000fffff87224 */ /* 0x000fe400078e00df */
[----:B------:R-:W-:Y:S01]  /*2cf80*/  HMMA.1688.F32.TF32 R220, R232, R34, R244 ;  /* 0x00000022e8dc723c */ /* 0x000fe200000810f4 */
[----:B------:R-:W-:Y:S02]  /*2cf90*/  IMAD.MOV.U32 R227, RZ, RZ, R2 ;  /* 0x000000ffffe37224 */ /* 0x000fe400078e0002 */
[----:B------:R-:W-:Y:S11]  /*2cfa0*/  IMAD.MOV.U32 R212, RZ, RZ, R39 ;  /* 0x000000ffffd47224 */ /* 0x000ff600078e0027 */
[----:B------:R-:W-:Y:S10]  /*2cfb0*/  @!UPT UIADD3 URZ, URZ, URZ, URZ ;  /* 0x0000003f3f3ff290 */ /* 0x000ff4000fffe03f */
[----:B------:R-:W-:Y:S02]  /*2cfc0*/  IMAD.MOV.U32 R246, RZ, RZ, R221 ;  /* 0x000000fffff67224 */ /* 0x000fe400078e00dd */
[----:B------:R-:W-:Y:S02]  /*2cfd0*/  IMAD.MOV.U32 R245, RZ, RZ, R222 ;  /* 0x000000fffff57224 */ /* 0x000fe400078e00de */
[----:B------:R-:W-:Y:S01]  /*2cfe0*/  IMAD.MOV.U32 R244, RZ, RZ, R223 ;  /* 0x000000fffff47224 */ /* 0x000fe200078e00df */
[----:B------:R-:W-:Y:S01]  /*2cff0*/  MOV R223, R36 ;  /* 0x0000002400df7202 */ /* 0x000fe20000000f00 */
[----:B------:R-:W-:Y:S02]  /*2d000*/  IMAD.MOV.U32 R222, RZ, RZ, R37 ;  /* 0x000000ffffde7224 */ /* 0x000fe400078e0025 */
[----:B------:R-:W-:Y:S02]  /*2d010*/  IMAD.MOV.U32 R221, RZ, RZ, R38 ;  /* 0x000000ffffdd7224 */ /* 0x000fe400078e0026 */
[----:B------:R-:W-:Y:S01]  /*2d020*/  HMMA.1688.F32.TF32 R36, R236, R10, R40 ;  /* 0x0000000aec24723c */ /* 0x000fe20000081028 */
[----:B------:R1:W-:Y:S01]  /*2d030*/  STL [R1+0x18d4], R13 ;  /* 0x0018d40d01007387 */ /* 0x0003e20000100800 */
[----:B------:R-:W-:-:S03]  /*2d040*/  MOV R247, R220 ;  /* 0x000000dc00f77202 */ /* 0x000fc60000000f00 */
[----:B------:R-:W-:Y:S03]  /*2d050*/  LDS R40, [R3+0x16300] ;  /* 0x0163000003287984 */ /* 0x000fe60000000800 */
[----:B------:R-:W-:Y:S01]  /*2d060*/  HMMA.1688.F32.TF32 R228, R240, R34, R96 ;  /* 0x00000022f0e4723c */ /* 0x000fe20000081060 */
[----:B------:R-:W-:Y:S04]  /*2d070*/  LDS R42, [R3+0x17300] ;  /* 0x01730000032a7984 */ /* 0x000fe80000000800 */
[----:B------:R-:W-:Y:S04]  /*2d080*/  LDS R41, [R0+0x16300] ;  /* 0x0163000000297984 */ /* 0x000fe80000000800 */
[----:B------:R-:W-:Y:S07]  /*2d090*/  LDS R43, [R0+0x17300] ;  /* 0x01730000002b7984 */ /* 0x000fee0000000800 */
[----:B------:R-:W-:Y:S01]  /*2d0a0*/  IMAD.MOV.U32 R216, RZ, RZ, R39 ;  /* 0x000000ffffd87224 */ /* 0x000fe200078e0027 */
[----:B------:R3:W-:Y:S04]  /*2d0b0*/  STL [R1+0x18d0], R12 ;  /* 0x0018d00c01007387 */ /* 0x0007e80000100800 */
[----:B------:R4:W-:Y:S01]  /*2d0c0*/  STL [R1+0x18cc], R9 ;  /* 0x0018cc0901007387 */ /* 0x0009e20000100800 */
[----:B--2---:R-:W-:Y:S11]  /*2d0d0*/  HMMA.1688.F32.TF32 R224, R232, R10, R224 ;  /* 0x0000000ae8e0723c */ /* 0x004ff600000810e0 */
[----:B------:R-:W-:Y:S11]  /*2d0e0*/  @!UPT UIADD3 URZ, URZ, URZ, URZ ;  /* 0x0000003f3f3ff290 */ /* 0x000ff6000fffe03f */
[----:B------:R-:W-:Y:S02]  /*2d0f0*/  @!UPT UIADD3 URZ, URZ, URZ, URZ ;  /* 0x0000003f3f3ff290 */ /* 0x000fe4000fffe03f */
[----:B------:R-:W-:Y:S02]  /*2d100*/  IMAD.MOV.U32 R20, RZ, RZ, R225 ;  /* 0x000000ffff147224 */ /* 0x000fe400078e00e1 */
[----:B------:R-:W-:Y:S02]  /*2d110*/  IMAD.MOV.U32 R21, RZ, RZ, R226 ;  /* 0x000000ffff157224 */ /* 0x000fe400078e00e2 */
[----:B------:R-:W-:Y:S01]  /*2d120*/  IMAD.MOV.U32 R8, RZ, RZ, R227 ;  /* 0x000000ffff087224 */ /* 0x000fe200078e00e3 */
[----:B------:R-:W-:Y:S01]  /*2d130*/  MOV R227, R36 ;  /* 0x0000002400e37202 */ /* 0x000fe20000000f00 */
[----:B------:R-:W-:Y:S02]  /*2d140*/  IMAD.MOV.U32 R226, RZ, RZ, R37 ;  /* 0x000000ffffe27224 */ /* 0x000fe400078e0025 */
[----:B------:R-:W-:Y:S02]  /*2d150*/  IMAD.MOV.U32 R225, RZ, RZ, R38 ;  /* 0x000000ffffe17224 */ /* 0x000fe400078e0026 */
[----:B------:R-:W-:Y:S01]  /*2d160*/  HMMA.1688.F32.TF32 R36, R236, R14, R44 ;  /* 0x0000000eec24723c */ /* 0x000fe2000008102c */
[----:B------:R-:W-:Y:S01]  /*2d170*/  MOV R17, R224 ;  /* 0x000000e000117202 */ /* 0x000fe20000000f00 */
[----:B------:R2:W-:Y:S04]  /*2d180*/  STL [R1+0x18e4], R21 ;  /* 0x0018e41501007387 */ /* 0x0005e80000100800 */
[----:B------:R-:W-:Y:S04]  /*2d190*/  LDS R44, [R3+0x16200] ;  /* 0x01620000032c7984 */ /* 0x000fe80000000800 */
[----:B------:R-:W-:Y:S04]  /*2d1a0*/  LDS R46, [R3+0x17200] ;  /* 0x01720000032e7984 */ /* 0x000fe80000000800 */
[----:B------:R-:W-:Y:S04]  /*2d1b0*/  LDS R45, [R0+0x16200] ;  /* 0x01620000002d7984 */ /* 0x000fe80000000800 */
[----:B------:R-:W2:Y:S06]  /*2d1c0*/  LDS R47, [R0+0x17200] ;  /* 0x01720000002f7984 */ /* 0x000eac0000000800 */
[----:B-1----:R-:W-:Y:S01]  /*2d1d0*/  MOV R13, R36 ;  /* 0x00000024000d7202 */ /* 0x002fe20000000f00 */
[----:B---3--:R-:W-:-:S02]  /*2d1e0*/  IMAD.MOV.U32 R12, RZ, RZ, R37 ;  /* 0x000000ffff0c7224 */ /* 0x008fc400078e0025 */
[----:B----4-:R-:W-:Y:S02]  /*2d1f0*/  IMAD.MOV.U32 R9, RZ, RZ, R38 ;  /* 0x000000ffff097224 */ /* 0x010fe400078e0026 */
[----:B------:R-:W-:Y:S02]  /*2d200*/  IMAD.MOV.U32 R220, RZ, RZ, R39 ;  /* 0x000000ffffdc7224 */ /* 0x000fe400078e0027 */
[----:B------:R-:W-:Y:S01]  /*2d210*/  HMMA.1688.F32.TF32 R36, R236, R18, R48 ;  /* 0x00000012ec24723c */ /* 0x000fe20000081030 */
[----:B------:R1:W-:Y:S04]  /*2d220*/  STL [R1+0x18e0], R20 ;  /* 0x0018e01401007387 */ /* 0x0003e80000100800 */
[----:B------:R3:W-:Y:S03]  /*2d230*/  STL [R1+0x18dc], R17 ;  /* 0x0018dc1101007387 */ /* 0x0007e60000100800 */
[----:B------:R-:W-:Y:S01]  /*2d240*/  HMMA.1688.F32.TF32 R232, R240, R30, R92 ;  /* 0x0000001ef0e8723c */ /* 0x000fe2000008105c */
[----:B------:R-:W-:Y:S04]  /*2d250*/  LDS R48, [R3+0x16280] ;  /* 0x0162800003307984 */ /* 0x000fe80000000800 */
[----:B------:R-:W-:Y:S04]  /*2d260*/  LDS R50, [R3+0x17280] ;  /* 0x0172800003327984 */ /* 0x000fe80000000800 */
[----:B------:R-:W-:Y:S04]  /*2d270*/  LDS R49, [R0+0x16280] ;  /* 0x0162800000317984 */ /* 0x000fe80000000800 */
[----:B------:R-:W4:Y:S03]  /*2d280*/  LDS R51, [R0+0x17280] ;  /* 0x0172800000337984 */ /* 0x000f260000000800 */
[----:B--2---:R-:W-:Y:S01]  /*2d290*/  MOV R21, R36 ;  /* 0x0000002400157202 */ /* 0x004fe20000000f00 */
[----:B-1----:R-:W-:-:S02]  /*2d2a0*/  IMAD.MOV.U32 R20, RZ, RZ, R37 ;  /* 0x000000ffff147224 */ /* 0x002fc400078e0025 */
[----:B---3--:R-:W-:Y:S02]  /*2d2b0*/  IMAD.MOV.U32 R17, RZ, RZ, R38 ;  /* 0x000000ffff117224 */ /* 0x008fe400078e0026 */
        /* <DEDUP_REMOVED lines=22> */
[----:B------:R-:W-:Y:S08]  /*2d420*/  HMMA.1688.F32.TF32 R36, R236, R34, R64 ;  /* 0x00000022ec24723c */ /* 0x000ff00000081040 */
[----:B------:R-:W-:Y:S08]  /*2d430*/  HMMA.1688.F32.TF32 R236, R240, R26, R88 ;  /* 0x0000001af0ec723c */ /* 0x000ff00000081058 */
[----:B------:R-:W-:Y:S11]  /*2d440*/  HMMA.1688.F32.TF32 R88, R44, R10, R104 ;  /* 0x0000000a2c58723c */ /* 0x000ff60000081068 */
[----:B------:R-:W-:Y:S04]  /*2d450*/  @!UPT UIADD3 URZ, URZ, URZ, URZ ;  /* 0x0000003f3f3ff290 */ /* 0x000fe8000fffe03f */
[----:B------:R1:W-:Y:S04]  /*2d460*/  STL [R1+0x17a8], R236 ;  /* 0x0017a8ec01007387 */ /* 0x0003e80000100800 */
[----:B------:R-:W-:Y:S04]  /*2d470*/  STL [R1+0x17a4], R237 ;  /* 0x0017a4ed01007387 */ /* 0x000fe80000100800 */
[----:B------:R-:W-:Y:S04]  /*2d480*/  STL [R1+0x17a0], R238 ;  /* 0x0017a0ee01007387 */ /* 0x000fe80000100800 */
[----:B------:R-:W-:Y:S04]  /*2d490*/  STL [R1+0x179c], R239 ;  /* 0x00179cef01007387 */ /* 0x000fe80000100800 */
[----:B------:R-:W-:Y:S01]  /*2d4a0*/  STL [R1+0x17b8], R232 ;  /* 0x0017b8e801007387 */ /* 0x000fe20000100800 */
[----:B-1----:R-:W-:-:S03]  /*2d4b0*/  IMAD.MOV.U32 R236, RZ, RZ, R91 ;  /* 0x000000ffffec7224 */ /* 0x002fc600078e005b */
[----:B------:R1:W-:Y:S04]  /*2d4c0*/  STL [R1+0x17b4], R233 ;  /* 0x0017b4e901007387 */ /* 0x0003e80000100800 */
[----:B------:R2:W-:Y:S04]  /*2d4d0*/  STL [R1+0x17b0], R234 ;  /* 0x0017b0ea01007387 */ /* 0x0005e80000100800 */
[----:B------:R3:W-:Y:S01]  /*2d4e0*/  STL [R1+0x17ac], R235 ;  /* 0x0017aceb01007387 */ /* 0x0007e20000100800 */
[----:B-1----:R-:W-:Y:S01]  /*2d4f0*/  MOV R233, R88 ;  /* 0x0000005800e97202 */ /* 0x002fe20000000f00 */
[----:B--2---:R-:W-:-:S02]  /*2d500*/  IMAD.MOV.U32 R234, RZ, RZ, R89 ;  /* 0x000000ffffea7224 */ /* 0x004fc400078e0059 */
[----:B---3--:R-:W-:Y:S02]  /*2d510*/  IMAD.MOV.U32 R235, RZ, RZ, R90 ;  /* 0x000000ffffeb7224 */ /* 0x008fe400078e005a */
[C---:B------:R-:W-:Y:S01]  /*2d520*/  HMMA.1688.F32.TF32 R88, R44.reuse, R14, R108 ;  /* 0x0000000e2c58723c */ /* 0x040fe2000008106c */
[----:B------:R1:W-:Y:S04]  /*2d530*/  STL [R1+0x17c4], R228 ;  /* 0x0017c4e401007387 */ /* 0x0003e80000100800 */
[----:B------:R2:W-:Y:S04]  /*2d540*/  STL [R1+0x17c0], R229 ;  /* 0x0017c0e501007387 */ /* 0x0005e80000100800 */
[----:B------:R3:W-:Y:S11]  /*2d550*/  STL [R1+0x17bc], R230 ;  /* 0x0017bce601007387 */ /* 0x0007f60000100800 */
[----:B------:R-:W-:Y:S04]  /*2d560*/  @!UPT UIADD3 URZ, URZ, URZ, URZ ;  /* 0x0000003f3f3ff290 */ /* 0x000fe8000fffe03f */
[----:B-1----:R-:W-:Y:S01]  /*2d570*/  MOV R228, R88 ;  /* 0x0000005800e47202 */ /* 0x002fe20000000f00 */
[----:B--2---:R-:W-:Y:S02]  /*2d580*/  IMAD.MOV.U32 R229, RZ, RZ, R89 ;  /* 0x000000ffffe57224 */ /* 0x004fe400078e0059 */
[----:B---3--:R-:W-:Y:S02]  /*2d590*/  IMAD.MOV.U32 R230, RZ, RZ, R90 ;  /* 0x000000ffffe67224 */ /* 0x008fe400078e005a */
[----:B------:R-:W-:Y:S02]  /*2d5a0*/  IMAD.MOV.U32 R232, RZ, RZ, R91 ;  /* 0x000000ffffe87224 */ /* 0x000fe400078e005b */
[C---:B------:R-:W-:Y:S01]  /*2d5b0*/  HMMA.1688.F32.TF32 R88, R44.reuse, R18, R112 ;  /* 0x000000122c58723c */ /* 0x040fe20000081070 */
[----:B------:R1:W-:Y:S07]  /*2d5c0*/  STL [R1+0x1798], R231 ;  /* 0x001798e701007387 */ /* 0x0003ee0000100800 */
[C---:B------:R-:W-:Y:S11]  /*2d5d0*/  HMMA.1688.F32.TF32 R92, R44.reuse, R6, R100 ;  /* 0x000000062c5c723c */ /* 0x040ff60000081064 */
[----:B------:R-:W-:Y:S05]  /*2d5e0*/  @!UPT UIADD3 URZ, URZ, URZ, URZ ;  /* 0x0000003f3f3ff290 */ /* 0x000fea000fffe03f */
[----:B------:R-:W-:Y:S01]  /*2d5f0*/  MOV R237, R88 ;  /* 0x0000005800ed7202 */ /* 0x000fe20000000f00 */
[----:B------:R-:W-:Y:S02]  /*2d600*/  IMAD.MOV.U32 R238, RZ, RZ, R89 ;  /* 0x000000ffffee7224 */ /* 0x000fe400078e0059 */
[----:B------:R-:W-:Y:S02]  /*2d610*/  IMAD.MOV.U32 R239, RZ, RZ, R90 ;  /* 0x000000ffffef7224 */ /* 0x000fe400078e005a */
[----:B-1----:R-:W-:Y:S02]  /*2d620*/  IMAD.MOV.U32 R231, RZ, RZ, R91 ;  /* 0x000000ffffe77224 */ /* 0x002fe400078e005b */
[----:B------:R-:W-:Y:S01]  /*2d630*/  HMMA.1688.F32.TF32 R88, R44, R22, R116 ;  /* 0x000000162c58723c */ /* 0x000fe20000081074 */
[----:B------:R-:W-:Y:S04]  /*2d640*/  STL.64 [R1+0x310], R92 ;  /* 0x0003105c01007387 */ /* 0x000fe80000100a00 */
[----:B------:R-:W-:Y:S04]  /*2d650*/  STL.64 [R1+0x318], R94 ;  /* 0x0003185e01007387 */ /* 0x000fe80000100a00 */
[----:B------:R1:W-:Y:S04]  /*2d660*/  STL [R1+0x17d4], R236 ;  /* 0x0017d4ec01007387 */ /* 0x0003e80000100800 */
[----:B------:R2:W-:Y:S04]  /*2d670*/  STL [R1+0x17d0], R235 ;  /* 0x0017d0eb01007387 */ /* 0x0005e80000100800 */
[----:B------:R3:W-:Y:S04]  /*2d680*/  STL [R1+0x17cc], R233 ;  /* 0x0017cce901007387 */ /* 0x0007e80000100800 */
[----:B------:R4:W-:Y:S03]  /*2d690*/  STL [R1+0x17c8], R234 ;  /* 0x0017c8ea01007387 */ /* 0x0009e60000100800 */
[----:B-1----:R-:W-:Y:S01]  /*2d6a0*/  MOV R236, R88 ;  /* 0x0000005800ec7202 */ /* 0x002fe20000000f00 */
[----:B--2---:R-:W-:Y:S01]  /*2d6b0*/  IMAD.MOV.U32 R235, RZ, RZ, R89 ;  /* 0x000000ffffeb7224 */ /* 0x004fe200078e0059 */
[----:B------:R-:W-:Y:S01]  /*2d6c0*/  MOV R67, R36 ;  /* 0x0000002400437202 */ /* 0x000fe20000000f00 */
[----:B---3--:R-:W-:Y:S01]  /*2d6d0*/  IMAD.MOV.U32 R233, RZ, RZ, R90 ;  /* 0x000000ffffe97224 */ /* 0x008fe200078e005a */
[----:B------:R-:W-:Y:S01]  /*2d6e0*/  LDS R116, [R3+0x18180] ;  /* 0x0181800003747984 */ /* 0x000fe20000000800 */
[----:B----4-:R-:W-:-:S03]  /*2d6f0*/  IMAD.MOV.U32 R234, RZ, RZ, R91 ;  /* 0x000000ffffea7224 */ /* 0x010fc600078e005b */
[----:B------:R-:W-:Y:S01]  /*2d700*/  LDS R118, [R3+0x19180] ;  /* 0x0191800003767984 */ /* 0x000fe20000000800 */
[----:B------:R-:W-:Y:S03]  /*2d710*/  HMMA.1688.F32.TF32 R88, R44, R26, R120 ;  /* 0x0000001a2c58723c */ /* 0x000fe60000081078 */
[----:B------:R1:W-:Y:S04]  /*2d720*/  STL [R1+0x17e4], R232 ;  /* 0x0017e4e801007387 */ /* 0x0003e80000100800 */
[----:B------:R2:W-:Y:S04]  /*2d730*/  STL [R1+0x17e0], R230 ;  /* 0x0017e0e601007387 */ /* 0x0005e80000100800 */
[----:B------:R3:W-:Y:S04]  /*2d740*/  STL [R1+0x17dc], R228 ;  /* 0x0017dce401007387 */ /* 0x0007e80000100800 */
[----:B------:R4:W-:Y:S01]  /*2d750*/  STL [R1+0x17d8], R229 ;  /* 0x0017d8e501007387 */ /* 0x0009e20000100800 */
[----:B------:R-:W-:-:S02]  /*2d760*/  IMAD.MOV.U32 R66, RZ, RZ, R37 ;  /* 0x000000ffff427224 */ /* 0x000fc400078e0025 */
[----:B------:R-:W-:Y:S01]  /*2d770*/  IMAD.MOV.U32 R65, RZ, RZ, R38 ;  /* 0x000000ffff417224 */ /* 0x000fe200078e0026 */
[----:B------:R-:W-:Y:S01]  /*2d780*/  LDS R117, [R0+0x18180] ;  /* 0x0181800000757984 */ /* 0x000fe20000000800 */
[----:B------:R-:W-:-:S03]  /*2d790*/  IMAD.MOV.U32 R64, RZ, RZ, R39 ;  /* 0x000000ffff407224 */ /* 0x000fc600078e0027 */
[----:B------:R-:W-:Y:S01]  /*2d7a0*/  LDS R119, [R0+0x19180] ;  /* 0x0191800000777984 */ /* 0x000fe20000000800 */
[----:B-1----:R-:W-:Y:S01]  /*2d7b0*/  MOV R232, R88 ;  /* 0x0000005800e87202 */ /* 0x002fe20000000f00 */
[----:B--2---:R-:W-:Y:S02]  /*2d7c0*/  IMAD.MOV.U32 R230, RZ, RZ, R89 ;  /* 0x000000ffffe67224 */ /* 0x004fe400078e0059 */
[----:B---3--:R-:W-:Y:S02]  /*2d7d0*/  IMAD.MOV.U32 R228, RZ, RZ, R90 ;  /* 0x000000ffffe47224 */ /* 0x008fe400078e005a */
[----:B----4-:R-:W-:Y:S02]  /*2d7e0*/  IMAD.MOV.U32 R229, RZ, RZ, R91 ;  /* 0x000000ffffe57224 */ /* 0x010fe400078e005b */
[C---:B------:R-:W-:Y:S08]  /*2d7f0*/  HMMA.1688.F32.TF32 R88, R44.reuse, R30, R124 ;  /* 0x0000001e2c58723c */ /* 0x040ff0000008107c */
[----:B------:R-:W-:Y:S08]  /*2d800*/  HMMA.1688.F32.TF32 R44, R44, R34, R128 ;  /* 0x000000222c2c723c */ /* 0x000ff00000081080 */
[-C--:B------:R-:W-:Y:S11]  /*2d810*/  HMMA.1688.F32.TF32 R36, R240, R6.reuse, R68 ;  /* 0x00000006f024723c */ /* 0x080ff60000081044 */
[----:B------:R-:W-:Y:S05]  /*2d820*/  @!UPT UIADD3 URZ, URZ, URZ, URZ ;  /* 0x0000003f3f3ff290 */ /* 0x000fea000fffe03f */
[----:B------:R-:W-:Y:S01]  /*2d830*/  MOV R111, R44 ;  /* 0x0000002c006f7202 */ /* 0x000fe20000000f00 */
[----:B------:R-:W-:Y:S02]  /*2d840*/  IMAD.MOV.U32 R110, RZ, RZ, R45 ;  /* 0x000000ffff6e7224 */ /* 0x000fe400078e002d */
[----:B------:R-:W-:Y:S02]  /*2d850*/  IMAD.MOV.U32 R109, RZ, RZ, R46 ;  /* 0x000000ffff6d7224 */ /* 0x000fe400078e002e */
[----:B------:R-:W-:Y:S02]  /*2d860*/  IMAD.MOV.U32 R108, RZ, RZ, R47 ;  /* 0x000000ffff6c7224 */ /* 0x000fe400078e002f */
[----:B------:R-:W-:Y:S01]  /*2d870*/  HMMA.1688.F32.TF32 R44, R48, R6, R132 ;  /* 0x00000006302c723c */ /* 0x000fe20000081084 */
[----:B------:R-:W-:Y:S01]  /*2d880*/  MOV R71, R36 ;  /* 0x0000002400477202 */ /* 0x000fe20000000f00 */
[----:B------:R-:W-:Y:S02]  /*2d890*/  IMAD.MOV.U32 R70, RZ, RZ, R37 ;  /* 0x000000ffff467224 */ /* 0x000fe400078e0025 */
[----:B------:R-:W-:-:S02]  /*2d8a0*/  IMAD.MOV.U32 R69, RZ, RZ, R38 ;  /* 0x000000ffff457224 */ /* 0x000fc400078e0026 */
[----:B------:R-:W-:Y:S02]  /*2d8b0*/  IMAD.MOV.U32 R68, RZ, RZ, R39 ;  /* 0x000000ffff447224 */ /* 0x000fe400078e0027 */
[-C--:B------:R-:W-:Y:S11]  /*2d8c0*/  HMMA.1688.F32.TF32 R36, R240, R10.reuse, R72 ;  /* 0x0000000af024723c */ /* 0x080ff60000081048 */
[----:B------:R-:W-:Y:S05]  /*2d8d0*/  @!UPT UIADD3 URZ, URZ, URZ, URZ ;  /* 0x0000003f3f3ff290 */ /* 0x000fea000fffe03f */
[----:B------:R-:W-:Y:S01]  /*2d8e0*/  MOV R115, R44 ;  /* 0x0000002c00737202 */ /* 0x000fe20000000f00 */
[----:B------:R-:W-:Y:S02]  /*2d8f0*/  IMAD.MOV.U32 R114, RZ, RZ, R45 ;  /* 0x000000ffff727224 */ /* 0x000fe400078e002d */
[----:B------:R-:W-:Y:S02]  /*2d900*/  IMAD.MOV.U32 R113, RZ, RZ, R46 ;  /* 0x000000ffff717224 */ /* 0x000fe400078e002e */
[----:B------:R-:W-:Y:S02]  /*2d910*/  IMAD.MOV.U32 R112, RZ, RZ, R47 ;  /* 0x000000ffff707224 */ /* 0x000fe400078e002f */
[----:B------:R-:W-:Y:S01]  /*2d920*/  HMMA.1688.F32.TF32 R44, R48, R10, R136 ;  /* 0x0000000a302c723c */ /* 0x000fe20000081088 */
        /* <DEDUP_REMOVED lines=9> */
[----:B--2---:R-:W-:Y:S02]  /*2d9c0*/  IMAD.MOV.U32 R233, RZ, RZ, R45 ;  /* 0x000000ffffe97224 */ /* 0x004fe400078e002d */
[----:B---3--:R-:W-:Y:S02]  /*2d9d0*/  IMAD.MOV.U32 R235, RZ, RZ, R46 ;  /* 0x000000ffffeb7224 */ /* 0x008fe400078e002e */
[----:B-1----:R-:W-:Y:S02]  /*2d9e0*/  IMAD.MOV.U32 R236, RZ, RZ, R47 ;  /* 0x000000ffffec7224 */ /* 0x002fe400078e002f */
[----:B------:R-:W-:Y:S01]  /*2d9f0*/  HMMA.1688.F32.TF32 R44, R48, R14, R140 ;  /* 0x0000000e302c723c */ /* 0x000fe2000008108c */
[----:B------:R-:W-:Y:S01]  /*2da00*/  MOV R75, R36 ;  /* 0x00000024004b7202 */ /* 0x000fe20000000f00 */
[----:B------:R-:W-:Y:S02]  /*2da10*/  IMAD.MOV.U32 R74, RZ, RZ, R37 ;  /* 0x000000ffff4a7224 */ /* 0x000fe400078e0025 */
[----:B------:R-:W-:-:S02]  /*2da20*/  IMAD.MOV.U32 R73, RZ, RZ, R38 ;  /* 0x000000ffff497224 */ /* 0x000fc400078e0026 */
[----:B------:R-:W-:Y:S02]  /*2da30*/  IMAD.MOV.U32 R72, RZ, RZ, R39 ;  /* 0x000000ffff487224 */ /* 0x000fe400078e0027 */
[----:B------:R-:W-:Y:S01]  /*2da40*/  HMMA.1688.F32.TF32 R36, R240, R14, R76 ;  /* 0x0000000ef024723c */ /* 0x000fe2000008104c */
[----:B------:R-:W-:Y:S01]  /*2da50*/  MOV R231, R88 ;  /* 0x0000005800e77202 */ /* 0x000fe20000000f00 */
[----:B------:R-:W-:Y:S02]  /*2da60*/  IMAD.MOV.U32 R239, RZ, RZ, R89 ;  /* 0x000000ffffef7224 */ /* 0x000fe400078e0059 */
[----:B------:R-:W-:Y:S02]  /*2da70*/  IMAD.MOV.U32 R238, RZ, RZ, R90 ;  /* 0x000000ffffee7224 */ /* 0x000fe400078e005a */
[----:B------:R-:W-:Y:S02]  /*2da80*/  IMAD.MOV.U32 R237, RZ, RZ, R91 ;  /* 0x000000ffffed7224 */ /* 0x000fe400078e005b */
[C---:B------:R-:W-:Y:S07]  /*2da90*/  HMMA.1688.F32.TF32 R88, R48.reuse, R18, R144 ;  /* 0x000000123058723c */ /* 0x040fee0000081090 */
[----:B------:R-:W-:Y:S01]  /*2daa0*/  STL.64 [R1+0x1f0], R44 ;  /* 0x0001f02c01007387 */ /* 0x000fe20000100a00 */
[C---:B------:R-:W-:Y:S03]  /*2dab0*/  HMMA.1688.F32.TF32 R92, R48.reuse, R22, R148 ;  /* 0x00000016305c723c */ /* 0x040fe60000081094 */
[----:B------:R1:W-:Y:S05]  /*2dac0*/  STL.64 [R1+0x1f8], R46 ;  /* 0x0001f82e01007387 */ /* 0x0003ea0000100a00 */
[----:B-1----:R-:W-:Y:S01]  /*2dad0*/  HMMA.1688.F32.TF32 R44, R48, R26, R152 ;  /* 0x0000001a302c723c */ /* 0x002fe20000081098 */
[----:B------:R-:W-:Y:S01]  /*2dae0*/  MOV R79, R36 ;  /* 0x00000024004f7202 */ /* 0x000fe20000000f00 */
[----:B------:R-:W-:-:S02]  /*2daf0*/  IMAD.MOV.U32 R78, RZ, RZ, R37 ;  /* 0x000000ffff4e7224 */ /* 0x000fc400078e0025 */
[----:B------:R-:W-:Y:S02]  /*2db00*/  IMAD.MOV.U32 R77, RZ, RZ, R38 ;  /* 0x000000ffff4d7224 */ /* 0x000fe400078e0026 */
[----:B------:R-:W-:Y:S02]  /*2db10*/  IMAD.MOV.U32 R76, RZ, RZ, R39 ;  /* 0x000000ffff4c7224 */ /* 0x000fe400078e0027 */
[----:B------:R-:W-:Y:S01]  /*2db20*/  HMMA.1688.F32.TF32 R36, R240, R18, R80 ;  /* 0x00000012f024723c */ /* 0x000fe20000081050 */
[----:B------:R-:W-:Y:S04]  /*2db30*/  STL.64 [R1+0x1e0], R88 ;  /* 0x0001e05801007387 */ /* 0x000fe80000100a00 */
[----:B------:R1:W-:Y:S04]  /*2db40*/  STL.64 [R1+0x1e8], R90 ;  /* 0x0001e85a01007387 */ /* 0x0003e80000100a00 */
[----:B------:R-:W-:Y:S04]  /*2db50*/  STL.64 [R1+0x1d0], R92 ;  /* 0x0001d05c01007387 */ /* 0x000fe80000100a00 */
[----:B------:R-:W-:Y:S01]  /*2db60*/  STL.64 [R1+0x1d8], R94 ;  /* 0x0001d85e01007387 */ /* 0x000fe20000100a00 */
[C---:B-1----:R-:W-:Y:S03]  /*2db70*/  HMMA.1688.F32.TF32 R88, R48.reuse, R30, R156 ;  /* 0x0000001e3058723c */ /* 0x042fe6000008109c */
[----:B------:R-:W-:Y:S04]  /*2db80*/  STL.64 [R1+0x1c0], R44 ;  /* 0x0001c02c01007387 */ /* 0x000fe80000100a00 */
[----:B------:R1:W-:Y:S01]  /*2db90*/  STL.64 [R1+0x1c8], R46 ;  /* 0x0001c82e01007387 */ /* 0x0003e20000100a00 */
[----:B------:R-:W-:Y:S08]  /*2dba0*/  HMMA.1688.F32.TF32 R48, R48, R34, R160 ;  /* 0x000000223030723c */ /* 0x000ff000000810a0 */
        /* <DEDUP_REMOVED lines=9> */
[----:B------:R2:W-:Y:S01]  /*2dc40*/  STL.64 [R1+0x188], R50 ;  /* 0x0001883201007387 */ /* 0x0005e20000100a00 */
[C---:B-1----:R-:W-:Y:S03]  /*2dc50*/  HMMA.1688.F32.TF32 R88, R40.reuse, R10, R168 ;  /* 0x0000000a2858723c */ /* 0x042fe600000810a8 */
[----:B------:R-:W-:Y:S04]  /*2dc60*/  STL.64 [R1+0x170], R44 ;  /* 0x0001702c01007387 */ /* 0x000fe80000100a00 */
[----:B------:R1:W-:Y:S01]  /*2dc70*/  STL.64 [R1+0x178], R46 ;  /* 0x0001782e01007387 */ /* 0x0003e20000100a00 */
[C---:B--2---:R-:W-:Y:S08]  /*2dc80*/  HMMA.1688.F32.TF32 R48, R40.reuse, R14, R172 ;  /* 0x0000000e2830723c */ /* 0x044ff000000810ac */
[----:B-1----:R-:W-:Y:S01]  /*2dc90*/  HMMA.1688.F32.TF32 R44, R40, R18, R176 ;  /* 0x00000012282c723c */ /* 0x002fe200000810b0 */
[----:B------:R-:W-:Y:S01]  /*2dca0*/  MOV R87, R36 ;  /* 0x0000002400577202 */ /* 0x000fe20000000f00 */
[----:B------:R-:W-:Y:S01]  /*2dcb0*/  IMAD.MOV.U32 R86, RZ, RZ, R37 ;  /* 0x000000ffff567224 */ /* 0x000fe200078e0025 */
[----:B------:R-:W-:Y:S01]  /*2dcc0*/  LDS R36, [R3+0x16380] ;  /* 0x0163800003247984 */ /* 0x000fe20000000800 */
[----:B------:R-:W-:-:S02]  /*2dcd0*/  IMAD.MOV.U32 R85, RZ, RZ, R38 ;  /* 0x000000ffff557224 */ /* 0x000fc400078e0026 */
[----:B------:R-:W-:Y:S01]  /*2dce0*/  IMAD.MOV.U32 R84, RZ, RZ, R39 ;  /* 0x000000ffff547224 */ /* 0x000fe200078e0027 */
[----:B------:R-:W-:Y:S04]  /*2dcf0*/  LDS R38, [R3+0x17380] ;  /* 0x0173800003267984 */ /* 0x000fe80000000800 */
[----:B------:R-:W-:Y:S04]  /*2dd00*/  LDS R37, [R0+0x16380] ;  /* 0x0163800000257984 */ /* 0x000fe80000000800 */
[----:B------:R-:W1:Y:S04]  /*2dd10*/  LDS R39, [R0+0x17380] ;  /* 0x0173800000277984 */ /* 0x000e680000000800 */
[----:B------:R-:W-:Y:S04]  /*2dd20*/  STL.64 [R1+0x160], R88 ;  /* 0x0001605801007387 */ /* 0x000fe80000100a00 */
[----:B------:R2:W-:Y:S04]  /*2dd30*/  STL.64 [R1+0x168], R90 ;  /* 0x0001685a01007387 */ /* 0x0005e80000100a00 */
[----:B------:R-:W-:Y:S04]  /*2dd40*/  STL.64 [R1+0x150], R48 ;  /* 0x0001503001007387 */ /* 0x000fe80000100a00 */
[----:B------:R3:W-:Y:S01]  /*2dd50*/  STL.64 [R1+0x158], R50 ;  /* 0x0001583201007387 */ /* 0x0007e20000100a00 */
[C---:B--2---:R-:W-:Y:S03]  /*2dd60*/  HMMA.1688.F32.TF32 R88, R40.reuse, R22, R180 ;  /* 0x000000162858723c */ /* 0x044fe600000810b4 */
[----:B------:R-:W-:Y:S04]  /*2dd70*/  STL.64 [R1+0x140], R44 ;  /* 0x0001402c01007387 */ /* 0x000fe80000100a00 */
[----:B------:R2:W-:Y:S01]  /*2dd80*/  STL.64 [R1+0x148], R46 ;  /* 0x0001482e01007387 */ /* 0x0005e20000100a00 */
[C---:B---3--:R-:W-:Y:S08]  /*2dd90*/  HMMA.1688.F32.TF32 R48, R40.reuse, R26, R184 ;  /* 0x0000001a2830723c */ /* 0x048ff000000810b8 */
[C---:B--2---:R-:W-:Y:S08]  /*2dda0*/  HMMA.1688.F32.TF32 R44, R40.reuse, R30, R188 ;  /* 0x0000001e282c723c */ /* 0x044ff000000810bc */
        /* <DEDUP_REMOVED lines=11> */
[----:B-1----:R-:W-:Y:S07]  /*2de60*/  HMMA.1688.F32.TF32 R40, R36, R14, R204 ;  /* 0x0000000e2428723c */ /* 0x002fee00000810cc */
[----:B------:R-:W-:Y:S04]  /*2de70*/  STL.64 [R1+0x50], R48 ;  /* 0x0000503001007387 */ /* 0x000fe80000100a00 */
[----:B------:R-:W-:Y:S11]  /*2de80*/  STL.64 [R1+0x58], R50 ;  /* 0x0000583201007387 */ /* 0x000ff60000100a00 */
[----:B------:R-:W-:Y:S01]  /*2de90*/  @!UPT UIADD3 URZ, URZ, URZ, URZ ;  /* 0x0000003f3f3ff290 */ /* 0x000fe2000fffe03f */
[----:B------:R-:W-:Y:S01]  /*2dea0*/  STL.64 [R1+0x10], R40 ;  /* 0x0000102801007387 */ /* 0x000fe20000100a00 */
[----:B------:R-:W-:-:S03]  /*2deb0*/  MOV R2, R43 ;  /* 0x0000002b00027202 */ /* 0x000fc60000000f00 */
[----:B------:R-:W-:Y:S04]  /*2dec0*/  STL.64 [R1+0x20], R44 ;  /* 0x0000202c01007387 */ /* 0x000fe80000100a00 */
[----:B------:R-:W-:Y:S04]  /*2ded0*/  STL.64 [R1+0x28], R46 ;  /* 0x0000282e01007387 */ /* 0x000fe80000100a00 */
[----:B------:R1:W-:Y:S02]  /*2dee0*/  STL [R1+0x18], R42 ;  /* 0x0000182a01007387 */ /* 0x0003e40000100800 */
[----:B-1----:R-:W-:Y:S01]  /*2def0*/  HMMA.1688.F32.TF32 R40, R36, R18, R208 ;  /* 0x000000122428723c */ /* 0x002fe200000810d0 */
        /* <DEDUP_REMOVED lines=10> */
[----:B------:R-:W-:-:S07]  /*2dfa0*/  IMAD.MOV.U32 R64, RZ, RZ, R13 ;  /* 0x000000ffff407224 */ /* 0x000fce00078e000d */
[----:B------:R-:W-:Y:S04]  /*2dfb0*/  STL.64 [R1], R40 ;  /* 0x0000002801007387 */ /* 0x000fe80000100a00 */
[----:B------:R1:W-:Y:S04]  /*2dfc0*/  STL.64 [R1+0x8], R42 ;  /* 0x0000082a01007387 */ /* 0x0003e80000100a00 */
[----:B------:R-:W2:Y:S01]  /*2dfd0*/  LDL.LU R21, [R1+0x18e4] ;  /* 0x0018e40001157983 */ /* 0x000ea20000300800 */
[----:B------:R-:W-:-:S03]  /*2dfe0*/  IMAD.MOV.U32 R161, RZ, RZ, R66 ;  /* 0x000000ffffa17224 */ /* 0x000fc600078e0042 */
[----:B------:R-:W3:Y:S01]  /*2dff0*/  LDL.LU R20, [R1+0x18e0] ;  /* 0x0018e00001147983 */ /* 0x000ee20000300800 */
[----:B------:R-:W-:-:S03]  /*2e000*/  IMAD.MOV.U32 R65, RZ, RZ, R12 ;  /* 0x000000ffff417224 */ /* 0x000fc600078e000c */
[----:B------:R-:W4:Y:S01]  /*2e010*/  LDL.LU R17, [R1+0x18dc] ;  /* 0x0018dc0001117983 */ /* 0x000f220000300800 */
[----:B------:R-:W-:-:S03]  /*2e020*/  IMAD.MOV.U32 R100, RZ, RZ, R83 ;  /* 0x000000ffff647224 */ /* 0x000fc600078e0053 */
[----:B------:R-:W4:Y:S01]  /*2e030*/  LDL.LU R224, [R1+0x18d8] ;  /* 0x0018d80001e07983 */ /* 0x000f220000300800 */
[----:B------:R-:W-:Y:S01]  /*2e040*/  IMAD.MOV.U32 R160, RZ, RZ, R67 ;  /* 0x000000ffffa07224 */ /* 0x000fe200078e0043 */
[----:B------:R-:W-:Y:S01]  /*2e050*/  MOV R83, R60 ;  /* 0x0000003c00537202 */ /* 0x000fe20000000f00 */
[----:B------:R-:W-:Y:S01]  /*2e060*/  IMAD.MOV.U32 R66, RZ, RZ, R9 ;  /* 0x000000ffff427224 */ /* 0x000fe200078e0009 */
        /* <DEDUP_REMOVED lines=15> */
[----:B------:R-:W-:Y:S01]  /*2e160*/  MOV R79, R56 ;  /* 0x00000038004f7202 */ /* 0x000fe20000000f00 */
        /* <DEDUP_REMOVED lines=21> */
[----:B------:R-:W-:Y:S01]  /*2e2c0*/  IMAD.MOV.U32 R46, RZ, RZ, R217 ;  /* 0x000000ffff2e7224 */ /* 0x000fe200078e00d9 */
[----:B------:R-:W-:Y:S02]  /*2e2d0*/  MOV R47, R252 ;  /* 0x000000fc002f7202 */ /* 0x000fe40000000f00 */
[----:B------:R-:W1:Y:S01]  /*2e2e0*/  LDL.LU R219, [R1+0x18a4] ;  /* 0x0018a40001db7983 */ /* 0x000e620000300800 */
[----:B------:R-:W-:-:S03]  /*2e2f0*/  IMAD.MOV.U32 R168, RZ, RZ, R215 ;  /* 0x000000ffffa87224 */ /* 0x000fc600078e00d7 */
[----:B------:R-:W4:Y:S01]  /*2e300*/  LDL.LU R218, [R1+0x18a0] ;  /* 0x0018a00001da7983 */ /* 0x000f220000300800 */
[----:B------:R-:W-:-:S03]  /*2e310*/  IMAD.MOV.U32 R169, RZ, RZ, R214 ;  /* 0x000000ffffa97224 */ /* 0x000fc600078e00d6 */
[----:B------:R-:W4:Y:S01]  /*2e320*/  LDL.LU R217, [R1+0x189c] ;  /* 0x00189c0001d97983 */ /* 0x000f220000300800 */
[----:B------:R-:W-:-:S03]  /*2e330*/  IMAD.MOV.U32 R170, RZ, RZ, R213 ;  /* 0x000000ffffaa7224 */ /* 0x000fc600078e00d5 */
[----:B------:R-:W4:Y:S04]  /*2e340*/  LDL.LU R252, [R1+0x1898] ;  /* 0x0018980001fc7983 */ /* 0x000f280000300800 */
[----:B------:R-:W4:Y:S04]  /*2e350*/  LDL.LU R215, [R1+0x1894] ;  /* 0x0018940001d77983 */ /* 0x000f280000300800 */
[----:B------:R-:W4:Y:S04]  /*2e360*/  LDL.LU R214, [R1+0x1890] ;  /* 0x0018900001d67983 */ /* 0x000f280000300800 */
[----:B------:R-:W4:Y:S01]  /*2e370*/  LDL.LU R213, [R1+0x188c] ;  /* 0x00188c0001d57983 */ /* 0x000f220000300800 */
[----:B------:R-:W-:Y:S01]  /*2e380*/  MOV R171, R32 ;  /* 0x0000002000ab7202 */ /* 0x000fe20000000f00 */
[----:B------:R-:W-:-:S02]  /*2e390*/  IMAD.MOV.U32 R172, RZ, RZ, R33 ;  /* 0x000000ffffac7224 */ /* 0x000fc400078e0021 */
        /* <DEDUP_REMOVED lines=9> */
[----:B------:R-:W-:-:S03]  /*2e430*/  IMAD.MOV.U32 R178, RZ, RZ, R29 ;  /* 0x000000ffffb27224 */ /* 0x000fc600078e001d */
[----:B------:R-:W4:Y:S01]  /*2e440*/  LDL.LU R24, [R1+0x1878] ;  /* 0x0018780001187983 */ /* 0x000f220000300800 */
[----:B------:R-:W-:-:S03]  /*2e450*/  MOV R179, R16 ;  /* 0x0000001000b37202 */ /* 0x000fc60000000f00 */
[----:B------:R-:W4:Y:S04]  /*2e460*/  LDL.LU R25, [R1+0x1874] ;  /* 0x0018740001197983 */ /* 0x000f280000300800 */
[----:B------:R-:W4:Y:S04]  /*2e470*/  LDL.LU R28, [R1+0x1870] ;  /* 0x00187000011c7983 */ /* 0x000f280000300800 */
[----:B------:R-:W4:Y:S01]  /*2e480*/  LDL.LU R29, [R1+0x186c] ;  /* 0x00186c00011d7983 */ /* 0x000f220000300800 */
[----:B------:R-:W-:-:S03]  /*2e490*/  MOV R183, R8 ;  /* 0x0000000800b77202 */ /* 0x000fc60000000f00 */
[----:B------:R-:W4:Y:S01]  /*2e4a0*/  LDL.LU R16, [R1+0x1868] ;  /* 0x0018680001107983 */ /* 0x000f220000300800 */
[----:B--2---:R-:W-:Y:S02]  /*2e4b0*/  IMAD.MOV.U32 R182, RZ, RZ, R21 ;  /* 0x000000ffffb67224 */ /* 0x004fe400078e0015 */
[----:B---3--:R-:W-:Y:S02]  /*2e4c0*/  IMAD.MOV.U32 R181, RZ, RZ, R20 ;  /* 0x000000ffffb57224 */ /* 0x008fe400078e0014 */
[----:B----4-:R-:W-:Y:S02]  /*2e4d0*/  IMAD.MOV.U32 R180, RZ, RZ, R17 ;  /* 0x000000ffffb47224 */ /* 0x010fe400078e0011 */
[----:B------:R-:W2:Y:S04]  /*2e4e0*/  LDL.LU R17, [R1+0x1864] ;  /* 0x0018640001117983 */ /* 0x000ea80000300800 */
[----:B------:R-:W3:Y:S04]  /*2e4f0*/  LDL.LU R20, [R1+0x1860] ;  /* 0x0018600001147983 */ /* 0x000ee80000300800 */
[----:B------:R-:W4:Y:S01]  /*2e500*/  LDL.LU R21, [R1+0x185c] ;  /* 0x00185c0001157983 */ /* 0x000f220000300800 */
[----:B------:R-:W-:-:S02]  /*2e510*/  IMAD.MOV.U32 R186, RZ, RZ, R13 ;  /* 0x000000ffffba7224 */ /* 0x000fc400078e000d */
[----:B------:R-:W-:Y:S01]  /*2e520*/  IMAD.MOV.U32 R185, RZ, RZ, R12 ;  /* 0x000000ffffb97224 */ /* 0x000fe200078e000c */
[----:B------:R-:W2:Y:S01]  /*2e530*/  LDL.LU R8, [R1+0x1858] ;  /* 0x0018580001087983 */ /* 0x000ea20000300800 */
[----:B------:R-:W-:-:S03]  /*2e540*/  IMAD.MOV.U32 R184, RZ, RZ, R9 ;  /* 0x000000ffffb87224 */ /* 0x000fc600078e0009 */
[----:B------:R-:W2:Y:S01]  /*2e550*/  LDL.LU R9, [R1+0x1854] ;  /* 0x0018540001097983 */ /* 0x000ea20000300800 */
[----:B------:R-:W-:-:S03]  /*2e560*/  MOV R187, R224 ;  /* 0x000000e000bb7202 */ /* 0x000fc60000000f00 */
[----:B------:R-:W2:Y:S04]  /*2e570*/  LDL.LU R12, [R1+0x1850] ;  /* 0x00185000010c7983 */ /* 0x000ea80000300800 */
[----:B------:R-:W2:Y:S01]  /*2e580*/  LDL.LU R13, [R1+0x184c] ;  /* 0x00184c00010d7983 */ /* 0x000ea20000300800 */
[----:B------:R-:W-:Y:S02]  /*2e590*/  IMAD.MOV.U32 R190, RZ, RZ, R227 ;  /* 0x000000ffffbe7224 */ /* 0x000fe400078e00e3 */
        /* <DEDUP_REMOVED lines=15> */
[----:B-1----:R-:W-:Y:S02]  /*2e690*/  IMAD.MOV.U32 R42, RZ, RZ, R219 ;  /* 0x000000ffff2a7224 */ /* 0x002fe400078e00db */
        /* <DEDUP_REMOVED lines=14> */
[----:B------:R-:W2:Y:S04]  /*2e780*/  LDL.LU R215, [R1+0x180c] ;  /* 0x00180c0001d77983 */ /* 0x000ea80000300800 */
[----:B------:R-:W2:Y:S01]  /*2e790*/  LDL.LU R252, [R1+0x1808] ;  /* 0x0018080001fc7983 */ /* 0x000ea20000300800 */
[----:B------:R-:W-:Y:S01]  /*2e7a0*/  IMAD.MOV.U32 R48, RZ, RZ, R251 ;  /* 0x000000ffff307224 */ /* 0x000fe200078e00fb */
[----:B------:R-:W-:Y:S01]  /*2e7b0*/  MOV R51, R248 ;  /* 0x000000f800337202 */ /* 0x000fe20000000f00 */
[----:B------:R-:W-:-:S02]  /*2e7c0*/  IMAD.MOV.U32 R49, RZ, RZ, R250 ;  /* 0x000000ffff317224 */ /* 0x000fc400078e00fa */
[----:B------:R-:W-:Y:S01]  /*2e7d0*/  IMAD.MOV.U32 R50, RZ, RZ, R249 ;  /* 0x000000ffff327224 */ /* 0x000fe200078e00f9 */
[----:B------:R-:W-:Y:S01]  /*2e7e0*/  MOV R167, R244 ;  /* 0x000000f400a77202 */ /* 0x000fe20000000f00 */
[----:B------:R-:W-:Y:S02]  /*2e7f0*/  IMAD.MOV.U32 R164, RZ, RZ, R247 ;  /* 0x000000ffffa47224 */ /* 0x000fe400078e00f7 */
[----:B------:R-:W-:Y:S02]  /*2e800*/  IMAD.MOV.U32 R165, RZ, RZ, R246 ;  /* 0x000000ffffa57224 */ /* 0x000fe400078e00f6 */
[----:B------:R-:W-:Y:S01]  /*2e810*/  IMAD.MOV.U32 R166, RZ, RZ, R245 ;  /* 0x000000ffffa67224 */ /* 0x000fe200078e00f5 */
[----:B------:R-:W-:Y:S01]  /*2e820*/  MOV R205, R233 ;  /* 0x000000e900cd7202 */ /* 0x000fe20000000f00 */
[----:B------:R-:W-:Y:S02]  /*2e830*/  IMAD.MOV.U32 R204, RZ, RZ, R234 ;  /* 0x000000ffffcc7224 */ /* 0x000fe400078e00ea */
[----:B------:R-:W-:-:S02]  /*2e840*/  IMAD.MOV.U32 R206, RZ, RZ, R235 ;  /* 0x000000ffffce7224 */ /* 0x000fc400078e00eb */
[----:B------:R-:W-:Y:S01]  /*2e850*/  IMAD.MOV.U32 R207, RZ, RZ, R236 ;  /* 0x000000ffffcf7224 */ /* 0x000fe200078e00ec */
[----:B---3--:R-:W-:Y:S02]  /*2e860*/  MOV R121, R20 ;  /* 0x0000001400797202 */ /* 0x008fe40000000f00 */
[----:B------:R-:W-:Y:S01]  /*2e870*/  LDS R20, [R3+0x18000] ;  /* 0x0180000003147984 */ /* 0x000fe20000000800 */
[----:B----4-:R-:W-:-:S03]  /*2e880*/  IMAD.MOV.U32 R120, RZ, RZ, R21 ;  /* 0x000000ffff787224 */ /* 0x010fc600078e0015 */
[----:B------:R-:W-:Y:S01]  /*2e890*/  LDS R21, [R0+0x18000] ;  /* 0x0180000000157984 */ /* 0x000fe20000000800 */
[----:B--2---:R-:W-:Y:S02]  /*2e8a0*/  IMAD.MOV.U32 R243, RZ, RZ, R8 ;  /* 0x000000fffff37224 */ /* 0x004fe400078e0008 */
[----:B------:R-:W-:Y:S01]  /*2e8b0*/  IMAD.MOV.U32 R242, RZ, RZ, R9 ;  /* 0x000000fffff27224 */ /* 0x000fe200078e0009 */
[----:B------:R-:W-:Y:S01]  /*2e8c0*/  MOV R241, R12 ;  /* 0x0000000c00f17202 */ /* 0x000fe20000000f00 */
[----:B------:R-:W-:Y:S01]  /*2e8d0*/  IMAD.MOV.U32 R240, RZ, RZ, R13 ;  /* 0x000000fffff07224 */ /* 0x000fe200078e000d */
[C---:B------:R-:W-:Y:S08]  /*2e8e0*/  HMMA.1688.F32.TF32 R224, R36.reuse, R34, R224 ;  /* 0x0000002224e0723c */ /* 0x040ff000000810e0 */
[C---:B------:R-:W-:Y:S08]  /*2e8f0*/  HMMA.1688.F32.TF32 R220, R36.reuse, R30, R220 ;  /* 0x0000001e24dc723c */ /* 0x040ff000000810dc */
[C---:B------:R-:W-:Y:S01]  /*2e900*/  HMMA.1688.F32.TF32 R248, R36.reuse, R22, R212 ;  /* 0x0000001624f8723c */ /* 0x040fe200000810d4 */
[----:B------:R-:W-:Y:S04]  /*2e910*/  LDS R22, [R3+0x19000] ;  /* 0x0190000003167984 */ /* 0x000fe80000000800 */
[----:B------:R-:W-:Y:S04]  /*2e920*/  LDS R23, [R0+0x19000] ;  /* 0x0190000000177984 */ /* 0x000fe80000000800 */
[----:B------:R-:W1:Y:S04]  /*2e930*/  LDSM.16.M88.4 R156, [R252+0x40180] ;  /* 0x04018000fc9c783b */ /* 0x000e680000000200 */
[----:B------:R-:W2:Y:S04]  /*2e940*/  LDSM.16.M88.4 R148, [R252+0x44180] ;  /* 0x04418000fc94783b */ /* 0x000ea80000000200 */
[----:B------:R-:W3:Y:S04]  /*2e950*/  LDSM.16.M88.4 R144, [R252+0x46180] ;  /* 0x04618000fc90783b */ /* 0x000ee80000000200 */
[----:B------:R-:W4:Y:S01]  /*2e960*/  LDSM.16.M88.4 R132, [R252+0x4c180] ;  /* 0x04c18000fc84783b */ /* 0x000f220000000200 */
[----:B------:R-:W-:Y:S03]  /*2e970*/  HMMA.1688.F32.TF32 R244, R36, R26, R216 ;  /* 0x0000001a24f4723c */ /* 0x000fe600000810d8 */
[----:B------:R-:W-:Y:S04]  /*2e980*/  STL.64 [R1+0x1750], R250 ;  /* 0x001750fa01007387 */ /* 0x000fe80000100a00 */
[----:B------:R-:W-:Y:S01]  /*2e990*/  STL.64 [R1+0x1748], R248 ;  /* 0x001748f801007387 */ /* 0x000fe20000100a00 */
[----:B------:R-:W-:-:S03]  /*2e9a0*/  IMAD.MOV.U32 R92, RZ, RZ, R75 ;  /* 0x000000ffff5c7224 */ /* 0x000fc600078e004b */
[----:B------:R-:W2:Y:S01]  /*2e9b0*/  LDSM.16.M88.4 R152, [R252+0x42180] ;  /* 0x04218000fc98783b */ /* 0x000ea20000000200 */
[----:B------:R-:W-:-:S03]  /*2e9c0*/  IMAD.MOV.U32 R93, RZ, RZ, R74 ;  /* 0x000000ffff5d7224 */ /* 0x000fc600078e004a */
[----:B------:R-:W3:Y:S01]  /*2e9d0*/  LDSM.16.M88.4 R140, [R252+0x48180] ;  /* 0x04818000fc8c783b */ /* 0x000ee20000000200 */
[----:B------:R-:W-:-:S03]  /*2e9e0*/  IMAD.MOV.U32 R94, RZ, RZ, R73 ;  /* 0x000000ffff5e7224 */ /* 0x000fc600078e0049 */
[----:B------:R-:W3:Y:S01]  /*2e9f0*/  LDSM.16.M88.4 R136, [R252+0x4a180] ;  /* 0x04a18000fc88783b */ /* 0x000ee20000000200 */
[----:B------:R-:W-:-:S03]  /*2ea00*/  MOV R95, R72 ;  /* 0x00000048005f7202 */ /* 0x000fc60000000f00 */
[----:B------:R-:W4:Y:S01]  /*2ea10*/  LDSM.16.M88.4 R128, [R252+0x4e180] ;  /* 0x04e18000fc80783b */ /* 0x000f220000000200 */
[----:B-1----:R-:W-:Y:S03]  /*2ea20*/  HMMA.1688.F32.TF32 R240, R20, R156, R240 ;  /* 0x0000009c14f0723c */ /* 0x002fe600000810f0 */
[----:B------:R-:W-:Y:S04]  /*2ea30*/  STL.64 [R1+0x1760], R246 ;  /* 0x001760f601007387 */ /* 0x000fe80000100a00 */
[----:B------:R-:W-:Y:S04]  /*2ea40*/  STL.64 [R1+0x1758], R244 ;  /* 0x001758f401007387 */ /* 0x000fe80000100a00 */
[----:B------:R-:W-:Y:S04]  /*2ea50*/  STL.64 [R1+0x1770], R222 ;  /* 0x001770de01007387 */ /* 0x000fe80000100a00 */
[----:B------:R-:W-:Y:S04]  /*2ea60*/  STL.64 [R1+0x1768], R220 ;  /* 0x001768dc01007387 */ /* 0x000fe80000100a00 */
[----:B------:R-:W-:Y:S04]  /*2ea70*/  STL.64 [R1+0x1780], R226 ;  /* 0x001780e201007387 */ /* 0x000fe80000100a00 */
[----:B------:R-:W-:Y:S04]  /*2ea80*/  STL.64 [R1+0x1778], R224 ;  /* 0x001778e001007387 */ /* 0x000fe80000100a00 */
[----:B--2---:R-:W-:Y:S04]  /*2ea90*/  STL [R1+0x1744], R150 ;  /* 0x0017449601007387 */ /* 0x004fe80000100800 */
[----:B------:R-:W-:Y:S04]  /*2eaa0*/  STL [R1+0x1740], R151 ;  /* 0x0017409701007387 */ /* 0x000fe80000100800 */
[----:B---3--:R-:W-:Y:S04]  /*2eab0*/  STL [R1+0x173c], R146 ;  /* 0x00173c9201007387 */ /* 0x008fe80000100800 */
[----:B------:R-:W-:Y:S04]  /*2eac0*/  STL [R1+0x1738], R147 ;  /* 0x0017389301007387 */ /* 0x000fe80000100800 */
[----:B----4-:R-:W-:Y:S04]  /*2ead0*/  STL [R1+0x1734], R134 ;  /* 0x0017348601007387 */ /* 0x010fe80000100800 */
[----:B------:R-:W-:Y:S04]  /*2eae0*/  STL [R1+0x1730], R135 ;  /* 0x0017308701007387 */ /* 0x000fe80000100800 */
[----:B------:R-:W-:Y:S04]  /*2eaf0*/  STL.64 [R1+0x1790], R242 ;  /* 0x001790f201007387 */ /* 0x000fe80000100a00 */
[----:B------:R-:W-:Y:S04]  /*2eb00*/  STL.64 [R1+0x1788], R240 ;  /* 0x001788f001007387 */ /* 0x000fe80000100a00 */
[----:B------:R-:W2:Y:S04]  /*2eb10*/  LDL.LU R234, [R1+0x1804] ;  /* 0x0018040001ea7983 */ /* 0x000ea80000300800 */
[----:B------:R-:W3:Y:S04]  /*2eb20*/  LDL.LU R233, [R1+0x1800] ;  /* 0x0018000001e97983 */ /* 0x000ee80000300800 */
        /* <DEDUP_REMOVED lines=9> */
[----:B------:R-:W1:Y:S01]  /*2ebc0*/  LDS R55, [R0+0x19080] ;  /* 0x0190800000377984 */ /* 0x000e620000000800 */
[----:B------:R-:W-:Y:S01]  /*2ebd0*/  IMAD.MOV.U32 R6, RZ, RZ, R33 ;  /* 0x000000ffff067224 */ /* 0x000fe200078e0021 */
[----:B------:R-:W-:Y:S01]  /*2ebe0*/  MOV R125, R28 ;  /* 0x0000001c007d7202 */ /* 0x000fe20000000f00 */
[----:B------:R-:W-:-:S02]  /*2ebf0*/  IMAD.MOV.U32 R7, RZ, RZ, R32 ;  /* 0x000000ffff077224 */ /* 0x000fc400078e0020 */
[----:B------:R-:W-:Y:S02]  /*2ec00*/  IMAD.MOV.U32 R124, RZ, RZ, R29 ;  /* 0x000000ffff7c7224 */ /* 0x000fe400078e001d */
[----:B------:R-:W-:Y:S02]  /*2ec10*/  IMAD.MOV.U32 R126, RZ, RZ, R25 ;  /* 0x000000ffff7e7224 */ /* 0x000fe400078e0019 */
[----:B------:R-:W-:Y:S02]  /*2ec20*/  IMAD.MOV.U32 R127, RZ, RZ, R24 ;  /* 0x000000ffff7f7224 */ /* 0x000fe400078e0018 */
[----:B------:R-:W-:Y:S02]  /*2ec30*/  IMAD.MOV.U32 R122, RZ, RZ, R17 ;  /* 0x000000ffff7a7224 */ /* 0x000fe400078e0011 */
[----:B------:R-:W-:Y:S02]  /*2ec40*/  IMAD.MOV.U32 R123, RZ, RZ, R16 ;  /* 0x000000ffff7b7224 */ /* 0x000fe400078e0010 */
[C---:B------:R-:W-:Y:S07]  /*2ec50*/  HMMA.1688.F32.TF32 R16, R20.reuse, R132, R192 ;  /* 0x000000841410723c */ /* 0x040fee00000810c0 */
[----:B------:R-:W-:Y:S01]  /*2ec60*/  IMAD.MOV.U32 R192, RZ, RZ, R231 ;  /* 0x000000ffffc07224 */ /* 0x000fe200078e00e7 */
[----:B------:R-:W-:Y:S01]  /*2ec70*/  MOV R193, R239 ;  /* 0x000000ef00c17202 */ /* 0x000fe20000000f00 */
[----:B------:R-:W4:Y:S01]  /*2ec80*/  LDL.LU R231, [R1+0x17f4] ;  /* 0x0017f40001e77983 */ /* 0x000f220000300800 */
[----:B------:R-:W-:Y:S01]  /*2ec90*/  HMMA.1688.F32.TF32 R120, R20, R152, R120 ;  /* 0x000000981478723c */ /* 0x000fe20000081078 */
[----:B------:R-:W-:-:S02]  /*2eca0*/  IMAD.MOV.U32 R194, RZ, RZ, R238 ;  /* 0x000000ffffc27224 */ /* 0x000fc400078e00ee */
[----:B------:R-:W4:Y:S01]  /*2ecb0*/  LDL.LU R239, [R1+0x17f0] ;  /* 0x0017f00001ef7983 */ /* 0x000f220000300800 */
[----:B------:R-:W-:-:S03]  /*2ecc0*/  IMAD.MOV.U32 R195, RZ, RZ, R237 ;  /* 0x000000ffffc37224 */ /* 0x000fc600078e00ed */
[----:B------:R-:W4:Y:S01]  /*2ecd0*/  LDL.LU R238, [R1+0x17ec] ;  /* 0x0017ec0001ee7983 */ /* 0x000f220000300800 */
[C---:B------:R-:W-:Y:S03]  /*2ece0*/  HMMA.1688.F32.TF32 R124, R20.reuse, R148, R124 ;  /* 0x00000094147c723c */ /* 0x040fe6000008107c */
[----:B------:R-:W4:Y:S05]  /*2ecf0*/  LDL.LU R237, [R1+0x17e8] ;  /* 0x0017e80001ed7983 */ /* 0x000f2a0000300800 */
[C---:B------:R-:W-:Y:S08]  /*2ed00*/  HMMA.1688.F32.TF32 R4, R20.reuse, R144, R4 ;  /* 0x000000901404723c */ /* 0x040ff00000081004 */
[C---:B------:R-:W-:Y:S01]  /*2ed10*/  HMMA.1688.F32.TF32 R8, R20.reuse, R140, R196 ;  /* 0x0000008c1408723c */ /* 0x040fe200000810c4 */
[----:B------:R-:W-:Y:S04]  /*2ed20*/  LDS R196, [R3+0x18200] ;  /* 0x0182000003c47984 */ /* 0x000fe80000000800 */
[----:B------:R-:W-:Y:S03]  /*2ed30*/  LDS R198, [R3+0x19200] ;  /* 0x0192000003c67984 */ /* 0x000fe60000000800 */
[C---:B------:R-:W-:Y:S01]  /*2ed40*/  HMMA.1688.F32.TF32 R12, R20.reuse, R136, R40 ;  /* 0x00000088140c723c */ /* 0x040fe20000081028 */
[----:B------:R-:W-:Y:S04]  /*2ed50*/  LDS R197, [R0+0x18200] ;  /* 0x0182000000c57984 */ /* 0x000fe80000000800 */
[----:B------:R-:W2:Y:S03]  /*2ed60*/  LDS R199, [R0+0x19200] ;  /* 0x0192000000c77984 */ /* 0x000ea60000000800 */
[----:B------:R-:W-:Y:S07]  /*2ed70*/  HMMA.1688.F32.TF32 R20, R20, R128, R188 ;  /* 0x000000801414723c */ /* 0x000fee00000810bc */
[----:B------:R-:W-:Y:S01]  /*2ed80*/  IMAD.MOV.U32 R188, RZ, RZ, R232 ;  /* 0x000000ffffbc7224 */ /* 0x000fe200078e00e8 */
[----:B------:R-:W-:Y:S01]  /*2ed90*/  MOV R189, R230 ;  /* 0x000000e600bd7202 */ /* 0x000fe20000000f00 */
[----:B------:R-:W4:Y:S01]  /*2eda0*/  LDL.LU R232, [R1+0x17e4] ;  /* 0x0017e40001e87983 */ /* 0x000f220000300800 */
[----:B------:R-:W-:Y:S01]  /*2edb0*/  IMAD.MOV.U32 R190, RZ, RZ, R228 ;  /* 0x000000ffffbe7224 */ /* 0x000fe200078e00e4 */
[----:B-1----:R-:W-:Y:S01]  /*2edc0*/  HMMA.1688.F32.TF32 R24, R52, R156, R184 ;  /* 0x0000009c3418723c */ /* 0x002fe200000810b8 */
[----:B------:R-:W-:Y:S01]  /*2edd0*/  IMAD.MOV.U32 R191, RZ, RZ, R229 ;  /* 0x000000ffffbf7224 */ /* 0x000fe200078e00e5 */
[----:B------:R-:W4:Y:S04]  /*2ede0*/  LDL.LU R230, [R1+0x17e0] ;  /* 0x0017e00001e67983 */ /* 0x000f280000300800 */
[----:B------:R-:W4:Y:S04]  /*2edf0*/  LDL.LU R228, [R1+0x17dc] ;  /* 0x0017dc0001e47983 */ /* 0x000f280000300800 */
[----:B------:R-:W4:Y:S01]  /*2ee00*/  LDL.LU R229, [R1+0x17d8] ;  /* 0x0017d80001e57983 */ /* 0x000f220000300800 */
[----:B--2---:R-:W-:-:S02]  /*2ee10*/  IMAD.MOV.U32 R187, RZ, RZ, R234 ;  /* 0x000000ffffbb7224 */ /* 0x004fc400078e00ea */
[----:B---3--:R-:W-:Y:S01]  /*2ee20*/  IMAD.MOV.U32 R186, RZ, RZ, R233 ;  /* 0x000000ffffba7224 */ /* 0x008fe200078e00e9 */
[----:B----4-:R-:W-:Y:S01]  /*2ee30*/  MOV R185, R235 ;  /* 0x000000eb00b97202 */ /* 0x010fe20000000f00 */
[----:B------:R-:W-:Y:S02]  /*2ee40*/  IMAD.MOV.U32 R184, RZ, RZ, R236 ;  /* 0x000000ffffb87224 */ /* 0x000fe400078e00ec */
[----:B------:R-:W2:Y:S04]  /*2ee50*/  LDL.LU R236, [R1+0x17d4] ;  /* 0x0017d40001ec7983 */ /* 0x000ea80000300800 */
[----:B------:R-:W3:Y:S04]  /*2ee60*/  LDL.LU R235, [R1+0x17d0] ;  /* 0x0017d00001eb7983 */ /* 0x000ee80000300800 */
[----:B------:R-:W4:Y:S04]  /*2ee70*/  LDL.LU R233, [R1+0x17cc] ;  /* 0x0017cc0001e97983 */ /* 0x000f280000300800 */
[----:B------:R-:W4:Y:S01]  /*2ee80*/  LDL.LU R234, [R1+0x17c8] ;  /* 0x0017c80001ea7983 */ /* 0x000f220000300800 */
[C---:B------:R-:W-:Y:S08]  /*2ee90*/  HMMA.1688.F32.TF32 R32, R52.reuse, R148, R176 ;  /* 0x000000943420723c */ /* 0x040ff000000810b0 */
[C---:B------:R-:W-:Y:S08]  /*2eea0*/  HMMA.1688.F32.TF32 R36, R52.reuse, R144, R172 ;  /* 0x000000903424723c */ /* 0x040ff000000810ac */
[C---:B------:R-:W-:Y:S08]  /*2eeb0*/  HMMA.1688.F32.TF32 R40, R52.reuse, R140, R168 ;  /* 0x0000008c3428723c */ /* 0x040ff000000810a8 */
[----:B------:R-:W-:Y:S07]  /*2eec0*/  HMMA.1688.F32.TF32 R28, R52, R152, R180 ;  /* 0x00000098341c723c */ /* 0x000fee00000810b4 */
[----:B------:R-:W-:Y:S01]  /*2eed0*/  IMAD.MOV.U32 R182, RZ, RZ, R239 ;  /* 0x000000ffffb67224 */ /* 0x000fe200078e00ef */
[----:B------:R-:W-:Y:S01]  /*2eee0*/  MOV R181, R238 ;  /* 0x000000ee00b57202 */ /* 0x000fe20000000f00 */
[----:B------:R-:W-:-:S02]  /*2eef0*/  IMAD.MOV.U32 R180, RZ, RZ, R237 ;  /* 0x000000ffffb47224 */ /* 0x000fc400078e00ed */
[----:B------:R-:W-:Y:S02]  /*2ef00*/  IMAD.MOV.U32 R179, RZ, RZ, R232 ;  /* 0x000000ffffb37224 */ /* 0x000fe400078e00e8 */
[----:B------:R-:W-:Y:S02]  /*2ef10*/  IMAD.MOV.U32 R178, RZ, RZ, R230 ;  /* 0x000000ffffb27224 */ /* 0x000fe400078e00e6 */
[----:B------:R-:W-:Y:S02]  /*2ef20*/  IMAD.MOV.U32 R176, RZ, RZ, R228 ;  /* 0x000000ffffb07224 */ /* 0x000fe400078e00e4 */
[----:B------:R-:W4:Y:S01]  /*2ef30*/  LDL.LU R228, [R1+0x17c4] ;  /* 0x0017c40001e47983 */ /* 0x000f220000300800 */
[----:B------:R-:W-:-:S03]  /*2ef40*/  MOV R177, R229 ;  /* 0x000000e500b17202 */ /* 0x000fc60000000f00 */
[----:B------:R-:W4:Y:S04]  /*2ef50*/  LDL.LU R229, [R1+0x17c0] ;  /* 0x0017c00001e57983 */ /* 0x000f280000300800 */
[----:B------:R-:W4:Y:S04]  /*2ef60*/  LDL.LU R230, [R1+0x17bc] ;  /* 0x0017bc0001e67983 */ /* 0x000f280000300800 */
[----:B------:R-:W4:Y:S01]  /*2ef70*/  LDL.LU R232, [R1+0x17b8] ;  /* 0x0017b80001e87983 */ /* 0x000f220000300800 */
[----:B------:R-:W-:Y:S02]  /*2ef80*/  IMAD.MOV.U32 R183, RZ, RZ, R231 ;  /* 0x000000ffffb77224 */ /* 0x000fe400078e00e7 */
[----:B--2---:R-:W-:-:S02]  /*2ef90*/  IMAD.MOV.U32 R175, RZ, RZ, R236 ;  /* 0x000000ffffaf7224 */ /* 0x004fc400078e00ec */
[----:B---3--:R-:W-:Y:S02]  /*2efa0*/  IMAD.MOV.U32 R174, RZ, RZ, R235 ;  /* 0x000000ffffae7224 */ /* 0x008fe400078e00eb */
[----:B----4-:R-:W-:Y:S02]  /*2efb0*/  IMAD.MOV.U32 R172, RZ, RZ, R233 ;  /* 0x000000ffffac7224 */ /* 0x010fe400078e00e9 */
[----:B------:R-:W2:Y:S01]  /*2efc0*/  LDL.LU R233, [R1+0x17b4] ;  /* 0x0017b40001e97983 */ /* 0x000ea20000300800 */
[----:B------:R-:W-:-:S03]  /*2efd0*/  MOV R173, R234 ;  /* 0x000000ea00ad7202 */ /* 0x000fc60000000f00 */
[----:B------:R-:W2:Y:S04]  /*2efe0*/  LDL.LU R234, [R1+0x17b0] ;  /* 0x0017b00001ea7983 */ /* 0x000ea80000300800 */
[----:B------:R-:W2:Y:S04]  /*2eff0*/  LDL.LU R235, [R1+0x17ac] ;  /* 0x0017ac0001eb7983 */ /* 0x000ea80000300800 */
        /* <DEDUP_REMOVED lines=8> */
[----:B------:R-:W2:Y:S01]  /*2f080*/  LDL.LU R231, [R1+0x1798] ;  /* 0x0017980001e77983 */ /* 0x000ea20000300800 */
[----:B------:R-:W-:Y:S01]  /*2f090*/  IMAD.MOV.U32 R208, RZ, RZ, R111 ;  /* 0x000000ffffd07224 */ /* 0x000fe200078e006f */
[----:B------:R-:W-:Y:S01]  /*2f0a0*/  MOV R209, R110 ;  /* 0x0000006e00d17202 */ /* 0x000fe20000000f00 */
[----:B------:R-:W-:-:S02]  /*2f0b0*/  IMAD.MOV.U32 R210, RZ, RZ, R109 ;  /* 0x000000ffffd27224 */ /* 0x000fc400078e006d */
[----:B------:R-:W-:Y:S01]  /*2f0c0*/  IMAD.MOV.U32 R211, RZ, RZ, R108 ;  /* 0x000000ffffd37224 */ /* 0x000fe200078e006c */
[----:B------:R-:W-:Y:S01]  /*2f0d0*/  HMMA.1688.F32.TF32 R192, R196, R132, R192 ;  /* 0x00000084c4c0723c */ /* 0x000fe200000810c0 */
[----:B------:R-:W-:Y:S01]  /*2f0e0*/  IMAD.MOV.U32 R200, RZ, RZ, R115 ;  /* 0x000000ffffc87224 */ /* 0x000fe200078e0073 */
[----:B------:R-:W-:Y:S01]  /*2f0f0*/  MOV R201, R114 ;  /* 0x0000007200c97202 */ /* 0x000fe20000000f00 */
[----:B------:R-:W-:Y:S02]  /*2f100*/  IMAD.MOV.U32 R202, RZ, RZ, R113 ;  /* 0x000000ffffca7224 */ /* 0x000fe400078e0071 */
[----:B------:R-:W-:-:S03]  /*2f110*/  IMAD.MOV.U32 R203, RZ, RZ, R112 ;  /* 0x000000ffffcb7224 */ /* 0x000fc600078e0070 */
[C---:B------:R-:W-:Y:S08]  /*2f120*/  HMMA.1688.F32.TF32 R172, R196.reuse, R152, R172 ;  /* 0x00000098c4ac723c */ /* 0x040ff000000810ac */
[C---:B------:R-:W-:Y:S08]  /*2f130*/  HMMA.1688.F32.TF32 R176, R196.reuse, R148, R176 ;  /* 0x00000094c4b0723c */ /* 0x040ff000000810b0 */
[C---:B------:R-:W-:Y:S08]  /*2f140*/  HMMA.1688.F32.TF32 R180, R196.reuse, R144, R180 ;  /* 0x00000090c4b4723c */ /* 0x040ff000000810b4 */
[C---:B------:R-:W-:Y:S08]  /*2f150*/  HMMA.1688.F32.TF32 R184, R196.reuse, R140, R184 ;  /* 0x0000008cc4b8723c */ /* 0x040ff000000810b8 */
[----:B------:R-:W-:Y:S01]  /*2f160*/  HMMA.1688.F32.TF32 R188, R196, R136, R188 ;  /* 0x00000088c4bc723c */ /* 0x000fe200000810bc */
        /* <DEDUP_REMOVED lines=8> */
[C---:B------:R-:W-:Y:S01]  /*2f1f0*/  HMMA.1688.F32.TF32 R88, R116.reuse, R156, R88 ;  /* 0x0000009c7458723c */ /* 0x040fe20000081058 */
[----:B------:R-:W-:Y:S04]  /*2f200*/  LDS R84, [R3+0x18100] ;  /* 0x0181000003547984 */ /* 0x000fe80000000800 */
[----:B------:R-:W-:Y:S03]  /*2f210*/  LDS R86, [R3+0x19100] ;  /* 0x0191000003567984 */ /* 0x000fe60000000800 */
[C---:B------:R-:W-:Y:S01]  /*2f220*/  HMMA.1688.F32.TF32 R92, R116.reuse, R152, R92 ;  /* 0x00000098745c723c */ /* 0x040fe2000008105c */
[----:B------:R-:W-:Y:S04]  /*2f230*/  LDS R85, [R0+0x18100] ;  /* 0x0181000000557984 */ /* 0x000fe80000000800 */
[----:B------:R-:W-:Y:S03]  /*2f240*/  LDS R87, [R0+0x19100] ;  /* 0x0191000000577984 */ /* 0x000fe60000000800 */
[C---:B------:R-:W-:Y:S08]  /*2f250*/  HMMA.1688.F32.TF32 R96, R116.reuse, R148, R96 ;  /* 0x000000947460723c */ /* 0x040ff00000081060 */
[C---:B------:R-:W-:Y:S08]  /*2f260*/  HMMA.1688.F32.TF32 R100, R116.reuse, R144, R100 ;  /* 0x000000907464723c */ /* 0x040ff00000081064 */
[C---:B------:R-:W-:Y:S08]  /*2f270*/  HMMA.1688.F32.TF32 R104, R116.reuse, R140, R104 ;  /* 0x0000008c7468723c */ /* 0x040ff00000081068 */
[----:B---3--:R-:W-:Y:S01]  /*2f280*/  HMMA.1688.F32.TF32 R108, R116, R136, R236 ;  /* 0x00000088746c723c */ /* 0x008fe200000810ec */
[----:B------:R-:W-:Y:S04]  /*2f290*/  LDS R236, [R3+0x18280] ;  /* 0x0182800003ec7984 */ /* 0x000fe80000000800 */
[----:B------:R-:W-:Y:S04]  /*2f2a0*/  LDS R238, [R3+0x19280] ;  /* 0x0192800003ee7984 */ /* 0x000fe80000000800 */
[----:B------:R-:W-:Y:S04]  /*2f2b0*/  LDS R237, [R0+0x18280] ;  /* 0x0182800000ed7984 */ /* 0x000fe80000000800 */
[----:B------:R-:W1:Y:S01]  /*2f2c0*/  LDS R239, [R0+0x19280] ;  /* 0x0192800000ef7984 */ /* 0x000e620000000800 */
[C---:B----4-:R-:W-:Y:S08]  /*2f2d0*/  HMMA.1688.F32.TF32 R168, R196.reuse, R156, R168 ;  /* 0x0000009cc4a8723c */ /* 0x050ff000000810a8 */
[----:B------:R-:W-:Y:S08]  /*2f2e0*/  HMMA.1688.F32.TF32 R196, R196, R128, R208 ;  /* 0x00000080c4c4723c */ /* 0x000ff000000810d0 */
[----:B-1----:R-:W-:Y:S11]  /*2f2f0*/  HMMA.1688.F32.TF32 R200, R236, R156, R200 ;  /* 0x0000009cecc8723c */ /* 0x002ff600000810c8 */
[----:B------:R-:W-:Y:S04]  /*2f300*/  @!UPT UIADD3 URZ, URZ, URZ, URZ ;  /* 0x0000003f3f3ff290 */ /* 0x000fe8000fffe03f */
        /* <DEDUP_REMOVED lines=24> */
[C---:B--2---:R-:W-:Y:S03]  /*2f490*/  HMMA.1688.F32.TF32 R112, R116.reuse, R132, R232 ;  /* 0x000000847470723c */ /* 0x044fe600000810e8 */
        /* <DEDUP_REMOVED lines=29> */
[C---:B------:R-:W-:Y:S11]  /*2f670*/  HMMA.1688.F32.TF32 R204, R236.reuse, R152, R204 ;  /* 0x00000098eccc723c */ /* 0x040ff600000810cc */
[----:B------:R-:W-:Y:S11]  /*2f680*/  @!UPT UIADD3 URZ, URZ, URZ, URZ ;  /* 0x0000003f3f3ff290 */ /* 0x000ff6000fffe03f */
[----:B------:R-:W-:Y:S01]  /*2f690*/  @!UPT UIADD3 URZ, URZ, URZ, URZ ;  /* 0x0000003f3f3ff290 */ /* 0x000fe2000fffe03f */
        /* <DEDUP_REMOVED lines=8> */
[C---:B---3--:R-:W-:Y:S08]  /*2f720*/  HMMA.1688.F32.TF32 R208, R236.reuse, R148, R208 ;  /* 0x00000094ecd0723c */ /* 0x048ff000000810d0 */
[C---:B----4-:R-:W-:Y:S11]  /*2f730*/  HMMA.1688.F32.TF32 R212, R236.reuse, R144, R212 ;  /* 0x00000090ecd4723c */ /* 0x050ff600000810d4 */
[----:B------:R-:W-:Y:S04]  /*2f740*/  @!UPT UIADD3 URZ, URZ, URZ, URZ ;  /* 0x0000003f3f3ff290 */ /* 0x000fe8000fffe03f */
[----:B------:R-:W-:Y:S04]  /*2f750*/  STL [R1+0x170c], R208 ;  /* 0x00170cd001007387 */ /* 0x000fe80000100800 */
[----:B------:R-:W-:Y:S04]  /*2f760*/  STL [R1+0x1708], R209 ;  /* 0x001708d101007387 */ /* 0x000fe80000100800 */
[----:B------:R-:W-:Y:S04]  /*2f770*/  STL [R1+0x1704], R210 ;  /* 0x001704d201007387 */ /* 0x000fe80000100800 */
[----:B------:R-:W-:Y:S01]  /*2f780*/  STL [R1+0x1700], R211 ;  /* 0x001700d301007387 */ /* 0x000fe20000100800 */
[----:B------:R-:W-:Y:S03]  /*2f790*/  HMMA.1688.F32.TF32 R216, R236, R140, R216 ;  /* 0x0000008cecd8723c */ /* 0x000fe600000810d8 */
[----:B------:R3:W-:Y:S04]  /*2f7a0*/  STL [R1+0x171c], R212 ;  /* 0x00171cd401007387 */ /* 0x0007e80000100800 */
[----:B------:R4:W-:Y:S04]  /*2f7b0*/  STL [R1+0x1718], R213 ;  /* 0x001718d501007387 */ /* 0x0009e80000100800 */
[----:B------:R1:W-:Y:S04]  /*2f7c0*/  STL [R1+0x1714], R214 ;  /* 0x001714d601007387 */ /* 0x0003e80000100800 */
[----:B------:R1:W-:Y:S04]  /*2f7d0*/  STL [R1+0x1710], R215 ;  /* 0x001710d701007387 */ /* 0x0003e80000100800 */
[----:B------:R-:W2:Y:S04]  /*2f7e0*/  LDL.LU R244, [R1+0x140] ;  /* 0x0001400001f47983 */ /* 0x000ea80000300800 */
[----:B------:R-:W2:Y:S04]  /*2f7f0*/  LDL.LU R245, [R1+0x144] ;  /* 0x0001440001f57983 */ /* 0x000ea80000300800 */
[----:B------:R-:W2:Y:S04]  /*2f800*/  LDL.LU R246, [R1+0x148] ;  /* 0x0001480001f67983 */ /* 0x000ea80000300800 */
[----:B------:R-:W2:Y:S01]  /*2f810*/  LDL.LU R247, [R1+0x14c] ;  /* 0x00014c0001f77983 */ /* 0x000ea20000300800 */
[C---:B-1----:R-:W-:Y:S03]  /*2f820*/  HMMA.1688.F32.TF32 R196, R160.reuse, R156, R224 ;  /* 0x0000009ca0c4723c */ /* 0x042fe600000810e0 */
[----:B------:R-:W-:Y:S04]  /*2f830*/  STL [R1+0x172c], R216 ;  /* 0x00172cd801007387 */ /* 0x000fe80000100800 */
[----:B------:R-:W-:Y:S04]  /*2f840*/  STL [R1+0x1728], R217 ;  /* 0x001728d901007387 */ /* 0x000fe80000100800 */
[----:B------:R-:W-:Y:S01]  /*2f850*/  STL [R1+0x1724], R218 ;  /* 0x001724da01007387 */ /* 0x000fe20000100800 */
[----:B------:R-:W-:Y:S03]  /*2f860*/  HMMA.1688.F32.TF32 R192, R160, R152, R248 ;  /* 0x00000098a0c0723c */ /* 0x000fe600000810f8 */
[----:B------:R-:W-:Y:S08]  /*2f870*/  STL [R1+0x1720], R219 ;  /* 0x001720db01007387 */ /* 0x000ff00000100800 */
[----:B------:R1:W-:Y:S04]  /*2f880*/  STL.64 [R1+0x30], R196 ;  /* 0x000030c401007387 */ /* 0x0003e80000100a00 */
[----:B------:R1:W-:Y:S04]  /*2f890*/  STL.64 [R1+0x38], R198 ;  /* 0x000038c601007387 */ /* 0x0003e80000100a00 */
[----:B------:R-:W2:Y:S04]  /*2f8a0*/  LDL.LU R248, [R1+0x130] ;  /* 0x0001300001f87983 */ /* 0x000ea80000300800 */
[----:B------:R-:W2:Y:S04]  /*2f8b0*/  LDL.LU R249, [R1+0x134] ;  /* 0x0001340001f97983 */ /* 0x000ea80000300800 */
[----:B------:R-:W2:Y:S04]  /*2f8c0*/  LDL.LU R250, [R1+0x138] ;  /* 0x0001380001fa7983 */ /* 0x000ea80000300800 */
[----:B------:R-:W2:Y:S01]  /*2f8d0*/  LDL.LU R251, [R1+0x13c] ;  /* 0x00013c0001fb7983 */ /* 0x000ea20000300800 */
[C---:B------:R-:W-:Y:S03]  /*2f8e0*/  HMMA.1688.F32.TF32 R228, R236.reuse, R136, R228 ;  /* 0x00000088ece4723c */ /* 0x040fe600000810e4 */
[----:B---3--:R-:W3:Y:S04]  /*2f8f0*/  LDL.LU R212, [R1+0x120] ;  /* 0x0001200001d47983 */ /* 0x008ee80000300800 */
[----:B----4-:R-:W3:Y:S01]  /*2f900*/  LDL.LU R213, [R1+0x124] ;  /* 0x0001240001d57983 */ /* 0x010ee20000300800 */
[C---:B------:R-:W-:Y:S03]  /*2f910*/  HMMA.1688.F32.TF32 R232, R236.reuse, R132, R232 ;  /* 0x00000084ece8723c */ /* 0x040fe600000810e8 */
[----:B------:R-:W3:Y:S04]  /*2f920*/  LDL.LU R214, [R1+0x128] ;  /* 0x0001280001d67983 */ /* 0x000ee80000300800 */
[----:B------:R-:W3:Y:S01]  /*2f930*/  LDL.LU R215, [R1+0x12c] ;  /* 0x00012c0001d77983 */ /* 0x000ee20000300800 */
        /* <DEDUP_REMOVED lines=9> */
[C---:B------:R-:W-:Y:S01]  /*2f9d0*/  HMMA.1688.F32.TF32 R208, R160.reuse, R148, R220 ;  /* 0x00000094a0d0723c */ /* 0x040fe200000810dc */
[----:B------:R-:W-:Y:S01]  /*2f9e0*/  IMAD.MOV.U32 R202, RZ, RZ, R192 ;  /* 0x000000ffffca7224 */ /* 0x000fe200078e00c0 */
[----:B-1----:R-:W-:Y:S01]  /*2f9f0*/  MOV R196, R193 ;  /* 0x000000c100c47202 */ /* 0x002fe20000000f00 */
[----:B------:R-:W-:Y:S01]  /*2fa00*/  IMAD.MOV.U32 R197, RZ, RZ, R194 ;  /* 0x000000ffffc57224 */ /* 0x000fe200078e00c2 */
[----:B------:R-:W4:Y:S11]  /*2fa10*/  LDL.LU R220, [R1+0x50] ;  /* 0x0000500001dc7983 */ /* 0x000f360000300800 */
[----:B------:R-:W-:Y:S09]  /*2fa20*/  @!UPT UIADD3 URZ, URZ, URZ, URZ ;  /* 0x0000003f3f3ff290 */ /* 0x000ff2000fffe03f */
[----:B------:R-:W-:Y:S01]  /*2fa30*/  IMAD.MOV.U32 R204, RZ, RZ, R208 ;  /* 0x000000ffffcc7224 */ /* 0x000fe200078e00d0 */
[----:B------:R-:W-:Y:S01]  /*2fa40*/  MOV R205, R209 ;  /* 0x000000d100cd7202 */ /* 0x000fe20000000f00 */
[----:B------:R-:W-:Y:S01]  /*2fa50*/  IMAD.MOV.U32 R200, RZ, RZ, R210 ;  /* 0x000000ffffc87224 */ /* 0x000fe200078e00d2 */
[----:B------:R-:W4:Y:S01]  /*2fa60*/  LDL.LU R221, [R1+0x54] ;  /* 0x0000540001dd7983 */ /* 0x000f220000300800 */
[----:B------:R-:W-:Y:S02]  /*2fa70*/  IMAD.MOV.U32 R201, RZ, RZ, R211 ;  /* 0x000000ffffc97224 */ /* 0x000fe400078e00d3 */
[----:B------:R-:W-:Y:S01]  /*2fa80*/  IMAD.MOV.U32 R192, RZ, RZ, R195 ;  /* 0x000000ffffc07224 */ /* 0x000fe200078e00c3 */
[----:B------:R-:W4:Y:S04]  /*2fa90*/  LDL.LU R222, [R1+0x58] ;  /* 0x0000580001de7983 */ /* 0x000f280000300800 */
[----:B------:R-:W4:Y:S01]  /*2faa0*/  LDL.LU R223, [R1+0x5c] ;  /* 0x00005c0001df7983 */ /* 0x000f220000300800 */
[----:B--2---:R-:W-:Y:S03]  /*2fab0*/  HMMA.1688.F32.TF32 R208, R160, R144, R244 ;  /* 0x00000090a0d0723c */ /* 0x004fe600000810f4 */
[----:B------:R-:W2:Y:S04]  /*2fac0*/  LDL.LU R244, [R1+0x20] ;  /* 0x0000200001f47983 */ /* 0x000ea80000300800 */
[----:B------:R-:W2:Y:S04]  /*2fad0*/  LDL.LU R245, [R1+0x24] ;  /* 0x0000240001f57983 */ /* 0x000ea80000300800 */
[----:B------:R-:W2:Y:S04]  /*2fae0*/  LDL.LU R246, [R1+0x28] ;  /* 0x0000280001f67983 */ /* 0x000ea80000300800 */
[----:B------:R-:W2:Y:S09]  /*2faf0*/  LDL.LU R247, [R1+0x2c] ;  /* 0x00002c0001f77983 */ /* 0x000eb20000300800 */
[----:B------:R-:W-:Y:S01]  /*2fb00*/  IMAD.MOV.U32 R193, RZ, RZ, R208 ;  /* 0x000000ffffc17224 */ /* 0x000fe200078e00d0 */
[----:B------:R-:W-:Y:S01]  /*2fb10*/  MOV R194, R209 ;  /* 0x000000d100c27202 */ /* 0x000fe20000000f00 */
[----:B------:R-:W-:-:S02]  /*2fb20*/  IMAD.MOV.U32 R195, RZ, RZ, R210 ;  /* 0x000000ffffc37224 */ /* 0x000fc400078e00d2 */
[----:B------:R-:W-:Y:S01]  /*2fb30*/  IMAD.MOV.U32 R198, RZ, RZ, R211 ;  /* 0x000000ffffc67224 */ /* 0x000fe200078e00d3 */
[----:B------:R-:W-:Y:S01]  /*2fb40*/  HMMA.1688.F32.TF32 R216, R160, R140, R248 ;  /* 0x0000008ca0d8723c */ /* 0x000fe200000810f8 */
[----:B------:R-:W2:Y:S04]  /*2fb50*/  LDL.LU R248, [R1] ;  /* 0x0000000001f87983 */ /* 0x000ea80000300800 */
[----:B------:R-:W2:Y:S04]  /*2fb60*/  LDL.LU R249, [R1+0x4] ;  /* 0x0000040001f97983 */ /* 0x000ea80000300800 */
[----:B------:R-:W2:Y:S04]  /*2fb70*/  LDL.LU R250, [R1+0x8] ;  /* 0x0000080001fa7983 */ /* 0x000ea80000300800 */
[----:B------:R-:W2:Y:S11]  /*2fb80*/  LDL.LU R251, [R1+0xc] ;  /* 0x00000c0001fb7983 */ /* 0x000eb60000300800 */
[----:B------:R-:W-:Y:S01]  /*2fb90*/  IMAD.MOV.U32 R208, RZ, RZ, R216 ;  /* 0x000000ffffd07224 */ /* 0x000fe200078e00d8 */
[----:B------:R-:W-:Y:S01]  /*2fba0*/  MOV R209, R217 ;  /* 0x000000d900d17202 */ /* 0x000fe20000000f00 */
[----:B------:R-:W-:-:S02]  /*2fbb0*/  IMAD.MOV.U32 R210, RZ, RZ, R218 ;  /* 0x000000ffffd27224 */ /* 0x000fc400078e00da */
[----:B------:R-:W-:Y:S02]  /*2fbc0*/  IMAD.MOV.U32 R211, RZ, RZ, R219 ;  /* 0x000000ffffd37224 */ /* 0x000fe400078e00db */
[C---:B---3--:R-:W-:Y:S08]  /*2fbd0*/  HMMA.1688.F32.TF32 R216, R160.reuse, R136, R212 ;  /* 0x00000088a0d8723c */ /* 0x048ff000000810d4 */
[C---:B----4-:R-:W-:Y:S08]  /*2fbe0*/  HMMA.1688.F32.TF32 R240, R160.reuse, R132, R240 ;  /* 0x00000084a0f0723c */ /* 0x050ff000000810f0 */
[----:B------:R-:W-:Y:S08]  /*2fbf0*/  HMMA.1688.F32.TF32 R160, R160, R128, R224 ;  /* 0x00000080a0a0723c */ /* 0x000ff000000810e0 */
[----:B------:R-:W-:Y:S01]  /*2fc00*/  IMAD.MOV.U32 R214, RZ, RZ, R218 ;  /* 0x000000ffffd67224 */ /* 0x000fe200078e00da */
[----:B------:R-:W-:Y:S01]  /*2fc10*/  MOV R213, R217 ;  /* 0x000000d900d57202 */ /* 0x000fe20000000f00 */
[----:B------:R-:W-:-:S02]  /*2fc20*/  IMAD.MOV.U32 R215, RZ, RZ, R219 ;  /* 0x000000ffffd77224 */ /* 0x000fc400078e00db */
[----:B------:R-:W-:-:S04]  /*2fc30*/  IMAD.MOV.U32 R212, RZ, RZ, R216 ;  /* 0x000000ffffd47224 */ /* 0x000fc800078e00d8 */
[----:B------:R-:W-:Y:S01]  /*2fc40*/  IMAD.MOV.U32 R218, RZ, RZ, R242 ;  /* 0x000000ffffda7224 */ /* 0x000fe200078e00f2 */
[----:B------:R-:W-:Y:S01]  /*2fc50*/  MOV R217, R241 ;  /* 0x000000f100d97202 */ /* 0x000fe20000000f00 */
[----:B------:R-:W-:Y:S02]  /*2fc60*/  IMAD.MOV.U32 R219, RZ, RZ, R243 ;  /* 0x000000ffffdb7224 */ /* 0x000fe400078e00f3 */
[----:B------:R-:W-:Y:S01]  /*2fc70*/  IMAD.MOV.U32 R216, RZ, RZ, R240 ;  /* 0x000000ffffd87224 */ /* 0x000fe200078e00f0 */
[----:B------:R-:W3:Y:S04]  /*2fc80*/  LDL.LU.64 R242, [R1+0x1790] ;  /* 0x0017900001f27983 */ /* 0x000ee80000300a00 */
[----:B------:R-:W3:Y:S01]  /*2fc90*/  LDL.LU.64 R240, [R1+0x1788] ;  /* 0x0017880001f07983 */ /* 0x000ee20000300a00 */
[----:B------:R-:W-:Y:S01]  /*2fca0*/  IMAD.MOV.U32 R199, RZ, RZ, R160 ;  /* 0x000000ffffc77224 */ /* 0x000fe200078e00a0 */
[----:B------:R-:W-:-:S02]  /*2fcb0*/  MOV R203, R161 ;  /* 0x000000a100cb7202 */ /* 0x000fc40000000f00 */
[----:B------:R-:W4:Y:S01]  /*2fcc0*/  LDL.LU.64 R226, [R1+0x1780] ;  /* 0x0017800001e27983 */ /* 0x000f220000300a00 */
[----:B------:R-:W-:-:S03]  /*2fcd0*/  IMAD.MOV.U32 R206, RZ, RZ, R162 ;  /* 0x000000ffffce7224 */ /* 0x000fc600078e00a2 */
[----:B------:R-:W4:Y:S04]  /*2fce0*/  LDL.LU.64 R224, [R1+0x1778] ;  /* 0x0017780001e07983 */ /* 0x000f280000300a00 */
[----:B------:R-:W3:Y:S04]  /*2fcf0*/  LDL.LU R160, [R1+0x10] ;  /* 0x0000100001a07983 */ /* 0x000ee80000300800 */
[----:B------:R-:W3:Y:S04]  /*2fd00*/  LDL.LU R161, [R1+0x14] ;  /* 0x0000140001a17983 */ /* 0x000ee80000300800 */
[----:B------:R-:W3:Y:S01]  /*2fd10*/  LDL.LU R162, [R1+0x18] ;  /* 0x0000180001a27983 */ /* 0x000ee20000300800 */
[C---:B------:R-:W-:Y:S08]  /*2fd20*/  HMMA.1688.F32.TF32 R44, R52.reuse, R136, R44 ;  /* 0x00000088342c723c */ /* 0x040ff0000008102c */
[C---:B------:R-:W-:Y:S08]  /*2fd30*/  HMMA.1688.F32.TF32 R48, R52.reuse, R132, R48 ;  /* 0x000000843430723c */ /* 0x040ff00000081030 */
[----:B------:R-:W-:Y:S01]  /*2fd40*/  HMMA.1688.F32.TF32 R52, R52, R128, R164 ;  /* 0x000000803434723c */ /* 0x000fe200000810a4 */
[----:B------:R-:W-:Y:S04]  /*2fd50*/  LDS R164, [R3+0x18380] ;  /* 0x0183800003a47984 */ /* 0x000fe80000000800 */
[----:B------:R-:W-:Y:S04]  /*2fd60*/  LDS R166, [R3+0x19380] ;  /* 0x0193800003a67984 */ /* 0x000fe80000000800 */
[----:B------:R-:W-:Y:S04]  /*2fd70*/  LDS R165, [R0+0x18380] ;  /* 0x0183800000a57984 */ /* 0x000fe80000000800 */
[----:B------:R-:W1:Y:S01]  /*2fd80*/  LDS R167, [R0+0x19380] ;  /* 0x0193800000a77984 */ /* 0x000e620000000800 */
[----:B------:R-:W-:-:S02]  /*2fd90*/  IMAD.MOV.U32 R207, RZ, RZ, R163 ;  /* 0x000000ffffcf7224 */ /* 0x000fc400078e00a3 */
[----:B------:R-:W-:Y:S01]  /*2fda0*/  IMAD.MOV.U32 R163, RZ, RZ, R2 ;  /* 0x000000ffffa37224 */ /* 0x000fe200078e0002 */
[C---:B-1----:R-:W-:Y:S11]  /*2fdb0*/  HMMA.1688.F32.TF32 R220, R164.reuse, R156, R220 ;  /* 0x0000009ca4dc723c */ /* 0x042ff600000810dc */
[----:B------:R-:W-:Y:S11]  /*2fdc0*/  @!UPT UIADD3 URZ, URZ, URZ, URZ ;  /* 0x0000003f3f3ff290 */ /* 0x000ff6000fffe03f */
[----:B------:R-:W-:Y:S02]  /*2fdd0*/  @!UPT UIADD3 URZ, URZ, URZ, URZ ;  /* 0x0000003f3f3ff290 */ /* 0x000fe4000fffe03f */
[----:B------:R-:W-:Y:S01]  /*2fde0*/  IMAD.MOV.U32 R157, RZ, RZ, R222 ;  /* 0x000000ffff9d7224 */ /* 0x000fe200078e00de */
[----:B------:R-:W-:Y:S01]  /*2fdf0*/  MOV R135, R220 ;  /* 0x000000dc00877202 */ /* 0x000fe20000000f00 */
[----:B------:R-:W-:Y:S02]  /*2fe00*/  IMAD.MOV.U32 R156, RZ, RZ, R223 ;  /* 0x000000ffff9c7224 */ /* 0x000fe400078e00df */
[----:B------:R-:W-:Y:S01]  /*2fe10*/  IMAD.MOV.U32 R134, RZ, RZ, R221 ;  /* 0x000000ffff867224 */ /* 0x000fe200078e00dd */
[----:B------:R-:W4:Y:S04]  /*2fe20*/  LDL.LU.64 R222, [R1+0x1770] ;  /* 0x0017700001de7983 */ /* 0x000f280000300a00 */
[----:B------:R-:W4:Y:S01]  /*2fe30*/  LDL.LU.64 R220, [R1+0x1768] ;  /* 0x0017680001dc7983 */ /* 0x000f220000300a00 */
[C---:B--2---:R-:W-:Y:S11]  /*2fe40*/  HMMA.1688.F32.TF32 R244, R164.reuse, R152, R244 ;  /* 0x00000098a4f4723c */ /* 0x044ff600000810f4 */
[----:B------:R-:W-:Y:S11]  /*2fe50*/  @!UPT UIADD3 URZ, URZ, URZ, URZ ;  /* 0x0000003f3f3ff290 */ /* 0x000ff6000fffe03f */
[----:B------:R-:W-:Y:S02]  /*2fe60*/  @!UPT UIADD3 URZ, URZ, URZ, URZ ;  /* 0x0000003f3f3ff290 */ /* 0x000fe4000fffe03f */
[----:B------:R-:W-:Y:S01]  /*2fe70*/  IMAD.MOV.U32 R252, RZ, RZ, R246 ;  /* 0x000000fffffc7224 */ /* 0x000fe200078e00f6 */
[----:B------:R-:W-:Y:S01]  /*2fe80*/  MOV R153, R245 ;  /* 0x000000f500997202 */ /* 0x000fe20000000f00 */
[----:B------:R-:W-:Y:S02]  /*2fe90*/  IMAD.MOV.U32 R2, RZ, RZ, R247 ;  /* 0x000000ffff027224 */ /* 0x000fe400078e00f7 */
[----:B------:R-:W-:Y:S01]  /*2fea0*/  IMAD.MOV.U32 R152, RZ, RZ, R244 ;  /* 0x000000ffff987224 */ /* 0x000fe200078e00f4 */
[----:B------:R-:W2:Y:S04]  /*2feb0*/  LDL.LU.64 R246, [R1+0x1760] ;  /* 0x0017600001f67983 */ /* 0x000ea80000300a00 */
[----:B------:R-:W2:Y:S01]  /*2fec0*/  LDL.LU.64 R244, [R1+0x1758] ;  /* 0x0017580001f47983 */ /* 0x000ea20000300a00 */
[C---:B------:R-:W-:Y:S11]  /*2fed0*/  HMMA.1688.F32.TF32 R248, R164.reuse, R144, R248 ;  /* 0x00000090a4f8723c */ /* 0x040ff600000810f8 */
[----:B------:R-:W-:Y:S11]  /*2fee0*/  @!UPT UIADD3 URZ, URZ, URZ, URZ ;  /* 0x0000003f3f3ff290 */ /* 0x000ff6000fffe03f */
[----:B------:R-:W-:Y:S02]  /*2fef0*/  @!UPT UIADD3 URZ, URZ, URZ, URZ ;  /* 0x0000003f3f3ff290 */ /* 0x000fe4000fffe03f */
[----:B------:R-:W-:Y:S02]  /*2ff00*/  IMAD.MOV.U32 R151, RZ, RZ, R250 ;  /* 0x000000ffff977224 */ /* 0x000fe400078e00fa */
[----:B------:R-:W-:Y:S02]  /*2ff10*/  IMAD.MOV.U32 R150, RZ, RZ, R251 ;  /* 0x000000ffff967224 */ /* 0x000fe400078e00fb */
[----:B------:R-:W2:Y:S01]  /*2ff20*/  LDL.LU.64 R250, [R1+0x1750] ;  /* 0x0017500001fa7983 */ /* 0x000ea20000300a00 */
[----:B---3--:R-:W-:Y:S11]  /*2ff30*/  HMMA.1688.F32.TF32 R160, R164, R148, R160 ;  /* 0x00000094a4a0723c */ /* 0x008ff600000810a0 */
[----:B------:R-:W-:Y:S11]  /*2ff40*/  @!UPT UIADD3 URZ, URZ, URZ, URZ ;  /* 0x0000003f3f3ff290 */ /* 0x000ff6000fffe03f */
[----:B------:R-:W-:Y:S02]  /*2ff50*/  @!UPT UIADD3 URZ, URZ, URZ, URZ ;  /* 0x0000003f3f3ff290 */ /* 0x000fe4000fffe03f */
[----:B------:R-:W-:Y:S02]  /*2ff60*/  IMAD.MOV.U32 R147, RZ, RZ, R160 ;  /* 0x000000ffff937224 */ /* 0x000fe400078e00a0 */
[----:B------:R-:W-:Y:S01]  /*2ff70*/  IMAD.MOV.U32 R146, RZ, RZ, R161 ;  /* 0x000000ffff927224 */ /* 0x000fe200078e00a1 */
[----:B------:R-:W-:Y:S01]  /*2ff80*/  MOV R161, R248 ;  /* 0x000000f800a17202 */ /* 0x000fe20000000f00 */
[----:B------:R-:W-:Y:S02]  /*2ff90*/  IMAD.MOV.U32 R160, RZ, RZ, R249 ;  /* 0x000000ffffa07224 */ /* 0x000fe400078e00f9 */
[----:B------:R-:W3:Y:S01]  /*2ffa0*/  LDL.LU.64 R248, [R1+0x1748] ;  /* 0x0017480001f87983 */ /* 0x000ee20000300a00 */
[----:B------:R-:W-:-:S04]  /*2ffb0*/  MOV R149, R163 ;  /* 0x000000a300957202 */ /* 0x000fc80000000f00 */
[----:B------:R-:W-:Y:S01]  /*2ffc0*/  MOV R145, R149 ;  /* 0x0000009500917202 */ /* 0x000fe20000000f00 */
[----:B------:R-:W-:Y:S02]  /*2ffd0*/  IMAD.MOV.U32 R149, RZ, RZ, R153 ;  /* 0x000000ffff957224 */ /* 0x000fe400078e0099 */
[----:B------:R-:W-:Y:S02]  /*2ffe0*/  IMAD.MOV.U32 R153, RZ, RZ, R134 ;  /* 0x000000ffff997224 */ /* 0x000fe400078e0086 */
[----:B------:R-:W-:Y:S01]  /*2fff0*/  IMAD.MOV.U32 R148, RZ, RZ, R162 ;  /* 0x000000ffff947224 */ /* 0x000fe200078e00a2 */
[C---:B----4-:R-:W-:Y:S08]  /*30000*/  HMMA.1688.F32.TF32 R220, R164.reuse, R132, R220 ;  /* 0x00000084a4dc723c */ /* 0x050ff000000810dc */
[----:B--2---:R-:W-:Y:S01]  /*30010*/  HMMA.1688.F32.TF32 R244, R164, R136, R244 ;  /* 0x00000088a4f4723c */ /* 0x004fe200000810f4 */
[----:B------:R-:W-:-:S02]  /*30020*/  IMAD.MOV.U32 R144, RZ, RZ, R148 ;  /* 0x000000ffff907224 */ /* 0x000fc400078e0094 */
[----:B------:R-:W-:Y:S01]  /*30030*/  IMAD.MOV.U32 R148, RZ, RZ, R152 ;  /* 0x000000ffff947224 */ /* 0x000fe200078e0098 */
[----:B------:R-:W-:-:S04]  /*30040*/  MOV R152, R135 ;  /* 0x0000008700987202 */ /* 0x000fc80000000f00 */
[----:B---3--:R-:W-:Y:S07]  /*30050*/  HMMA.1688.F32.TF32 R248, R164, R140, R248 ;  /* 0x0000008ca4f8723c */ /* 0x008fee00000810f8 */
[----:B------:R-:W-:-:S09]  /*30060*/  IMAD.MOV.U32 R140, RZ, RZ, R161 ;  /* 0x000000ffff8c7224 */ /* 0x000fd200078e00a1 */
[----:B------:R-:W-:Y:S01]  /*30070*/  MOV R161, R246 ;  /* 0x000000f600a17202 */ /* 0x000fe20000000f00 */
[----:B------:R-:W-:Y:S02]  /*30080*/  IMAD.MOV.U32 R141, RZ, RZ, R160 ;  /* 0x000000ffff8d7224 */ /* 0x000fe400078e00a0 */
[----:B------:R-:W-:Y:S01]  /*30090*/  IMAD.MOV.U32 R160, RZ, RZ, R247 ;  /* 0x000000ffffa07224 */ /* 0x000fe200078e00f7 */
[----:B------:R-:W-:Y:S01]  /*300a0*/  HMMA.1688.F32.TF32 R164, R164, R128, R224 ;  /* 0x00000080a4a4723c */ /* 0x000fe200000810e0 */
[----:B------:R-:W-:Y:S04]  /*300b0*/  LDS R224, [R3+0x1a180] ;  /* 0x01a1800003e07984 */ /* 0x000fe80000000800 */
[----:B------:R-:W-:Y:S01]  /*300c0*/  LDS R226, [R3+0x1b180] ;  /* 0x01b1800003e27984 */ /* 0x000fe20000000800 */
[----:B------:R-:W-:Y:S01]  /*300d0*/  IMAD.MOV.U32 R134, RZ, RZ, R248 ;  /* 0x000000ffff867224 */ /* 0x000fe200078e00f8 */
[----:B------:R-:W-:Y:S01]  /*300e0*/  MOV R163, R249 ;  /* 0x000000f900a37202 */ /* 0x000fe20000000f00 */
[----:B------:R-:W-:Y:S01]  /*300f0*/  IMAD.MOV.U32 R162, RZ, RZ, R250 ;  /* 0x000000ffffa27224 */ /* 0x000fe200078e00fa */
[----:B------:R-:W-:Y:S01]  /*30100*/  LDS R225, [R0+0x1a180] ;  /* 0x01a1800000e17984 */ /* 0x000fe20000000800 */
[----:B------:R-:W-:-:S02]  /*30110*/  IMAD.MOV.U32 R136, RZ, RZ, R134 ;  /* 0x000000ffff887224 */ /* 0x000fc400078e0086 */
[----:B------:R-:W-:Y:S01]  /*30120*/  IMAD.MOV.U32 R133, RZ, RZ, R163 ;  /* 0x000000ffff857224 */ /* 0x000fe200078e00a3 */
[----:B------:R-:W-:Y:S01]  /*30130*/  LDS R227, [R0+0x1b180] ;  /* 0x01b1800000e37984 */ /* 0x000fe20000000800 */
        /* <DEDUP_REMOVED lines=11> */
[----:B------:R-:W-:Y:S01]  /*301f0*/  IMAD.MOV.U32 R151, RZ, RZ, R245 ;  /* 0x000000ffff977224 */ /* 0x000fe200078e00f5 */
[----:B-1----:R-:W-:Y:S01]  /*30200*/  HMMA.1688.F32.TF32 R240, R160, R158, R240 ;  /* 0x0000009ea0f0723c */ /* 0x002fe200000810f0 */
[----:B------:R-:W-:Y:S11]  /*30210*/  IMAD.MOV.U32 R135, RZ, RZ, R251 ;  /* 0x000000ffff877224 */ /* 0x000ff600078e00fb */
[----:B------:R-:W-:Y:S11]  /*30220*/  @!UPT UIADD3 URZ, URZ, URZ, URZ ;  /* 0x0000003f3f3ff290 */ /* 0x000ff6000fffe03f */
[----:B------:R-:W-:Y:S04]  /*30230*/  STL.64 [R1+0x300], R240 ;  /* 0x000300f001007387 */ /* 0x000fe80000100a00 */
[----:B------:R1:W-:Y:S02]  /*30240*/  STL.64 [R1+0x308], R242 ;  /* 0x000308f201007387 */ /* 0x0003e40000100a00 */
[----:B-1----:R-:W-:Y:S01]  /*30250*/  IMAD.MOV.U32 R242, RZ, RZ, R150 ;  /* 0x000000fffff27224 */ /* 0x002fe200078e0096 */
[----:B------:R-:W-:Y:S01]  /*30260*/  MOV R243, R151 ;  /* 0x0000009700f37202 */ /* 0x000fe20000000f00 */
[----:B------:R-:W2:Y:S04]  /*30270*/  LDL.LU R150, [R1+0x1744] ;  /* 0x0017440001967983 */ /* 0x000ea80000300800 */
[----:B------:R-:W2:Y:S01]  /*30280*/  LDL.LU R151, [R1+0x1740] ;  /* 0x0017400001977983 */ /* 0x000ea20000300800 */
[----:B------:R-:W-:-:S02]  /*30290*/  IMAD.MOV.U32 R251, RZ, RZ, R146 ;  /* 0x000000fffffb7224 */ /* 0x000fc400078e0092 */
[----:B------:R-:W-:Y:S02]  /*302a0*/  IMAD.MOV.U32 R250, RZ, RZ, R147 ;  /* 0x000000fffffa7224 */ /* 0x000fe400078e0093 */
[----:B------:R-:W-:Y:S02]  /*302b0*/  IMAD.MOV.U32 R146, RZ, RZ, R222 ;  /* 0x000000ffff927224 */ /* 0x000fe400078e00de */
[----:B------:R-:W-:Y:S01]  /*302c0*/  IMAD.MOV.U32 R147, RZ, RZ, R223 ;  /* 0x000000ffff937224 */ /* 0x000fe200078e00df */
[----:B------:R-:W-:Y:S01]  /*302d0*/  HMMA.1688.F32.TF32 R120, R160, R154, R120 ;  /* 0x0000009aa078723c */ /* 0x000fe20000081078 */
[----:B------:R-:W-:Y:S01]  /*302e0*/  IMAD.MOV.U32 R240, RZ, RZ, R146 ;  /* 0x000000fffff07224 */ /* 0x000fe200078e0092 */
[----:B------:R-:W-:Y:S01]  /*302f0*/  MOV R137, R135 ;  /* 0x0000008700897202 */ /* 0x000fe20000000f00 */
[----:B------:R-:W3:Y:S01]  /*30300*/  LDL.LU R146, [R1+0x173c] ;  /* 0x00173c0001927983 */ /* 0x000ee20000300800 */
[----:B------:R-:W-:-:S03]  /*30310*/  IMAD.MOV.U32 R241, RZ, RZ, R147 ;  /* 0x000000fffff17224 */ /* 0x000fc600078e0093 */
[----:B------:R-:W3:Y:S01]  /*30320*/  LDL.LU R147, [R1+0x1738] ;  /* 0x0017380001937983 */ /* 0x000ee20000300800 */
[----:B------:R-:W-:Y:S01]  /*30330*/  MOV R134, R220 ;  /* 0x000000dc00867202 */ /* 0x000fe20000000f00 */
[----:B------:R-:W-:Y:S01]  /*30340*/  IMAD.MOV.U32 R135, RZ, RZ, R221 ;  /* 0x000000ffff877224 */ /* 0x000fe200078e00dd */
[----:B------:R-:W-:Y:S01]  /*30350*/  HMMA.1688.F32.TF32 R8, R160, R142, R8 ;  /* 0x0000008ea008723c */ /* 0x000fe20000081008 */
[----:B------:R-:W-:Y:S01]  /*30360*/  IMAD.MOV.U32 R247, RZ, RZ, R165 ;  /* 0x000000fffff77224 */ /* 0x000fe200078e00a5 */
[----:B------:R-:W-:Y:S01]  /*30370*/  MOV R245, R167 ;  /* 0x000000a700f57202 */ /* 0x000fe20000000f00 */
[----:B------:R-:W-:Y:S01]  /*30380*/  IMAD.MOV.U32 R246, RZ, RZ, R166 ;  /* 0x000000fffff67224 */ /* 0x000fe200078e00a6 */
[----:B------:R-:W-:Y:S01]  /*30390*/  LDS R165, [R0+0x1a080] ;  /* 0x01a0800000a57984 */ /* 0x000fe20000000800 */
[----:B------:R-:W-:-:S03]  /*303a0*/  IMAD.MOV.U32 R244, RZ, RZ, R164 ;  /* 0x000000fffff47224 */ /* 0x000fc600078e00a4 */
[----:B------:R-:W-:Y:S04]  /*303b0*/  LDS R164, [R3+0x1a080] ;  /* 0x01a0800003a47984 */ /* 0x000fe80000000800 */
[----:B------:R-:W-:Y:S04]  /*303c0*/  LDS R166, [R3+0x1b080] ;  /* 0x01b0800003a67984 */ /* 0x000fe80000000800 */
[----:B------:R-:W-:Y:S04]  /*303d0*/  STL.64 [R1+0x2f0], R120 ;  /* 0x0002f07801007387 */ /* 0x000fe80000100a00 */
[----:B------:R1:W-:Y:S04]  /*303e0*/  STL.64 [R1+0x2f8], R122 ;  /* 0x0002f87a01007387 */ /* 0x0003e80000100a00 */
[----:B------:R-:W4:Y:S04]  /*303f0*/  LDS R167, [R0+0x1b080] ;  /* 0x01b0800000a77984 */ /* 0x000f280000000800 */
[----:B------:R-:W-:Y:S01]  /*30400*/  LDS R220, [R3+0x1a100] ;  /* 0x01a1000003dc7984 */ /* 0x000fe20000000800 */
[----:B-1----:R-:W-:Y:S01]  /*30410*/  IMAD.MOV.U32 R122, RZ, RZ, R134 ;  /* 0x000000ffff7a7224 */ /* 0x002fe200078e0086 */
[----:B------:R-:W-:-:S02]  /*30420*/  MOV R123, R135 ;  /* 0x00000087007b7202 */ /* 0x000fc40000000f00 */
[----:B------:R-:W4:Y:S04]  /*30430*/  LDL.LU R134, [R1+0x1734] ;  /* 0x0017340001867983 */ /* 0x000f280000300800 */
[----:B------:R-:W4:Y:S04]  /*30440*/  LDL.LU R135, [R1+0x1730] ;  /* 0x0017300001877983 */ /* 0x000f280000300800 */
[----:B------:R-:W-:Y:S04]  /*30450*/  LDS R222, [R3+0x1b100] ;  /* 0x01b1000003de7984 */ /* 0x000fe80000000800 */
[----:B------:R-:W-:Y:S04]  /*30460*/  LDS R221, [R0+0x1a100] ;  /* 0x01a1000000dd7984 */ /* 0x000fe80000000800 */
[----:B------:R-:W1:Y:S01]  /*30470*/  LDS R223, [R0+0x1b100] ;  /* 0x01b1000000df7984 */ /* 0x000e620000000800 */
[C---:B--2---:R-:W-:Y:S11]  /*30480*/  HMMA.1688.F32.TF32 R124, R160.reuse, R150, R124 ;  /* 0x00000096a07c723c */ /* 0x044ff6000008107c */
[----:B------:R-:W-:Y:S11]  /*30490*/  @!UPT UIADD3 URZ, URZ, URZ, URZ ;  /* 0x0000003f3f3ff290 */ /* 0x000ff6000fffe03f */
[----:B------:R-:W-:Y:S01]  /*304a0*/  @!UPT UIADD3 URZ, URZ, URZ, URZ ;  /* 0x0000003f3f3ff290 */ /* 0x000fe2000fffe03f */
[----:B------:R-:W-:Y:S04]  /*304b0*/  STL.64 [R1+0x2e0], R124 ;  /* 0x0002e07c01007387 */ /* 0x000fe80000100a00 */
[----:B------:R3:W-:Y:S02]  /*304c0*/  STL.64 [R1+0x2e8], R126 ;  /* 0x0002e87e01007387 */ /* 0x0007e40000100a00 */
[C---:B---3--:R-:W-:Y:S08]  /*304d0*/  HMMA.1688.F32.TF32 R124, R160.reuse, R146, R4 ;  /* 0x00000092a07c723c */ /* 0x048ff00000081004 */
[C---:B------:R-:W-:Y:S11]  /*304e0*/  HMMA.1688.F32.TF32 R4, R160.reuse, R138, R12 ;  /* 0x0000008aa004723c */ /* 0x040ff6000008100c */
[----:B------:R-:W-:Y:S04]  /*304f0*/  @!UPT UIADD3 URZ, URZ, URZ, URZ ;  /* 0x0000003f3f3ff290 */ /* 0x000fe8000fffe03f */
[----:B------:R-:W-:Y:S04]  /*30500*/  STL.64 [R1+0x2d0], R124 ;  /* 0x0002d07c01007387 */ /* 0x000fe80000100a00 */
[----:B------:R-:W-:Y:S04]  /*30510*/  STL.64 [R1+0x2d8], R126 ;  /* 0x0002d87e01007387 */ /* 0x000fe80000100a00 */
[----:B------:R-:W-:Y:S04]  /*30520*/  STL.64 [R1+0x2c0], R8 ;  /* 0x0002c00801007387 */ /* 0x000fe80000100a00 */
[----:B------:R-:W-:Y:S04]  /*30530*/  STL.64 [R1+0x2c8], R10 ;  /* 0x0002c80a01007387 */ /* 0x000fe80000100a00 */
[----:B------:R-:W-:Y:S04]  /*30540*/  STL.64 [R1+0x2b0], R4 ;  /* 0x0002b00401007387 */ /* 0x000fe80000100a00 */
[----:B------:R4:W-:Y:S02]  /*30550*/  STL.64 [R1+0x2b8], R6 ;  /* 0x0002b80601007387 */ /* 0x0009e40000100a00 */
[C---:B----4-:R-:W-:Y:S08]  /*30560*/  HMMA.1688.F32.TF32 R4, R160.reuse, R134, R16 ;  /* 0x00000086a004723c */ /* 0x050ff00000081010 */
[----:B------:R-:W-:Y:S08]  /*30570*/  HMMA.1688.F32.TF32 R12, R160, R130, R20 ;  /* 0x00000082a00c723c */ /* 0x000ff00000081014 */
[C---:B------:R-:W-:Y:S07]  /*30580*/  HMMA.1688.F32.TF32 R8, R164.reuse, R158, R24 ;  /* 0x0000009ea408723c */ /* 0x040fee0000081018 */
[----:B------:R-:W-:Y:S04]  /*30590*/  STL.64 [R1+0x2a0], R4 ;  /* 0x0002a00401007387 */ /* 0x000fe80000100a00 */
[----:B------:R2:W-:Y:S02]  /*305a0*/  STL.64 [R1+0x2a8], R6 ;  /* 0x0002a80601007387 */ /* 0x0005e40000100a00 */
[C---:B--2---:R-:W-:Y:S02]  /*305b0*/  HMMA.1688.F32.TF32 R4, R164.reuse, R154, R28 ;  /* 0x0000009aa404723c */ /* 0x044fe4000008101c */
[----:B------:R-:W-:Y:S04]  /*305c0*/  STL.64 [R1+0x230], R12 ;  /* 0x0002300c01007387 */ /* 0x000fe80000100a00 */
[----:B------:R2:W-:Y:S04]  /*305d0*/  STL.64 [R1+0x238], R14 ;  /* 0x0002380e01007387 */ /* 0x0005e80000100a00 */
[----:B------:R-:W-:Y:S04]  /*305e0*/  STL.64 [R1+0x220], R8 ;  /* 0x0002200801007387 */ /* 0x000fe80000100a00 */
[----:B------:R3:W-:Y:S01]  /*305f0*/  STL.64 [R1+0x228], R10 ;  /* 0x0002280a01007387 */ /* 0x0007e20000100a00 */
[C---:B--2---:R-:W-:Y:S08]  /*30600*/  HMMA.1688.F32.TF32 R12, R164.reuse, R150, R32 ;  /* 0x00000096a40c723c */ /* 0x044ff00000081020 */
[C---:B------:R-:W-:Y:S01]  /*30610*/  HMMA.1688.F32.TF32 R124, R164.reuse, R134, R48 ;  /* 0x00000086a47c723c */ /* 0x040fe20000081030 */
[----:B------:R-:W-:Y:S04]  /*30620*/  STL.64 [R1+0x210], R4 ;  /* 0x0002100401007387 */ /* 0x000fe80000100a00 */
[----:B------:R2:W-:Y:S03]  /*30630*/  STL.64 [R1+0x218], R6 ;  /* 0x0002180601007387 */ /* 0x0005e60000100a00 */
[----:B---3--:R-:W-:Y:S08]  /*30640*/  HMMA.1688.F32.TF32 R8, R164, R146, R36 ;  /* 0x00000092a408723c */ /* 0x008ff00000081024 */
[----:B-1----:R-:W-:Y:S01]  /*30650*/  HMMA.1688.F32.TF32 R16, R220, R138, R76 ;  /* 0x0000008adc10723c */ /* 0x002fe2000008104c */
[----:B------:R-:W-:Y:S01]  /*30660*/  IMAD.MOV.U32 R28, RZ, RZ, R216 ;  /* 0x000000ffff1c7224 */ /* 0x000fe200078e00d8 */
[----:B------:R-:W-:Y:S01]  /*30670*/  MOV R29, R217 ;  /* 0x000000d9001d7202 */ /* 0x000fe20000000f00 */
[----:B------:R-:W-:Y:S01]  /*30680*/  IMAD.MOV.U32 R30, RZ, RZ, R218 ;  /* 0x000000ffff1e7224 */ /* 0x000fe200078e00da */
[----:B------:R-:W-:Y:S01]  /*30690*/  MOV R25, R213 ;  /* 0x000000d500197202 */ /* 0x000fe20000000f00 */
[----:B------:R-:W-:Y:S01]  /*306a0*/  IMAD.MOV.U32 R31, RZ, RZ, R219 ;  /* 0x000000ffff1f7224 */ /* 0x000fe200078e00db */
[----:B------:R-:W-:Y:S01]  /*306b0*/  MOV R21, R209 ;  /* 0x000000d100157202 */ /* 0x000fe20000000f00 */
[----:B------:R-:W-:Y:S01]  /*306c0*/  IMAD.MOV.U32 R24, RZ, RZ, R212 ;  /* 0x000000ffff187224 */ /* 0x000fe200078e00d4 */
[----:B--2---:R-:W-:Y:S01]  /*306d0*/  HMMA.1688.F32.TF32 R4, R164, R142, R40 ;  /* 0x0000008ea404723c */ /* 0x004fe20000081028 */
[----:B------:R-:W-:Y:S04]  /*306e0*/  STL.64 [R1+0x200], R12 ;  /* 0x0002000c01007387 */ /* 0x000fe80000100a00 */
[----:B------:R-:W-:Y:S04]  /*306f0*/  STL.64 [R1+0x208], R14 ;  /* 0x0002080e01007387 */ /* 0x000fe80000100a00 */
[----:B------:R-:W-:Y:S04]  /*30700*/  STL.64 [R1+0x1f0], R8 ;  /* 0x0001f00801007387 */ /* 0x000fe80000100a00 */
[----:B------:R1:W-:Y:S01]  /*30710*/  STL.64 [R1+0x1f8], R10 ;  /* 0x0001f80a01007387 */ /* 0x0003e20000100a00 */
[----:B------:R-:W-:-:S02]  /*30720*/  IMAD.MOV.U32 R26, RZ, RZ, R214 ;  /* 0x000000ffff1a7224 */ /* 0x000fc400078e00d6 */
[----:B------:R-:W-:Y:S01]  /*30730*/  IMAD.MOV.U32 R27, RZ, RZ, R215 ;  /* 0x000000ffff1b7224 */ /* 0x000fe200078e00d7 */
[----:B------:R-:W-:Y:S01]  /*30740*/  LDS R32, [R3+0x1a300] ;  /* 0x01a3000003207984 */ /* 0x000fe20000000800 */
[----:B------:R-:W-:Y:S02]  /*30750*/  IMAD.MOV.U32 R20, RZ, RZ, R208 ;  /* 0x000000ffff147224 */ /* 0x000fe400078e00d0 */
[----:B------:R-:W-:Y:S01]  /*30760*/  IMAD.MOV.U32 R22, RZ, RZ, R210 ;  /* 0x000000ffff167224 */ /* 0x000fe200078e00d2 */
[----:B------:R-:W-:Y:S04]  /*30770*/  LDS R34, [R3+0x1b300] ;  /* 0x01b3000003227984 */ /* 0x000fe80000000800 */
[----:B------:R-:W-:Y:S04]  /*30780*/  STL.64 [R1+0x1e0], R4 ;  /* 0x0001e00401007387 */ /* 0x000fe80000100a00 */
[----:B------:R2:W-:Y:S01]  /*30790*/  STL.64 [R1+0x1e8], R6 ;  /* 0x0001e80601007387 */ /* 0x0005e20000100a00 */
[----:B-1----:R-:W-:Y:S01]  /*307a0*/  HMMA.1688.F32.TF32 R8, R164, R130, R52 ;  /* 0x00000082a408723c */ /* 0x002fe20000081034 */
[----:B------:R-:W-:-:S02]  /*307b0*/  IMAD.MOV.U32 R23, RZ, RZ, R211 ;  /* 0x000000ffff177224 */ /* 0x000fc400078e00d3 */
[----:B------:R-:W-:Y:S04]  /*307c0*/  LDS R4, [R3+0x1a280] ;  /* 0x01a2800003047984 */ /* 0x000fe80000000800 */
[----:B------:R-:W-:Y:S01]  /*307d0*/  LDS R5, [R0+0x1a280] ;  /* 0x01a2800000057984 */ /* 0x000fe20000000800 */
[----:B--2---:R-:W-:-:S03]  /*307e0*/  IMAD.MOV.U32 R7, RZ, RZ, R122 ;  /* 0x000000ffff077224 */ /* 0x004fc600078e007a */
[----:B------:R-:W-:Y:S01]  /*307f0*/  LDS R33, [R0+0x1a300] ;  /* 0x01a3000000217984 */ /* 0x000fe20000000800 */
[----:B------:R-:W-:Y:S02]  /*30800*/  IMAD.MOV.U32 R6, RZ, RZ, R123 ;  /* 0x000000ffff067224 */ /* 0x000fe400078e007b */
[----:B------:R-:W-:Y:S01]  /*30810*/  HMMA.1688.F32.TF32 R120, R164, R138, R44 ;  /* 0x0000008aa478723c */ /* 0x000fe2000008102c */
[----:B------:R-:W1:Y:S04]  /*30820*/  LDS R35, [R0+0x1b300] ;  /* 0x01b3000000237984 */ /* 0x000e680000000800 */
[----:B------:R-:W-:Y:S03]  /*30830*/  LDS R36, [R3+0x1a380] ;  /* 0x01a3800003247984 */ /* 0x000fe60000000800 */
[C---:B------:R-:W-:Y:S01]  /*30840*/  HMMA.1688.F32.TF32 R164, R220.reuse, R158, R56 ;  /* 0x0000009edca4723c */ /* 0x040fe20000081038 */
[----:B------:R-:W-:Y:S04]  /*30850*/  LDS R38, [R3+0x1b380] ;  /* 0x01b3800003267984 */ /* 0x000fe80000000800 */
[----:B------:R-:W-:Y:S04]  /*30860*/  LDS R37, [R0+0x1a380] ;  /* 0x01a3800000257984 */ /* 0x000fe80000000800 */
[----:B------:R-:W-:Y:S06]  /*30870*/  LDS R39, [R0+0x1b380] ;  /* 0x01b3800000277984 */ /* 0x000fec0000000800 */
[----:B------:R-:W-:Y:S04]  /*30880*/  STL [R1+0x16a0], R120 ;  /* 0x0016a07801007387 */ /* 0x000fe80000100800 */
[----:B------:R-:W-:Y:S04]  /*30890*/  STL [R1+0x169c], R121 ;  /* 0x00169c7901007387 */ /* 0x000fe80000100800 */
[----:B------:R-:W-:Y:S04]  /*308a0*/  STL [R1+0x1698], R122 ;  /* 0x0016987a01007387 */ /* 0x000fe80000100800 */
[----:B------:R-:W-:Y:S04]  /*308b0*/  STL [R1+0x1694], R123 ;  /* 0x0016947b01007387 */ /* 0x000fe80000100800 */
[----:B------:R-:W-:Y:S01]  /*308c0*/  STL [R1+0x16b0], R124 ;  /* 0x0016b07c01007387 */ /* 0x000fe20000100800 */
[C---:B------:R-:W-:Y:S03]  /*308d0*/  HMMA.1688.F32.TF32 R12, R220.reuse, R154, R60 ;  /* 0x0000009adc0c723c */ /* 0x040fe6000008103c */
[----:B------:R-:W-:Y:S04]  /*308e0*/  STL [R1+0x16ac], R125 ;  /* 0x0016ac7d01007387 */ /* 0x000fe80000100800 */
[----:B------:R-:W-:Y:S04]  /*308f0*/  STL [R1+0x16a8], R126 ;  /* 0x0016a87e01007387 */ /* 0x000fe80000100800 */
[----:B------:R-:W-:Y:S04]  /*30900*/  STL [R1+0x16a4], R127 ;  /* 0x0016a47f01007387 */ /* 0x000fe80000100800 */
[----:B------:R-:W-:Y:S04]  /*30910*/  STL.64 [R1+0x1d0], R8 ;  /* 0x0001d00801007387 */ /* 0x000fe80000100a00 */
[----:B------:R2:W-:Y:S02]  /*30920*/  STL.64 [R1+0x1d8], R10 ;  /* 0x0001d80a01007387 */ /* 0x0005e40000100a00 */
[C---:B--2---:R-:W-:Y:S02]  /*30930*/  HMMA.1688.F32.TF32 R8, R220.reuse, R150, R64 ;  /* 0x00000096dc08723c */ /* 0x044fe40000081040 */
[----:B------:R-:W-:Y:S04]  /*30940*/  STL [R1+0x16bc], R164 ;  /* 0x0016bca401007387 */ /* 0x000fe80000100800 */
[----:B------:R-:W-:Y:S04]  /*30950*/  STL [R1+0x16b8], R165 ;  /* 0x0016b8a501007387 */ /* 0x000fe80000100800 */
[----:B------:R-:W-:Y:S04]  /*30960*/  STL [R1+0x16b4], R166 ;  /* 0x0016b4a601007387 */ /* 0x000fe80000100800 */
[----:B------:R-:W-:Y:S04]  /*30970*/  STL [R1+0x1690], R167 ;  /* 0x001690a701007387 */ /* 0x000fe80000100800 */
[----:B------:R-:W-:Y:S04]  /*30980*/  STL.64 [R1+0x1c0], R12 ;  /* 0x0001c00c01007387 */ /* 0x000fe80000100a00 */
[----:B------:R2:W-:Y:S04]  /*30990*/  STL.64 [R1+0x1c8], R14 ;  /* 0x0001c80e01007387 */ /* 0x0005e80000100a00 */
[----:B------:R-:W-:Y:S04]  /*309a0*/  STL.64 [R1+0x1b0], R8 ;  /* 0x0001b00801007387 */ /* 0x000fe80000100a00 */
[----:B------:R3:W-:Y:S01]  /*309b0*/  STL.64 [R1+0x1b8], R10 ;  /* 0x0001b80a01007387 */ /* 0x0007e20000100a00 */
[C---:B--2---:R-:W-:Y:S08]  /*309c0*/  HMMA.1688.F32.TF32 R12, R220.reuse, R146, R68 ;  /* 0x00000092dc0c723c */ /* 0x044ff00000081044 */
[C---:B---3--:R-:W-:Y:S11]  /*309d0*/  HMMA.1688.F32.TF32 R8, R220.reuse, R142, R72 ;  /* 0x0000008edc08723c */ /* 0x048ff60000081048 */
[----:B------:R-:W-:Y:S04]  /*309e0*/  @!UPT UIADD3 URZ, URZ, URZ, URZ ;  /* 0x0000003f3f3ff290 */ /* 0x000fe8000fffe03f */
[----:B------:R-:W-:Y:S04]  /*309f0*/  STL.64 [R1+0x1a0], R12 ;  /* 0x0001a00c01007387 */ /* 0x000fe80000100a00 */
[----:B------:R2:W-:Y:S04]  /*30a00*/  STL.64 [R1+0x1a8], R14 ;  /* 0x0001a80e01007387 */ /* 0x0005e80000100a00 */
[----:B------:R-:W-:Y:S04]  /*30a10*/  STL.64 [R1+0x190], R8 ;  /* 0x0001900801007387 */ /* 0x000fe80000100a00 */
[----:B------:R3:W-:Y:S01]  /*30a20*/  STL.64 [R1+0x198], R10 ;  /* 0x0001980a01007387 */ /* 0x0007e20000100a00 */
[C---:B--2---:R-:W-:Y:S08]  /*30a30*/  HMMA.1688.F32.TF32 R12, R220.reuse, R134, R80 ;  /* 0x00000086dc0c723c */ /* 0x044ff00000081050 */
[----:B---3--:R-:W-:Y:S01]  /*30a40*/  HMMA.1688.F32.TF32 R8, R220, R130, R84 ;  /* 0x00000082dc08723c */ /* 0x008fe20000081054 */
[----:B------:R-:W-:Y:S04]  /*30a50*/  STL.64 [R1+0x180], R16 ;  /* 0x0001801001007387 */ /* 0x000fe80000100a00 */
[----:B------:R-:W-:Y:S10]  /*30a60*/  STL.64 [R1+0x188], R18 ;  /* 0x0001881201007387 */ /* 0x000ff40000100a00 */
        /* <DEDUP_REMOVED lines=8> */
[----:B------:R-:W-:Y:S04]  /*30af0*/  STL.64 [R1+0x158], R14 ;  /* 0x0001580e01007387 */ /* 0x000fe80000100a00 */
[----:B------:R-:W-:Y:S04]  /*30b00*/  STL.64 [R1+0x140], R8 ;  /* 0x0001400801007387 */ /* 0x000fe80000100a00 */
[----:B------:R2:W-:Y:S02]  /*30b10*/  STL.64 [R1+0x148], R10 ;  /* 0x0001480a01007387 */ /* 0x0005e40000100a00 */
[C---:B--2---:R-:W-:Y:S01]  /*30b20*/  HMMA.1688.F32.TF32 R8, R224.reuse, R150, R96 ;  /* 0x00000096e008723c */ /* 0x044fe20000081060 */
[----:B------:R-:W-:Y:S01]  /*30b30*/  IMAD.MOV.U32 R15, RZ, RZ, R247 ;  /* 0x000000ffff0f7224 */ /* 0x000fe200078e00f7 */
[----:B------:R-:W-:Y:S01]  /*30b40*/  MOV R14, R244 ;  /* 0x000000f4000e7202 */ /* 0x000fe20000000f00 */
[----:B------:R-:W-:Y:S04]  /*30b50*/  LDS R247, [R0+0x1b200] ;  /* 0x01b2000000f77984 */ /* 0x000fe80000000800 */
[----:B------:R-:W-:Y:S01]  /*30b60*/  LDS R244, [R3+0x1a200] ;  /* 0x01a2000003f47984 */ /* 0x000fe20000000800 */
[----:B------:R-:W-:Y:S01]  /*30b70*/  HMMA.1688.F32.TF32 R220, R224, R134, R112 ;  /* 0x00000086e0dc723c */ /* 0x000fe20000081070 */
[----:B------:R-:W-:Y:S01]  /*30b80*/  IMAD.MOV.U32 R72, RZ, RZ, R199 ;  /* 0x000000ffff487224 */ /* 0x000fe200078e00c7 */
[----:B------:R-:W-:Y:S01]  /*30b90*/  MOV R73, R203 ;  /* 0x000000cb00497202 */ /* 0x000fe20000000f00 */
[----:B------:R-:W-:-:S05]  /*30ba0*/  IMAD.MOV.U32 R74, RZ, RZ, R206 ;  /* 0x000000ffff4a7224 */ /* 0x000fca00078e00ce */
[C---:B-1----:R-:W-:Y:S01]  /*30bb0*/  HMMA.1688.F32.TF32 R20, R32.reuse, R142, R20 ;  /* 0x0000008e2014723c */ /* 0x042fe20000081014 */
[----:B------:R-:W-:Y:S01]  /*30bc0*/  IMAD.MOV.U32 R75, RZ, RZ, R207 ;  /* 0x000000ffff4b7224 */ /* 0x000fe200078e00cf */
[----:B------:R-:W-:Y:S01]  /*30bd0*/  MOV R69, R153 ;  /* 0x0000009900457202 */ /* 0x000fe20000000f00 */
[----:B------:R-:W-:Y:S01]  /*30be0*/  IMAD.MOV.U32 R68, RZ, RZ, R152 ;  /* 0x000000ffff447224 */ /* 0x000fe200078e0098 */
[----:B------:R-:W-:Y:S04]  /*30bf0*/  LDS R96, [R3+0x1c000] ;  /* 0x01c0000003607984 */ /* 0x000fe80000000800 */
[----:B------:R-:W-:Y:S01]  /*30c00*/  IMAD.MOV.U32 R164, RZ, RZ, R8 ;  /* 0x000000ffffa47224 */ /* 0x000fe200078e0008 */
[----:B------:R-:W-:Y:S01]  /*30c10*/  MOV R165, R9 ;  /* 0x0000000900a57202 */ /* 0x000fe20000000f00 */
[----:B------:R-:W-:Y:S01]  /*30c20*/  IMAD.MOV.U32 R166, RZ, RZ, R10 ;  /* 0x000000ffffa67224 */ /* 0x000fe200078e000a */
[----:B------:R-:W-:Y:S01]  /*30c30*/  HMMA.1688.F32.TF32 R24, R32, R138, R24 ;  /* 0x0000008a2018723c */ /* 0x000fe20000081018 */
[----:B------:R-:W-:Y:S01]  /*30c40*/  IMAD.MOV.U32 R124, RZ, RZ, R11 ;  /* 0x000000ffff7c7224 */ /* 0x000fe200078e000b */
[----:B------:R-:W-:Y:S01]  /*30c50*/  LDS R98, [R3+0x1d000] ;  /* 0x01d0000003627984 */ /* 0x000fe20000000800 */
[----:B------:R-:W-:-:S02]  /*30c60*/  IMAD.MOV.U32 R70, RZ, RZ, R157 ;  /* 0x000000ffff467224 */ /* 0x000fc400078e009d */
[----:B------:R-:W-:Y:S01]  /*30c70*/  IMAD.MOV.U32 R71, RZ, RZ, R156 ;  /* 0x000000ffff477224 */ /* 0x000fe200078e009c */
[----:B------:R-:W-:Y:S02]  /*30c80*/  LDS R97, [R0+0x1c000] ;  /* 0x01c0000000617984 */ /* 0x000fe40000000800 */
[C---:B------:R-:W-:Y:S02]  /*30c90*/  HMMA.1688.F32.TF32 R8, R224.reuse, R146, R100 ;  /* 0x00000092e008723c */ /* 0x040fe40000081064 */
[----:B------:R-:W-:Y:S11]  /*30ca0*/  LDS R99, [R0+0x1d000] ;  /* 0x01d0000000637984 */ /* 0x000ff60000000800 */
[----:B------:R-:W-:Y:S11]  /*30cb0*/  @!UPT UIADD3 URZ, URZ, URZ, URZ ;  /* 0x0000003f3f3ff290 */ /* 0x000ff6000fffe03f */
        /* <DEDUP_REMOVED lines=13> */
[----:B------:R-:W-:Y:S01]  /*30d90*/  @!UPT UIADD3 URZ, URZ, URZ, URZ ;  /* 0x0000003f3f3ff290 */ /* 0x000fe2000fffe03f */
[----:B------:R1:W-:Y:S02]  /*30da0*/  STL.64 [R1+0x100], R8 ;  /* 0x0001000801007387 */ /* 0x0003e40000100a00 */
[----:B-1----:R-:W-:Y:S02]  /*30db0*/  IMAD.MOV.U32 R8, RZ, RZ, R246 ;  /* 0x000000ffff087224 */ /* 0x002fe400078e00f6 */
[----:B------:R-:W-:Y:S01]  /*30dc0*/  IMAD.MOV.U32 R9, RZ, RZ, R245 ;  /* 0x000000ffff097224 */ /* 0x000fe200078e00f5 */
[----:B------:R-:W-:Y:S04]  /*30dd0*/  LDS R246, [R3+0x1b200] ;  /* 0x01b2000003f67984 */ /* 0x000fe80000000800 */
[----:B------:R-:W1:Y:S01]  /*30de0*/  LDS R245, [R0+0x1a200] ;  /* 0x01a2000000f57984 */ /* 0x000e620000000800 */
[----:B------:R-:W-:Y:S03]  /*30df0*/  HMMA.1688.F32.TF32 R224, R224, R130, R116 ;  /* 0x00000082e0e0723c */ /* 0x000fe60000081074 */
[----:B------:R-:W-:Y:S04]  /*30e00*/  STL.64 [R1+0x108], R10 ;  /* 0x0001080a01007387 */ /* 0x000fe80000100a00 */
[----:B------:R-:W-:Y:S04]  /*30e10*/  STL [R1+0x165c], R220 ;  /* 0x00165cdc01007387 */ /* 0x000fe80000100800 */
[----:B------:R-:W-:Y:S04]  /*30e20*/  STL [R1+0x1658], R221 ;  /* 0x001658dd01007387 */ /* 0x000fe80000100800 */
[----:B------:R-:W-:Y:S04]  /*30e30*/  STL [R1+0x1654], R222 ;  /* 0x001654de01007387 */ /* 0x000fe80000100800 */
[----:B------:R-:W-:Y:S01]  /*30e40*/  STL [R1+0x1650], R223 ;  /* 0x001650df01007387 */ /* 0x000fe20000100800 */
[C---:B-1----:R-:W-:Y:S03]  /*30e50*/  HMMA.1688.F32.TF32 R16, R244.reuse, R158, R168 ;  /* 0x0000009ef410723c */ /* 0x042fe600000810a8 */
[----:B------:R-:W-:Y:S04]  /*30e60*/  STL [R1+0x166c], R224 ;  /* 0x00166ce001007387 */ /* 0x000fe80000100800 */
[----:B------:R-:W-:Y:S04]  /*30e70*/  STL [R1+0x1668], R225 ;  /* 0x001668e101007387 */ /* 0x000fe80000100800 */
[----:B------:R-:W-:Y:S04]  /*30e80*/  STL [R1+0x1664], R226 ;  /* 0x001664e201007387 */ /* 0x000fe80000100800 */
[----:B------:R-:W-:Y:S08]  /*30e90*/  STL [R1+0x1660], R227 ;  /* 0x001660e301007387 */ /* 0x000ff00000100800 */
[----:B------:R-:W-:Y:S04]  /*30ea0*/  STL.64 [R1+0x290], R16 ;  /* 0x0002901001007387 */ /* 0x000fe80000100a00 */
[----:B------:R1:W-:Y:S02]  /*30eb0*/  STL.64 [R1+0x298], R18 ;  /* 0x0002981201007387 */ /* 0x0003e40000100a00 */
[C---:B-1----:R-:W-:Y:S11]  /*30ec0*/  HMMA.1688.F32.TF32 R16, R244.reuse, R154, R172 ;  /* 0x0000009af410723c */ /* 0x042ff600000810ac */
[----:B------:R-:W-:Y:S11]  /*30ed0*/  @!UPT UIADD3 URZ, URZ, URZ, URZ ;  /* 0x0000003f3f3ff290 */ /* 0x000ff6000fffe03f */
[----:B------:R-:W-:Y:S02]  /*30ee0*/  @!UPT UIADD3 URZ, URZ, URZ, URZ ;  /* 0x0000003f3f3ff290 */ /* 0x000fe4000fffe03f */
[----:B------:R-:W-:Y:S01]  /*30ef0*/  IMAD.MOV.U32 R220, RZ, RZ, R16 ;  /* 0x000000ffffdc7224 */ /* 0x000fe200078e0010 */
[----:B------:R-:W-:Y:S01]  /*30f00*/  MOV R223, R19 ;  /* 0x0000001300df7202 */ /* 0x000fe20000000f00 */
[----:B------:R-:W-:Y:S02]  /*30f10*/  IMAD.MOV.U32 R221, RZ, RZ, R17 ;  /* 0x000000ffffdd7224 */ /* 0x000fe400078e0011 */
[----:B------:R-:W-:Y:S02]  /*30f20*/  IMAD.MOV.U32 R222, RZ, RZ, R18 ;  /* 0x000000ffffde7224 */ /* 0x000fe400078e0012 */
[C---:B------:R-:W-:Y:S01]  /*30f30*/  HMMA.1688.F32.TF32 R16, R244.reuse, R150, R176 ;  /* 0x00000096f410723c */ /* 0x040fe200000810b0 */
[----:B------:R1:W-:Y:S11]  /*30f40*/  STL [R1+0x167c], R223 ;  /* 0x00167cdf01007387 */ /* 0x0003f60000100800 */
[----:B------:R-:W-:Y:S11]  /*30f50*/  @!UPT UIADD3 URZ, URZ, URZ, URZ ;  /* 0x0000003f3f3ff290 */ /* 0x000ff6000fffe03f */
[----:B------:R-:W-:Y:S01]  /*30f60*/  @!UPT UIADD3 URZ, URZ, URZ, URZ ;  /* 0x0000003f3f3ff290 */ /* 0x000fe2000fffe03f */
[----:B------:R-:W-:Y:S01]  /*30f70*/  IMAD.MOV.U32 R224, RZ, RZ, R16 ;  /* 0x000000ffffe07224 */ /* 0x000fe200078e0010 */
[----:B------:R-:W-:Y:S01]  /*30f80*/  MOV R227, R19 ;  /* 0x0000001300e37202 */ /* 0x000fe20000000f00 */
[----:B------:R-:W-:Y:S02]  /*30f90*/  IMAD.MOV.U32 R225, RZ, RZ, R17 ;  /* 0x000000ffffe17224 */ /* 0x000fe400078e0011 */
[----:B------:R-:W-:Y:S02]  /*30fa0*/  IMAD.MOV.U32 R226, RZ, RZ, R18 ;  /* 0x000000ffffe27224 */ /* 0x000fe400078e0012 */
[----:B------:R-:W-:Y:S01]  /*30fb0*/  HMMA.1688.F32.TF32 R16, R244, R146, R180 ;  /* 0x00000092f410723c */ /* 0x000fe200000810b4 */
[----:B------:R-:W-:Y:S04]  /*30fc0*/  STL [R1+0x1678], R222 ;  /* 0x001678de01007387 */ /* 0x000fe80000100800 */
[----:B------:R-:W-:Y:S04]  /*30fd0*/  STL [R1+0x1674], R220 ;  /* 0x001674dc01007387 */ /* 0x000fe80000100800 */
[----:B------:R2:W-:Y:S01]  /*30fe0*/  STL [R1+0x1670], R221 ;  /* 0x001670dd01007387 */ /* 0x0005e20000100800 */
[----:B------:R-:W-:Y:S01]  /*30ff0*/  MOV R10, R7 ;  /* 0x00000007000a7202 */ /* 0x000fe20000000f00 */
[----:B------:R-:W-:-:S02]  /*31000*/  IMAD.MOV.U32 R11, RZ, RZ, R6 ;  /* 0x000000ffff0b7224 */ /* 0x000fc400078e0006 */
[----:B------:R-:W-:-:S11]  /*31010*/  IMAD.MOV.U32 R12, RZ, RZ, R14 ;  /* 0x000000ffff0c7224 */ /* 0x000fd600078e000e */
[----:B-1----:R-:W-:Y:S01]  /*31020*/  IMAD.MOV.U32 R223, RZ, RZ, R16 ;  /* 0x000000ffffdf7224 */ /* 0x002fe200078e0010 */
[----:B--2---:R-:W-:Y:S01]  /*31030*/  MOV R221, R19 ;  /* 0x0000001300dd7202 */ /* 0x004fe20000000f00 */
[----:B------:R-:W-:Y:S02]  /*31040*/  IMAD.MOV.U32 R222, RZ, RZ, R17 ;  /* 0x000000ffffde7224 */ /* 0x000fe400078e0011 */
[----:B------:R-:W-:Y:S02]  /*31050*/  IMAD.MOV.U32 R220, RZ, RZ, R18 ;  /* 0x000000ffffdc7224 */ /* 0x000fe400078e0012 */
[----:B------:R-:W-:Y:S01]  /*31060*/  IMAD.MOV.U32 R13, RZ, RZ, R15 ;  /* 0x000000ffff0d7224 */ /* 0x000fe200078e000f */
[----:B------:R-:W-:Y:S01]  /*31070*/  HMMA.1688.F32.TF32 R16, R244, R142, R184 ;  /* 0x0000008ef410723c */ /* 0x000fe200000810b8 */
[----:B------:R-:W-:Y:S01]  /*31080*/  IMAD.MOV.U32 R14, RZ, RZ, R8 ;  /* 0x000000ffff0e7224 */ /* 0x000fe200078e0008 */
[----:B------:R-:W-:Y:S01]  /*31090*/  MOV R15, R9 ;  /* 0x00000009000f7202 */ /* 0x000fe20000000f00 */
[----:B------:R-:W-:Y:S01]  /*310a0*/  IMAD.MOV.U32 R8, RZ, RZ, R10 ;  /* 0x000000ffff087224 */ /* 0x000fe200078e000a */
[----:B------:R-:W-:Y:S01]  /*310b0*/  STL [R1+0x168c], R227 ;  /* 0x00168ce301007387 */ /* 0x000fe20000100800 */
[----:B------:R-:W-:Y:S01]  /*310c0*/  IMAD.MOV.U32 R9, RZ, RZ, R11 ;  /* 0x000000ffff097224 */ /* 0x000fe200078e000b */
[----:B------:R-:W-:Y:S01]  /*310d0*/  MOV R11, R241 ;  /* 0x000000f1000b7202 */ /* 0x000fe20000000f00 */
[----:B------:R-:W-:Y:S01]  /*310e0*/  IMAD.MOV.U32 R10, RZ, RZ, R240 ;  /* 0x000000ffff0a7224 */ /* 0x000fe200078e00f0 */
[----:B------:R-:W-:Y:S01]  /*310f0*/  LDS R6, [R3+0x1b280] ;  /* 0x01b2800003067984 */ /* 0x000fe20000000800 */
[----:B------:R-:W-:-:S02]  /*31100*/  IMAD.MOV.U32 R240, RZ, RZ, R242 ;  /* 0x000000fffff07224 */ /* 0x000fc400078e00f2 */
[----:B------:R-:W-:Y:S01]  /*31110*/  IMAD.MOV.U32 R241, RZ, RZ, R243 ;  /* 0x000000fffff17224 */ /* 0x000fe200078e00f3 */
[----:B------:R-:W-:Y:S01]  /*31120*/  MOV R243, R129 ;  /* 0x0000008100f37202 */ /* 0x000fe20000000f00 */
[----:B------:R-:W-:Y:S01]  /*31130*/  IMAD.MOV.U32 R242, RZ, RZ, R128 ;  /* 0x000000fffff27224 */ /* 0x000fe200078e0080 */
[----:B------:R-:W1:Y:S01]  /*31140*/  LDS R7, [R0+0x1b280] ;  /* 0x01b2800000077984 */ /* 0x000e620000000800 */
[----:B------:R-:W-:Y:S02]  /*31150*/  IMAD.MOV.U32 R128, RZ, RZ, R132 ;  /* 0x000000ffff807224 */ /* 0x000fe400078e0084 */
[----:B------:R-:W-:Y:S01]  /*31160*/  IMAD.MOV.U32 R129, RZ, RZ, R133 ;  /* 0x000000ffff817224 */ /* 0x000fe200078e0085 */
[----:B------:R-:W-:Y:S01]  /*31170*/  MOV R133, R137 ;  /* 0x0000008900857202 */ /* 0x000fe20000000f00 */
[----:B------:R-:W-:Y:S02]  /*31180*/  IMAD.MOV.U32 R132, RZ, RZ, R136 ;  /* 0x000000ffff847224 */ /* 0x000fe400078e0088 */
[----:B------:R-:W-:-:S02]  /*31190*/  IMAD.MOV.U32 R136, RZ, RZ, R140 ;  /* 0x000000ffff887224 */ /* 0x000fc400078e008c */
[----:B------:R-:W-:Y:S01]  /*311a0*/  IMAD.MOV.U32 R137, RZ, RZ, R141 ;  /* 0x000000ffff897224 */ /* 0x000fe200078e008d */
[----:B------:R-:W-:Y:S01]  /*311b0*/  MOV R141, R249 ;  /* 0x000000f9008d7202 */ /* 0x000fe20000000f00 */
[----:B------:R-:W-:Y:S01]  /*311c0*/  IMAD.MOV.U32 R140, RZ, RZ, R248 ;  /* 0x000000ffff8c7224 */ /* 0x000fe200078e00f8 */
[----:B------:R-:W-:Y:S01]  /*311d0*/  STL [R1+0x1688], R226 ;  /* 0x001688e201007387 */ /* 0x000fe20000100800 */
[----:B------:R-:W-:Y:S02]  /*311e0*/  IMAD.MOV.U32 R248, RZ, RZ, R250 ;  /* 0x000000fffff87224 */ /* 0x000fe400078e00fa */
[----:B------:R-:W-:Y:S01]  /*311f0*/  IMAD.MOV.U32 R249, RZ, RZ, R251 ;  /* 0x000000fffff97224 */ /* 0x000fe200078e00fb */
[----:B------:R-:W-:Y:S01]  /*31200*/  MOV R251, R145 ;  /* 0x0000009100fb7202 */ /* 0x000fe20000000f00 */
[----:B------:R-:W-:Y:S01]  /*31210*/  IMAD.MOV.U32 R250, RZ, RZ, R144 ;  /* 0x000000fffffa7224 */ /* 0x000fe200078e0090 */
[----:B------:R-:W-:Y:S01]  /*31220*/  STL [R1+0x1684], R224 ;  /* 0x001684e001007387 */ /* 0x000fe20000100800 */
[----:B------:R-:W-:-:S02]  /*31230*/  IMAD.MOV.U32 R144, RZ, RZ, R148 ;  /* 0x000000ffff907224 */ /* 0x000fc400078e0094 */
[----:B------:R-:W-:Y:S01]  /*31240*/  IMAD.MOV.U32 R145, RZ, RZ, R149 ;  /* 0x000000ffff917224 */ /* 0x000fe200078e0095 */
[----:B------:R-:W-:Y:S01]  /*31250*/  STL [R1+0x1680], R225 ;  /* 0x001680e101007387 */ /* 0x000fe20000100800 */
[----:B------:R-:W-:Y:S01]  /*31260*/  IMAD.MOV.U32 R148, RZ, RZ, R252 ;  /* 0x000000ffff947224 */ /* 0x000fe200078e00fc */
[----:B------:R-:W-:Y:S01]  /*31270*/  MOV R149, R2 ;  /* 0x0000000200957202 */ /* 0x000fe20000000f00 */
[----:B------:R-:W-:Y:S01]  /*31280*/  IMAD.MOV.U32 R252, RZ, RZ, R18 ;  /* 0x000000fffffc7224 */ /* 0x000fe200078e0012 */
[----:B------:R2:W-:Y:S01]  /*31290*/  STL.64 [R1+0x250], R16 ;  /* 0x0002501001007387 */ /* 0x0005e20000100a00 */
[----:B------:R-:W-:-:S03]  /*312a0*/  IMAD.MOV.U32 R2, RZ, RZ, R19 ;  /* 0x000000ffff027224 */ /* 0x000fc600078e0013 */
[----:B------:R-:W3:Y:S04]  /*312b0*/  LDL.LU R216, [R1+0x172c] ;  /* 0x00172c0001d87983 */ /* 0x000ee80000300800 */
[----:B------:R-:W3:Y:S01]  /*312c0*/  LDL.LU R217, [R1+0x1728] ;  /* 0x0017280001d97983 */ /* 0x000ee20000300800 */
[----:B--2---:R-:W-:Y:S03]  /*312d0*/  HMMA.1688.F32.TF32 R16, R244, R138, R188 ;  /* 0x0000008af410723c */ /* 0x004fe600000810bc */
[----:B------:R-:W3:Y:S04]  /*312e0*/  LDL.LU R218, [R1+0x1724] ;  /* 0x0017240001da7983 */ /* 0x000ee80000300800 */
[----:B------:R-:W3:Y:S04]  /*312f0*/  LDL.LU R219, [R1+0x1720] ;  /* 0x0017200001db7983 */ /* 0x000ee80000300800 */
[----:B------:R-:W2:Y:S04]  /*31300*/  LDL.LU R212, [R1+0x171c] ;  /* 0x00171c0001d47983 */ /* 0x000ea80000300800 */
[----:B------:R-:W2:Y:S04]  /*31310*/  LDL.LU R213, [R1+0x1718] ;  /* 0x0017180001d57983 */ /* 0x000ea80000300800 */
[----:B------:R-:W2:Y:S01]  /*31320*/  LDL.LU R214, [R1+0x1714] ;  /* 0x0017140001d67983 */ /* 0x000ea20000300800 */
[----:B------:R-:W-:-:S03]  /*31330*/  IMAD.MOV.U32 R160, RZ, RZ, R12 ;  /* 0x000000ffffa07224 */ /* 0x000fc600078e000c */
[----:B------:R-:W2:Y:S01]  /*31340*/  LDL.LU R215, [R1+0x1710] ;  /* 0x0017100001d77983 */ /* 0x000ea20000300800 */
[----:B------:R-:W-:-:S03]  /*31350*/  MOV R161, R13 ;  /* 0x0000000d00a17202 */ /* 0x000fc60000000f00 */
[----:B------:R-:W4:Y:S01]  /*31360*/  LDL.LU R208, [R1+0x170c] ;  /* 0x00170c0001d07983 */ /* 0x000f220000300800 */
[----:B------:R-:W-:-:S03]  /*31370*/  IMAD.MOV.U32 R12, RZ, RZ, R204 ;  /* 0x000000ffff0c7224 */ /* 0x000fc600078e00cc */
[----:B------:R-:W4:Y:S01]  /*31380*/  LDL.LU R209, [R1+0x1708] ;  /* 0x0017080001d17983 */ /* 0x000f220000300800 */
[----:B------:R-:W-:Y:S01]  /*31390*/  IMAD.MOV.U32 R162, RZ, RZ, R14 ;  /* 0x000000ffffa27224 */ /* 0x000fe200078e000e */
[----:B------:R-:W-:Y:S02]  /*313a0*/  MOV R13, R205 ;  /* 0x000000cd000d7202 */ /* 0x000fe40000000f00 */
[----:B------:R-:W4:Y:S01]  /*313b0*/  LDL.LU R210, [R1+0x1704] ;  /* 0x0017040001d27983 */ /* 0x000f220000300800 */
        /* <DEDUP_REMOVED lines=11> */
[----:B------:R-:W-:-:S03]  /*31470*/  IMAD.MOV.U32 R42, RZ, RZ, R10 ;  /* 0x000000ffff2a7224 */ /* 0x000fc600078e000a */
[----:B------:R-:W4:Y:S01]  /*31480*/  LDL.LU R201, [R1+0x16f0] ;  /* 0x0016f00001c97983 */ /* 0x000f220000300800 */
[----:B------:R-:W-:Y:S02]  /*31490*/  IMAD.MOV.U32 R43, RZ, RZ, R11 ;  /* 0x000000ffff2b7224 */ /* 0x000fe400078e000b */
[----:B------:R-:W-:Y:S01]  /*314a0*/  IMAD.MOV.U32 R10, RZ, RZ, R197 ;  /* 0x000000ffff0a7224 */ /* 0x000fe200078e00c5 */
[----:B------:R-:W4:Y:S01]  /*314b0*/  LDL.LU R202, [R1+0x16ec] ;  /* 0x0016ec0001ca7983 */ /* 0x000f220000300800 */
[----:B------:R-:W-:-:S03]  /*314c0*/  IMAD.MOV.U32 R11, RZ, RZ, R192 ;  /* 0x000000ffff0b7224 */ /* 0x000fc600078e00c0 */
[----:B------:R-:W4:Y:S04]  /*314d0*/  LDL.LU R196, [R1+0x16e8] ;  /* 0x0016e80001c47983 */ /* 0x000f280000300800 */
[----:B------:R-:W4:Y:S01]  /*314e0*/  LDL.LU R197, [R1+0x16e4] ;  /* 0x0016e40001c57983 */ /* 0x000f220000300800 */
[----:B------:R-:W-:-:S03]  /*314f0*/  IMAD.MOV.U32 R227, RZ, RZ, R16 ;  /* 0x000000ffffe37224 */ /* 0x000fc600078e0010 */
        /* <DEDUP_REMOVED lines=37> */
[----:B------:R-:W-:Y:S01]  /*31750*/  HMMA.1688.F32.TF32 R16, R32, R146, R16 ;  /* 0x000000922010723c */ /* 0x000fe20000081010 */
[----:B------:R-:W-:Y:S01]  /*31760*/  IMAD.MOV.U32 R44, RZ, RZ, R240 ;  /* 0x000000ffff2c7224 */ /* 0x000fe200078e00f0 */
[----:B------:R-:W-:-:S06]  /*31770*/  MOV R45, R241 ;  /* 0x000000f1002d7202 */ /* 0x000fcc0000000f00 */
[----:B------:R-:W-:Y:S01]  /*31780*/  HMMA.1688.F32.TF32 R12, R32, R150, R12 ;  /* 0x00000096200c723c */ /* 0x000fe2000008100c */
[----:B------:R-:W-:Y:S02]  /*31790*/  IMAD.MOV.U32 R46, RZ, RZ, R242 ;  /* 0x000000ffff2e7224 */ /* 0x000fe400078e00f2 */
[----:B------:R-:W-:-:S05]  /*317a0*/  IMAD.MOV.U32 R47, RZ, RZ, R243 ;  /* 0x000000ffff2f7224 */ /* 0x000fca00078e00f3 */
[----:B------:R-:W-:Y:S08]  /*317b0*/  HMMA.1688.F32.TF32 R8, R32, R154, R8 ;  /* 0x0000009a2008723c */ /* 0x000ff00000081008 */
[C---:B-1----:R-:W-:Y:S08]  /*317c0*/  HMMA.1688.F32.TF32 R228, R4.reuse, R138, R228 ;  /* 0x0000008a04e4723c */ /* 0x042ff000000810e4 */
[C---:B------:R-:W-:Y:S08]  /*317d0*/  HMMA.1688.F32.TF32 R232, R4.reuse, R134, R232 ;  /* 0x0000008604e8723c */ /* 0x040ff000000810e8 */
[----:B------:R-:W-:Y:S08]  /*317e0*/  HMMA.1688.F32.TF32 R236, R4, R130, R236 ;  /* 0x0000008204ec723c */ /* 0x000ff000000810ec */
[----:B------:R-:W-:Y:S08]  /*317f0*/  HMMA.1688.F32.TF32 R28, R32, R134, R28 ;  /* 0x00000086201c723c */ /* 0x000ff0000008101c */
[-C--:B---3--:R-:W-:Y:S08]  /*31800*/  HMMA.1688.F32.TF32 R216, R4, R142.reuse, R216 ;  /* 0x0000008e04d8723c */ /* 0x088ff000000810d8 */
[----:B------:R-:W-:Y:S08]  /*31810*/  HMMA.1688.F32.TF32 R140, R36, R142, R48 ;  /* 0x0000008e248c723c */ /* 0x000ff00000081030 */
[-C--:B--2---:R-:W-:Y:S08]  /*31820*/  HMMA.1688.F32.TF32 R212, R4, R146.reuse, R212 ;  /* 0x0000009204d4723c */ /* 0x084ff000000810d4 */
[----:B------:R-:W-:Y:S08]  /*31830*/  HMMA.1688.F32.TF32 R144, R36, R146, R52 ;  /* 0x000000922490723c */ /* 0x000ff00000081034 */
[-C--:B----4-:R-:W-:Y:S08]  /*31840*/  HMMA.1688.F32.TF32 R208, R4, R150.reuse, R208 ;  /* 0x0000009604d0723c */ /* 0x090ff000000810d0 */
[----:B------:R-:W-:Y:S08]  /*31850*/  HMMA.1688.F32.TF32 R148, R36, R150, R56 ;  /* 0x000000962494723c */ /* 0x000ff00000081038 */
[C---:B------:R-:W-:Y:S01]  /*31860*/  HMMA.1688.F32.TF32 R248, R244.reuse, R134, R192 ;  /* 0x00000086f4f8723c */ /* 0x040fe200000810c0 */
[----:B------:R-:W-:Y:S04]  /*31870*/  LDS R192, [R3+0x1c100] ;  /* 0x01c1000003c07984 */ /* 0x000fe80000000800 */
[----:B------:R-:W-:Y:S03]  /*31880*/  LDS R194, [R3+0x1d100] ;  /* 0x01d1000003c27984 */ /* 0x000fe60000000800 */
[----:B------:R-:W-:Y:S01]  /*31890*/  HMMA.1688.F32.TF32 R244, R244, R130, R196 ;  /* 0x00000082f4f4723c */ /* 0x000fe200000810c4 */
[----:B------:R-:W-:Y:S04]  /*318a0*/  LDS R196, [R3+0x1c180] ;  /* 0x01c1800003c47984 */ /* 0x000fe80000000800 */
[----:B------:R-:W-:Y:S03]  /*318b0*/  LDS R198, [R3+0x1d180] ;  /* 0x01d1800003c67984 */ /* 0x000fe60000000800 */
[-C--:B------:R-:W-:Y:S01]  /*318c0*/  HMMA.1688.F32.TF32 R204, R4, R154.reuse, R204 ;  /* 0x0000009a04cc723c */ /* 0x080fe200000810cc */
[----:B------:R-:W-:Y:S04]  /*318d0*/  LDS R197, [R0+0x1c180] ;  /* 0x01c1800000c57984 */ /* 0x000fe80000000800 */
[----:B------:R-:W1:Y:S04]  /*318e0*/  LDSM.16.M88.4 R48, [R67+0x46180] ;  /* 0x046180004330783b */ /* 0x000e680000000200 */
[----:B------:R-:W2:Y:S01]  /*318f0*/  LDSM.16.M88.4 R52, [R67+0x48180] ;  /* 0x048180004334783b */ /* 0x000ea20000000200 */
[----:B------:R-:W-:Y:S03]  /*31900*/  HMMA.1688.F32.TF32 R152, R36, R154, R60 ;  /* 0x0000009a2498723c */ /* 0x000fe6000008103c */
[----:B------:R-:W3:Y:S04]  /*31910*/  LDSM.16.M88.4 R56, [R67+0x4a180] ;  /* 0x04a180004338783b */ /* 0x000ee80000000200 */
[----:B------:R-:W4:Y:S01]  /*31920*/  LDSM.16.M88.4 R60, [R67+0x4c180] ;  /* 0x04c18000433c783b */ /* 0x000f220000000200 */
[----:B------:R-:W-:Y:S03]  /*31930*/  HMMA.1688.F32.TF32 R240, R4, R158, R200 ;  /* 0x0000009e04f0723c */ /* 0x000fe600000810c8 */
[----:B------:R-:W-:Y:S04]  /*31940*/  STL.64 [R1+0x15f8], R250 ;  /* 0x0015f8fa01007387 */ /* 0x000fe80000100a00 */
[----:B------:R-:W-:Y:S04]  /*31950*/  STL.64 [R1+0x15f0], R248 ;  /* 0x0015f0f801007387 */ /* 0x000fe80000100a00 */
[----:B------:R-:W-:Y:S04]  /*31960*/  STL.64 [R1+0x1608], R246 ;  /* 0x001608f601007387 */ /* 0x000fe80000100a00 */
[----:B------:R-:W-:Y:S01]  /*31970*/  STL.64 [R1+0x1600], R244 ;  /* 0x001600f401007387 */ /* 0x000fe20000100a00 */
[----:B------:R-:W-:Y:S03]  /*31980*/  HMMA.1688.F32.TF32 R136, R36, R138, R44 ;  /* 0x0000008a2488723c */ /* 0x000fe6000008102c */
[----:B------:R-:W-:Y:S04]  /*31990*/  LDSM.16.M88.4 R44, [R67+0x44180] ;  /* 0x04418000432c783b */ /* 0x000fe80000000200 */
        /* <DEDUP_REMOVED lines=8> */
[----:B-1----:R-:W-:Y:S04]  /*31a20*/  STL [R1+0x1594], R50 ;  /* 0x0015943201007387 */ /* 0x002fe80000100800 */
[----:B------:R-:W-:Y:S04]  /*31a30*/  STL [R1+0x1590], R51 ;  /* 0x0015903301007387 */ /* 0x000fe80000100800 */
[----:B--2---:R-:W-:Y:S04]  /*31a40*/  STL [R1+0x159c], R54 ;  /* 0x00159c3601007387 */ /* 0x004fe80000100800 */
        /* <DEDUP_REMOVED lines=12> */
[----:B------:R-:W3:Y:S01]  /*31b10*/  LDL.LU R107, [R1+0x21c] ;  /* 0x00021c00016b7983 */ /* 0x000ee20000300800 */
[C---:B------:R-:W-:Y:S03]  /*31b20*/  HMMA.1688.F32.TF32 R4, R32.reuse, R158, R76 ;  /* 0x0000009e2004723c */ /* 0x040fe6000008104c */
[----:B------:R-:W4:Y:S04]  /*31b30*/  LDL.LU R80, [R1+0x2d0] ;  /* 0x0002d00001507983 */ /* 0x000f280000300800 */
[----:B------:R-:W4:Y:S04]  /*31b40*/  LDL.LU R81, [R1+0x2d4] ;  /* 0x0002d40001517983 */ /* 0x000f280000300800 */
[----:B------:R-:W4:Y:S04]  /*31b50*/  LDL.LU R82, [R1+0x2d8] ;  /* 0x0002d80001527983 */ /* 0x000f280000300800 */
[----:B------:R-:W4:Y:S01]  /*31b60*/  LDL.LU R83, [R1+0x2dc] ;  /* 0x0002dc0001537983 */ /* 0x000f220000300800 */
[----:B------:R-:W-:Y:S03]  /*31b70*/  HMMA.1688.F32.TF32 R32, R32, R130, R72 ;  /* 0x000000822020723c */ /* 0x000fe60000081048 */
        /* <DEDUP_REMOVED lines=33> */
[C---:B------:R-:W-:Y:S03]  /*31d90*/  HMMA.1688.F32.TF32 R132, R36.reuse, R134, R40 ;  /* 0x000000862484723c */ /* 0x040fe60000081028 */
[----:B------:R-:W-:Y:S04]  /*31da0*/  LDSM.16.M88.4 R40, [R67+0x42180] ;  /* 0x042180004328783b */ /* 0x000fe80000000200 */
[----:B------:R-:W-:Y:S01]  /*31db0*/  LDS R199, [R0+0x1d180] ;  /* 0x01d1800000c77984 */ /* 0x000fe20000000800 */
[----:B------:R-:W-:Y:S03]  /*31dc0*/  HMMA.1688.F32.TF32 R128, R36, R130, R160 ;  /* 0x000000822480723c */ /* 0x000fe600000810a0 */
[----:B------:R-:W-:Y:S04]  /*31dd0*/  LDSM.16.M88.4 R36, [R67+0x40180] ;  /* 0x040180004324783b */ /* 0x000fe80000000200 */
[----:B------:R-:W1:Y:S04]  /*31de0*/  LDSM.16.M88.4 R64, [R67+0x4e180] ;  /* 0x04e180004340783b */ /* 0x000e680000000200 */
[----:B------:R-:W-:Y:S04]  /*31df0*/  LDS R160, [R3+0x1c080] ;  /* 0x01c0800003a07984 */ /* 0x000fe80000000800 */
[----:B------:R-:W-:Y:S04]  /*31e00*/  LDS R162, [R3+0x1d080] ;  /* 0x01d0800003a27984 */ /* 0x000fe80000000800 */
[----:B------:R-:W-:Y:S04]  /*31e10*/  LDS R161, [R0+0x1c080] ;  /* 0x01c0800000a17984 */ /* 0x000fe80000000800 */
[----:B------:R-:W3:Y:S04]  /*31e20*/  LDS R163, [R0+0x1d080] ;  /* 0x01d0800000a37984 */ /* 0x000ee80000000800 */
[----:B------:R-:W-:Y:S04]  /*31e30*/  LDS R193, [R0+0x1c100] ;  /* 0x01c1000000c17984 */ /* 0x000fe80000000800 */
[----:B------:R-:W2:Y:S04]  /*31e40*/  LDS R195, [R0+0x1d100] ;  /* 0x01d1000000c37984 */ /* 0x000ea80000000800 */
[----:B-1----:R-:W-:Y:S04]  /*31e50*/  STL [R1+0x15a4], R66 ;  /* 0x0015a44201007387 */ /* 0x002fe80000100800 */
[----:B------:R-:W-:Y:S01]  /*31e60*/  STL [R1+0x1580], R67 ;  /* 0x0015804301007387 */ /* 0x000fe20000100800 */
[----:B------:R-:W-:Y:S01]  /*31e70*/  IMAD.MOV.U32 R240, RZ, RZ, R164 ;  /* 0x000000fffff07224 */ /* 0x000fe200078e00a4 */
[----:B------:R-:W-:Y:S01]  /*31e80*/  MOV R241, R165 ;  /* 0x000000a500f17202 */ /* 0x000fe20000000f00 */
[----:B------:R-:W-:-:S02]  /*31e90*/  IMAD.MOV.U32 R242, RZ, RZ, R166 ;  /* 0x000000fffff27224 */ /* 0x000fc400078e00a6 */
[----:B------:R-:W-:Y:S01]  /*31ea0*/  IMAD.MOV.U32 R243, RZ, RZ, R124 ;  /* 0x000000fffff37224 */ /* 0x000fe200078e007c */
[----:B------:R-:W-:Y:S01]  /*31eb0*/  MOV R201, R126 ;  /* 0x0000007e00c97202 */ /* 0x000fe20000000f00 */
[----:B------:R-:W-:Y:S01]  /*31ec0*/  IMAD.MOV.U32 R200, RZ, RZ, R125 ;  /* 0x000000ffffc87224 */ /* 0x000fe200078e007d */
[----:B----4-:R-:W-:Y:S08]  /*31ed0*/  HMMA.1688.F32.TF32 R80, R96, R48, R80 ;  /* 0x000000306050723c */ /* 0x010ff00000081050 */
[----:B---3--:R-:W-:Y:S08]  /*31ee0*/  HMMA.1688.F32.TF32 R104, R160, R40, R104 ;  /* 0x00000028a068723c */ /* 0x008ff00000081068 */
[C---:B--2---:R-:W-:Y:S07]  /*31ef0*/  HMMA.1688.F32.TF32 R76, R96.reuse, R44, R76 ;  /* 0x0000002c604c723c */ /* 0x044fee000008104c */
[----:B------:R1:W-:Y:S01]  /*31f00*/  STL [R1+0x15b4], R80 ;  /* 0x0015b45001007387 */ /* 0x0003e20000100800 */
[C---:B------:R-:W-:Y:S03]  /*31f10*/  HMMA.1688.F32.TF32 R72, R96.reuse, R40, R72 ;  /* 0x000000286048723c */ /* 0x040fe60000081048 */
[----:B------:R2:W-:Y:S04]  /*31f20*/  STL [R1+0x15b0], R81 ;  /* 0x0015b05101007387 */ /* 0x0005e80000100800 */
[----:B------:R3:W-:Y:S01]  /*31f30*/  STL [R1+0x15ac], R82 ;  /* 0x0015ac5201007387 */ /* 0x0007e20000100800 */
[C---:B------:R-:W-:Y:S03]  /*31f40*/  HMMA.1688.F32.TF32 R68, R96.reuse, R36, R68 ;  /* 0x000000246044723c */ /* 0x040fe60000081044 */
[----:B------:R2:W-:Y:S05]  /*31f50*/  STL [R1+0x15a8], R83 ;  /* 0x0015a85301007387 */ /* 0x0005ea0000100800 */
[C---:B------:R-:W-:Y:S08]  /*31f60*/  HMMA.1688.F32.TF32 R84, R96.reuse, R52, R84 ;  /* 0x000000346054723c */ /* 0x040ff00000081054 */
[C---:B------:R-:W-:Y:S08]  /*31f70*/  HMMA.1688.F32.TF32 R88, R96.reuse, R56, R88 ;  /* 0x000000386058723c */ /* 0x040ff00000081058 */
[C---:B------:R-:W-:Y:S07]  /*31f80*/  HMMA.1688.F32.TF32 R92, R96.reuse, R60, R92 ;  /* 0x0000003c605c723c */ /* 0x040fee000008105c */
[----:B------:R-:W-:Y:S01]  /*31f90*/  STL [R1+0x15c4], R84 ;  /* 0x0015c45401007387 */ /* 0x000fe20000100800 */
[----:B------:R-:W-:Y:S03]  /*31fa0*/  HMMA.1688.F32.TF32 R96, R96, R64, R112 ;  /* 0x000000406060723c */ /* 0x000fe60000081070 */
[----:B------:R-:W-:Y:S04]  /*31fb0*/  STL [R1+0x15c0], R85 ;  /* 0x0015c05501007387 */ /* 0x000fe80000100800 */
[----:B------:R-:W-:Y:S04]  /*31fc0*/  STL [R1+0x15bc], R86 ;  /* 0x0015bc5601007387 */ /* 0x000fe80000100800 */
[----:B------:R-:W-:Y:S04]  /*31fd0*/  STL [R1+0x15b8], R87 ;  /* 0x0015b85701007387 */ /* 0x000fe80000100800 */
        /* <DEDUP_REMOVED lines=42> */
[----:B-1----:R-:W4:Y:S04]  /*32280*/  LDL.LU R80, [R1+0x1d0] ;  /* 0x0001d00001507983 */ /* 0x002f280000300800 */
[----:B--2---:R-:W2:Y:S04]  /*32290*/  LDL.LU R81, [R1+0x1d4] ;  /* 0x0001d40001517983 */ /* 0x004ea80000300800 */
[----:B---3--:R-:W2:Y:S04]  /*322a0*/  LDL.LU R82, [R1+0x1d8] ;  /* 0x0001d80001527983 */ /* 0x008ea80000300800 */
        /* <DEDUP_REMOVED lines=14> */
[----:B------:R-:W3:Y:S01]  /*32390*/  LDL.LU R165, [R1+0x16b8] ;  /* 0x0016b80001a57983 */ /* 0x000ee20000300800 */
[----:B------:R-:W-:-:S03]  /*323a0*/  IMAD.MOV.U32 R202, RZ, RZ, R127 ;  /* 0x000000ffffca7224 */ /* 0x000fc600078e007f */
[----:B------:R-:W3:Y:S01]  /*323b0*/  LDL.LU R166, [R1+0x16b4] ;  /* 0x0016b40001a67983 */ /* 0x000ee20000300800 */
[----:B------:R-:W-:-:S03]  /*323c0*/  IMAD.MOV.U32 R203, RZ, RZ, R120 ;  /* 0x000000ffffcb7224 */ /* 0x000fc600078e0078 */
        /* <DEDUP_REMOVED lines=17> */
[C---:B------:R-:W-:Y:S08]  /*324e0*/  HMMA.1688.F32.TF32 R100, R160.reuse, R36, R100 ;  /* 0x00000024a064723c */ /* 0x040ff00000081064 */
[----:B------:R-:W-:Y:S08]  /*324f0*/  HMMA.1688.F32.TF32 R108, R160, R44, R108 ;  /* 0x0000002ca06c723c */ /* 0x000ff0000008106c */
[C---:B----4-:R-:W-:Y:S11]  /*32500*/  HMMA.1688.F32.TF32 R88, R196.reuse, R36, R208 ;  /* 0x00000024c458723c */ /* 0x050ff600000810d0 */
[----:B------:R-:W-:Y:S11]  /*32510*/  @!UPT UIADD3 URZ, URZ, URZ, URZ ;  /* 0x0000003f3f3ff290 */ /* 0x000ff6000fffe03f */
[----:B------:R-:W-:Y:S01]  /*32520*/  @!UPT UIADD3 URZ, URZ, URZ, URZ ;  /* 0x0000003f3f3ff290 */ /* 0x000fe2000fffe03f */
[----:B------:R-:W-:Y:S04]  /*32530*/  STL.64 [R1], R88 ;  /* 0x0000005801007387 */ /* 0x000fe80000100a00 */
[----:B------:R1:W-:Y:S02]  /*32540*/  STL.64 [R1+0x8], R90 ;  /* 0x0000085a01007387 */ /* 0x0003e40000100a00 */
[----:B-1----:R-:W-:Y:S08]  /*32550*/  HMMA.1688.F32.TF32 R88, R196, R44, R240 ;  /* 0x0000002cc458723c */ /* 0x002ff000000810f0 */
[----:B------:R-:W-:Y:S01]  /*32560*/  HMMA.1688.F32.TF32 R112, R160, R48, R112 ;  /* 0x00000030a070723c */ /* 0x000fe20000081070 */
[----:B------:R-:W-:Y:S01]  /*32570*/  IMAD.MOV.U32 R240, RZ, RZ, R223 ;  /* 0x000000fffff07224 */ /* 0x000fe200078e00df */
[----:B------:R-:W-:Y:S01]  /*32580*/  MOV R241, R222 ;  /* 0x000000de00f17202 */ /* 0x000fe20000000f00 */
[----:B------:R-:W-:-:S05]  /*32590*/  IMAD.MOV.U32 R242, RZ, RZ, R220 ;  /* 0x000000fffff27224 */ /* 0x000fca00078e00dc */
[----:B------:R-:W-:Y:S01]  /*325a0*/  HMMA.1688.F32.TF32 R116, R160, R52, R116 ;  /* 0x00000034a074723c */ /* 0x000fe20000081074 */
[----:B------:R-:W-:-:S07]  /*325b0*/  IMAD.MOV.U32 R243, RZ, RZ, R221 ;  /* 0x000000fffff37224 */ /* 0x000fce00078e00dd */
[----:B--2---:R-:W-:Y:S11]  /*325c0*/  HMMA.1688.F32.TF32 R84, R196, R40, R204 ;  /* 0x00000028c454723c */ /* 0x004ff600000810cc */
[----:B------:R-:W-:Y:S11]  /*325d0*/  @!UPT UIADD3 URZ, URZ, URZ, URZ ;  /* 0x0000003f3f3ff290 */ /* 0x000ff6000fffe03f */
[----:B------:R-:W-:Y:S02]  /*325e0*/  @!UPT UIADD3 URZ, URZ, URZ, URZ ;  /* 0x0000003f3f3ff290 */ /* 0x000fe4000fffe03f */
[----:B------:R-:W-:Y:S02]  /*325f0*/  IMAD.MOV.U32 R54, RZ, RZ, R87 ;  /* 0x000000ffff367224 */ /* 0x000fe400078e0057 */
[----:B------:R-:W-:Y:S01]  /*32600*/  IMAD.MOV.U32 R87, RZ, RZ, R88 ;  /* 0x000000ffff577224 */ /* 0x000fe200078e0058 */
[C---:B---3--:R-:W-:Y:S08]  /*32610*/  HMMA.1688.F32.TF32 R124, R160.reuse, R60, R124 ;  /* 0x0000003ca07c723c */ /* 0x048ff0000008107c */
[C---:B------:R-:W-:Y:S08]  /*32620*/  HMMA.1688.F32.TF32 R120, R160.reuse, R56, R120 ;  /* 0x00000038a078723c */ /* 0x040ff00000081078 */
[----:B------:R-:W-:Y:S07]  /*32630*/  HMMA.1688.F32.TF32 R160, R160, R64, R80 ;  /* 0x00000040a0a0723c */ /* 0x000fee0000081050 */
[----:B------:R-:W-:Y:S01]  /*32640*/  MOV R80, R89 ;  /* 0x0000005900507202 */ /* 0x000fe20000000f00 */
[----:B------:R-:W-:-:S02]  /*32650*/  IMAD.MOV.U32 R81, RZ, RZ, R90 ;  /* 0x000000ffff517224 */ /* 0x000fc400078e005a */
[----:B------:R-:W-:Y:S02]  /*32660*/  IMAD.MOV.U32 R82, RZ, RZ, R91 ;  /* 0x000000ffff527224 */ /* 0x000fe400078e005b */
[C---:B------:R-:W-:Y:S08]  /*32670*/  HMMA.1688.F32.TF32 R88, R196.reuse, R48, R200 ;  /* 0x00000030c458723c */ /* 0x040ff000000810c8 */
[----:B------:R-:W-:Y:S07]  /*32680*/  HMMA.1688.F32.TF32 R200, R196, R56, R248 ;  /* 0x00000038c4c8723c */ /* 0x000fee00000810f8 */
[----:B------:R-:W-:Y:S01]  /*32690*/  IMAD.MOV.U32 R248, RZ, RZ, R227 ;  /* 0x000000fffff87224 */ /* 0x000fe200078e00e3 */
[----:B------:R-:W-:Y:S01]  /*326a0*/  MOV R249, R226 ;  /* 0x000000e200f97202 */ /* 0x000fe20000000f00 */
[----:B------:R-:W2:Y:S01]  /*326b0*/  LDL.LU R227, [R1+0x168c] ;  /* 0x00168c0001e37983 */ /* 0x000ea20000300800 */
[----:B------:R-:W-:-:S02]  /*326c0*/  IMAD.MOV.U32 R250, RZ, RZ, R224 ;  /* 0x000000fffffa7224 */ /* 0x000fc400078e00e0 */
[----:B------:R-:W-:Y:S01]  /*326d0*/  IMAD.MOV.U32 R251, RZ, RZ, R225 ;  /* 0x000000fffffb7224 */ /* 0x000fe200078e00e1 */
[----:B------:R-:W3:Y:S04]  /*326e0*/  LDL.LU R226, [R1+0x1688] ;  /* 0x0016880001e27983 */ /* 0x000ee80000300800 */
        /* <DEDUP_REMOVED lines=13> */
[----:B------:R-:W-:Y:S08]  /*327c0*/  HMMA.1688.F32.TF32 R192, R192, R64, R212 ;  /* 0x00000040c0c0723c */ /* 0x000ff000000810d4 */
[----:B------:R-:W-:Y:S01]  /*327d0*/  HMMA.1688.F32.TF32 R92, R196, R52, R244 ;  /* 0x00000034c45c723c */ /* 0x000fe200000810f4 */
[----:B--2---:R-:W-:-:S02]  /*327e0*/  IMAD.MOV.U32 R207, RZ, RZ, R227 ;  /* 0x000000ffffcf7224 */ /* 0x004fc400078e00e3 */
[----:B---3--:R-:W-:Y:S02]  /*327f0*/  IMAD.MOV.U32 R206, RZ, RZ, R226 ;  /* 0x000000ffffce7224 */ /* 0x008fe400078e00e2 */
[----:B----4-:R-:W-:Y:S02]  /*32800*/  IMAD.MOV.U32 R204, RZ, RZ, R224 ;  /* 0x000000ffffcc7224 */ /* 0x010fe400078e00e0 */
[----:B------:R-:W2:Y:S01]  /*32810*/  LDL.LU R224, [R1+0x166c] ;  /* 0x00166c0001e07983 */ /* 0x000ea20000300800 */
[----:B------:R-:W-:-:S03]  /*32820*/  MOV R205, R225 ;  /* 0x000000e100cd7202 */ /* 0x000fc60000000f00 */
[----:B------:R-:W2:Y:S04]  /*32830*/  LDL.LU R225, [R1+0x1668] ;  /* 0x0016680001e17983 */ /* 0x000ea80000300800 */
[----:B------:R-:W2:Y:S01]  /*32840*/  LDL.LU R226, [R1+0x1664] ;  /* 0x0016640001e27983 */ /* 0x000ea20000300800 */
[----:B------:R-:W-:-:S03]  /*32850*/  IMAD.MOV.U32 R211, RZ, RZ, R223 ;  /* 0x000000ffffd37224 */ /* 0x000fc600078e00df */
[----:B------:R-:W2:Y:S01]  /*32860*/  LDL.LU R227, [R1+0x1660] ;  /* 0x0016600001e37983 */ /* 0x000ea20000300800 */
[----:B------:R-:W-:-:S03]  /*32870*/  IMAD.MOV.U32 R208, RZ, RZ, R220 ;  /* 0x000000ffffd07224 */ /* 0x000fc600078e00dc */
[----:B------:R-:W3:Y:S01]  /*32880*/  LDL.LU R220, [R1+0x165c] ;  /* 0x00165c0001dc7983 */ /* 0x000ee20000300800 */
[----:B------:R-:W-:Y:S01]  /*32890*/  IMAD.MOV.U32 R210, RZ, RZ, R222 ;  /* 0x000000ffffd27224 */ /* 0x000fe200078e00de */
[----:B------:R-:W-:Y:S02]  /*328a0*/  MOV R209, R221 ;  /* 0x000000dd00d17202 */ /* 0x000fe40000000f00 */
        /* <DEDUP_REMOVED lines=12> */
[----:B------:R-:W-:Y:S01]  /*32970*/  MOV R88, R201 ;  /* 0x000000c900587202 */ /* 0x000fe20000000f00 */
[----:B------:R-:W-:-:S02]  /*32980*/  IMAD.MOV.U32 R51, RZ, RZ, R90 ;  /* 0x000000ffff337224 */ /* 0x000fc400078e005a */
[----:B------:R-:W-:Y:S02]  /*32990*/  IMAD.MOV.U32 R86, RZ, RZ, R95 ;  /* 0x000000ffff567224 */ /* 0x000fe400078e005f */
[----:B------:R-:W-:Y:S02]  /*329a0*/  IMAD.MOV.U32 R95, RZ, RZ, R200 ;  /* 0x000000ffff5f7224 */ /* 0x000fe400078e00c8 */
[----:B------:R-:W-:Y:S02]  /*329b0*/  IMAD.MOV.U32 R89, RZ, RZ, R202 ;  /* 0x000000ffff597224 */ /* 0x000fe400078e00ca */
[----:B------:R-:W-:Y:S01]  /*329c0*/  IMAD.MOV.U32 R90, RZ, RZ, R203 ;  /* 0x000000ffff5a7224 */ /* 0x000fe200078e00cb */
[----:B------:R-:W-:Y:S01]  /*329d0*/  MOV R247, R2 ;  /* 0x0000000200f77202 */ /* 0x000fe20000000f00 */
[----:B------:R-:W-:Y:S01]  /*329e0*/  IMAD.MOV.U32 R246, RZ, RZ, R252 ;  /* 0x000000fffff67224 */ /* 0x000fe200078e00fc */
[----:B---3--:R-:W-:Y:S01]  /*329f0*/  HMMA.1688.F32.TF32 R200, R196, R60, R220 ;  /* 0x0000003cc4c8723c */ /* 0x008fe200000810dc */
[----:B------:R-:W-:-:S07]  /*32a00*/  IMAD.MOV.U32 R83, RZ, RZ, R84 ;  /* 0x000000ffff537224 */ /* 0x000fce00078e0054 */
[----:B--2---:R-:W-:Y:S01]  /*32a10*/  HMMA.1688.F32.TF32 R196, R196, R64, R224 ;  /* 0x00000040c4c4723c */ /* 0x004fe200000810e0 */
[----:B------:R-:W-:Y:S01]  /*32a20*/  MOV R66, R85 ;  /* 0x0000005500427202 */ /* 0x000fe20000000f00 */
[----:B------:R-:W-:Y:S01]  /*32a30*/  IMAD.MOV.U32 R63, RZ, RZ, R91 ;  /* 0x000000ffff3f7224 */ /* 0x000fe200078e005b */
[----:B------:R-:W-:Y:S01]  /*32a40*/  MOV R84, R93 ;  /* 0x0000005d00547202 */ /* 0x000fe20000000f00 */
[----:B------:R-:W-:Y:S04]  /*32a50*/  LDS R220, [R3+0x1c300] ;  /* 0x01c3000003dc7984 */ /* 0x000fe80000000800 */
[----:B------:R-:W-:Y:S04]  /*32a60*/  LDS R222, [R3+0x1d300] ;  /* 0x01d3000003de7984 */ /* 0x000fe80000000800 */
[----:B------:R-:W-:Y:S04]  /*32a70*/  LDS R221, [R0+0x1c300] ;  /* 0x01c3000000dd7984 */ /* 0x000fe80000000800 */
[----:B------:R-:W-:Y:S01]  /*32a80*/  IMAD.MOV.U32 R99, RZ, RZ, R200 ;  /* 0x000000ffff637224 */ /* 0x000fe200078e00c8 */
[----:B------:R-:W-:Y:S04]  /*32a90*/  LDS R223, [R0+0x1d300] ;  /* 0x01d3000000df7984 */ /* 0x000fe80000000800 */
[----:B------:R-:W-:Y:S03]  /*32aa0*/  LDS R224, [R3+0x1c380] ;  /* 0x01c3800003e07984 */ /* 0x000fe60000000800 */
[----:B------:R-:W-:Y:S01]  /*32ab0*/  IMAD.MOV.U32 R58, RZ, RZ, R196 ;  /* 0x000000ffff3a7224 */ /* 0x000fe200078e00c4 */
[----:B------:R-:W-:Y:S01]  /*32ac0*/  MOV R107, R199 ;  /* 0x000000c7006b7202 */ /* 0x000fe20000000f00 */
[----:B------:R-:W-:Y:S01]  /*32ad0*/  IMAD.MOV.U32 R59, RZ, RZ, R197 ;  /* 0x000000ffff3b7224 */ /* 0x000fe200078e00c5 */
[----:B------:R-:W-:Y:S01]  /*32ae0*/  LDS R196, [R3+0x1c200] ;  /* 0x01c2000003c47984 */ /* 0x000fe20000000800 */
[----:B------:R-:W-:-:S03]  /*32af0*/  IMAD.MOV.U32 R67, RZ, RZ, R198 ;  /* 0x000000ffff437224 */ /* 0x000fc600078e00c6 */
[----:B------:R-:W-:Y:S04]  /*32b00*/  LDS R198, [R3+0x1d200] ;  /* 0x01d2000003c67984 */ /* 0x000fe80000000800 */
[----:B------:R-:W-:Y:S04]  /*32b10*/  LDS R197, [R0+0x1c200] ;  /* 0x01c2000000c57984 */ /* 0x000fe80000000800 */
[----:B------:R-:W4:Y:S01]  /*32b20*/  LDS R199, [R0+0x1d200] ;  /* 0x01d2000000c77984 */ /* 0x000f220000000800 */
[----:B------:R-:W-:Y:S02]  /*32b30*/  IMAD.MOV.U32 R91, RZ, RZ, R92 ;  /* 0x000000ffff5b7224 */ /* 0x000fe400078e005c */
[----:B------:R-:W-:Y:S01]  /*32b40*/  IMAD.MOV.U32 R85, RZ, RZ, R94 ;  /* 0x000000ffff557224 */ /* 0x000fe200078e005e */
[----:B------:R-:W-:Y:S04]  /*32b50*/  LDS R200, [R3+0x1c280] ;  /* 0x01c2800003c87984 */ /* 0x000fe80000000800 */
[----:B------:R-:W-:Y:S04]  /*32b60*/  LDS R226, [R3+0x1d380] ;  /* 0x01d3800003e27984 */ /* 0x000fe80000000800 */
[----:B------:R-:W-:Y:S04]  /*32b70*/  LDS R225, [R0+0x1c380] ;  /* 0x01c3800000e17984 */ /* 0x000fe80000000800 */
[----:B------:R-:W1:Y:S01]  /*32b80*/  LDS R227, [R0+0x1d380] ;  /* 0x01d3800000e37984 */ /* 0x000e620000000800 */
[C---:B----4-:R-:W-:Y:S08]  /*32b90*/  HMMA.1688.F32.TF32 R212, R196.reuse, R36, R212 ;  /* 0x00000024c4d4723c */ /* 0x050ff000000810d4 */
[C---:B------:R-:W-:Y:S08]  /*32ba0*/  HMMA.1688.F32.TF32 R208, R196.reuse, R40, R208 ;  /* 0x00000028c4d0723c */ /* 0x040ff000000810d0 */
[C---:B------:R-:W-:Y:S08]  /*32bb0*/  HMMA.1688.F32.TF32 R204, R196.reuse, R44, R204 ;  /* 0x0000002cc4cc723c */ /* 0x040ff000000810cc */
[C---:B------:R-:W-:Y:S01]  /*32bc0*/  HMMA.1688.F32.TF32 R240, R196.reuse, R48, R240 ;  /* 0x00000030c4f0723c */ /* 0x040fe200000810f0 */
[----:B------:R-:W-:Y:S07]  /*32bd0*/  STL.64 [R1+0xc0], R212 ;  /* 0x0000c0d401007387 */ /* 0x000fee0000100a00 */
[C---:B------:R-:W-:Y:S01]  /*32be0*/  HMMA.1688.F32.TF32 R244, R196.reuse, R52, R244 ;  /* 0x00000034c4f4723c */ /* 0x040fe200000810f4 */
[----:B------:R2:W-:Y:S07]  /*32bf0*/  STL.64 [R1+0xc8], R214 ;  /* 0x0000c8d601007387 */ /* 0x0005ee0000100a00 */
[----:B------:R-:W-:Y:S01]  /*32c00*/  HMMA.1688.F32.TF32 R248, R196, R56, R248 ;  /* 0x00000038c4f8723c */ /* 0x000fe200000810f8 */
[----:B--2---:R-:W2:Y:S04]  /*32c10*/  LDL.LU.64 R214, [R1+0x1648] ;  /* 0x0016480001d67983 */ /* 0x004ea80000300a00 */
[----:B------:R-:W2:Y:S04]  /*32c20*/  LDL.LU.64 R212, [R1+0x1640] ;  /* 0x0016400001d47983 */ /* 0x000ea80000300a00 */
[----:B------:R-:W-:Y:S04]  /*32c30*/  STL.64 [R1+0xe0], R208 ;  /* 0x0000e0d001007387 */ /* 0x000fe80000100a00 */
[----:B------:R3:W-:Y:S04]  /*32c40*/  STL.64 [R1+0xe8], R210 ;  /* 0x0000e8d201007387 */ /* 0x0007e80000100a00 */
[----:B---3--:R-:W3:Y:S04]  /*32c50*/  LDL.LU.64 R210, [R1+0x1638] ;  /* 0x0016380001d27983 */ /* 0x008ee80000300a00 */
[----:B------:R-:W3:Y:S04]  /*32c60*/  LDL.LU.64 R208, [R1+0x1630] ;  /* 0x0016300001d07983 */ /* 0x000ee80000300a00 */
[----:B------:R-:W-:Y:S04]  /*32c70*/  STL.64 [R1+0x100], R204 ;  /* 0x000100cc01007387 */ /* 0x000fe80000100a00 */
[----:B------:R4:W-:Y:S04]  /*32c80*/  STL.64 [R1+0x108], R206 ;  /* 0x000108ce01007387 */ /* 0x0009e80000100a00 */
[----:B----4-:R-:W4:Y:S04]  /*32c90*/  LDL.LU.64 R206, [R1+0x1628] ;  /* 0x0016280001ce7983 */ /* 0x010f280000300a00 */
[----:B------:R-:W4:Y:S04]  /*32ca0*/  LDL.LU.64 R204, [R1+0x1620] ;  /* 0x0016200001cc7983 */ /* 0x000f280000300a00 */
        /* <DEDUP_REMOVED lines=12> */
[----:B------:R-:W-:Y:S01]  /*32d70*/  IMAD.MOV.U32 R92, RZ, RZ, R201 ;  /* 0x000000ffff5c7224 */ /* 0x000fe200078e00c9 */
[----:B------:R-:W-:Y:S01]  /*32d80*/  MOV R94, R203 ;  /* 0x000000cb005e7202 */ /* 0x000fe20000000f00 */
[----:B------:R-:W-:Y:S01]  /*32d90*/  IMAD.MOV.U32 R93, RZ, RZ, R202 ;  /* 0x000000ffff5d7224 */ /* 0x000fe200078e00ca */
[----:B------:R-:W-:Y:S04]  /*32da0*/  LDS R201, [R0+0x1c280] ;  /* 0x01c2800000c97984 */ /* 0x000fe80000000800 */
[----:B------:R-:W-:Y:S04]  /*32db0*/  LDS R202, [R3+0x1d280] ;  /* 0x01d2800003ca7984 */ /* 0x000fe80000000800 */
[----:B------:R-:W2:Y:S01]  /*32dc0*/  LDS R203, [R0+0x1d280] ;  /* 0x01d2800000cb7984 */ /* 0x000ea20000000800 */
[----:B------:R-:W-:Y:S08]  /*32dd0*/  HMMA.1688.F32.TF32 R4, R220, R36, R4 ;  /* 0x00000024dc04723c */ /* 0x000ff00000081004 */
[C---:B------:R-:W-:Y:S08]  /*32de0*/  HMMA.1688.F32.TF32 R144, R224.reuse, R48, R144 ;  /* 0x00000030e090723c */ /* 0x040ff00000081090 */
[----:B------:R-:W-:Y:S08]  /*32df0*/  HMMA.1688.F32.TF32 R140, R224, R52, R140 ;  /* 0x00000034e08c723c */ /* 0x000ff0000008108c */
[C---:B--2---:R-:W-:Y:S08]  /*32e00*/  HMMA.1688.F32.TF32 R212, R200.reuse, R48, R212 ;  /* 0x00000030c8d4723c */ /* 0x044ff000000810d4 */
[C---:B----4-:R-:W-:Y:S08]  /*32e10*/  HMMA.1688.F32.TF32 R204, R200.reuse, R40, R204 ;  /* 0x00000028c8cc723c */ /* 0x050ff000000810cc */
[----:B---3--:R-:W-:Y:S08]  /*32e20*/  HMMA.1688.F32.TF32 R240, R200, R36, R240 ;  /* 0x00000024c8f0723c */ /* 0x008ff000000810f0 */
[C---:B------:R-:W-:Y:S08]  /*32e30*/  HMMA.1688.F32.TF32 R248, R196.reuse, R60, R248 ;  /* 0x0000003cc4f8723c */ /* 0x040ff000000810f8 */
[----:B------:R-:W-:Y:S11]  /*32e40*/  HMMA.1688.F32.TF32 R196, R196, R64, R244 ;  /* 0x00000040c4c4723c */ /* 0x000ff600000810f4 */
[----:B------:R-:W-:Y:S04]  /*32e50*/  @!UPT UIADD3 URZ, URZ, URZ, URZ ;  /* 0x0000003f3f3ff290 */ /* 0x000fe8000fffe03f */
[----:B------:R-:W-:Y:S04]  /*32e60*/  STL.64 [R1+0x1b0], R248 ;  /* 0x0001b0f801007387 */ /* 0x000fe80000100a00 */
[----:B------:R-:W-:Y:S04]  /*32e70*/  STL.64 [R1+0x1b8], R250 ;  /* 0x0001b8fa01007387 */ /* 0x000fe80000100a00 */
[----:B------:R-:W-:Y:S04]  /*32e80*/  STL.64 [R1+0x190], R196 ;  /* 0x000190c401007387 */ /* 0x000fe80000100a00 */
[----:B------:R1:W-:Y:S02]  /*32e90*/  STL.64 [R1+0x198], R198 ;  /* 0x000198c601007387 */ /* 0x0003e40000100a00 */
[----:B-1----:R-:W-:Y:S02]  /*32ea0*/  HMMA.1688.F32.TF32 R196, R200, R44, R208 ;  /* 0x0000002cc8c4723c */ /* 0x002fe400000810d0 */
[----:B------:R-:W-:Y:S04]  /*32eb0*/  STL.64 [R1+0x180], R240 ;  /* 0x000180f001007387 */ /* 0x000fe80000100a00 */
[----:B------:R-:W-:Y:S04]  /*32ec0*/  STL.64 [R1+0x188], R242 ;  /* 0x000188f201007387 */ /* 0x000fe80000100a00 */
[----:B------:R-:W-:Y:S04]  /*32ed0*/  STL.64 [R1+0x170], R204 ;  /* 0x000170cc01007387 */ /* 0x000fe80000100a00 */
[----:B------:R-:W-:Y:S09]  /*32ee0*/  STL.64 [R1+0x178], R206 ;  /* 0x000178ce01007387 */ /* 0x000ff20000100a00 */
[----:B------:R1:W-:Y:S01]  /*32ef0*/  STL.64 [R1+0x160], R196 ;  /* 0x000160c401007387 */ /* 0x0003e20000100a00 */
[----:B------:R-:W-:-:S02]  /*32f00*/  IMAD.MOV.U32 R2, RZ, RZ, R198 ;  /* 0x000000ffff027224 */ /* 0x000fc400078e00c6 */
[----:B------:R-:W-:Y:S02]  /*32f10*/  IMAD.MOV.U32 R252, RZ, RZ, R199 ;  /* 0x000000fffffc7224 */ /* 0x000fe400078e00c7 */
[C---:B-1----:R-:W-:Y:S03]  /*32f20*/  HMMA.1688.F32.TF32 R196, R200.reuse, R52, R216 ;  /* 0x00000034c8c4723c */ /* 0x042fe600000810d8 */
[----:B------:R-:W-:Y:S04]  /*32f30*/  STL [R1+0x1560], R252 ;  /* 0x001560fc01007387 */ /* 0x000fe80000100800 */
[----:B------:R-:W-:Y:S04]  /*32f40*/  STL [R1+0x155c], R2 ;  /* 0x00155c0201007387 */ /* 0x000fe80000100800 */
[----:B------:R-:W-:Y:S01]  /*32f50*/  STL.64 [R1+0x1550], R214 ;  /* 0x001550d601007387 */ /* 0x000fe20000100a00 */
[C---:B------:R-:W-:Y:S03]  /*32f60*/  HMMA.1688.F32.TF32 R216, R200.reuse, R56, R228 ;  /* 0x00000038c8d8723c */ /* 0x040fe600000810e4 */
[----:B------:R1:W-:Y:S09]  /*32f70*/  STL.64 [R1+0x1548], R212 ;  /* 0x001548d401007387 */ /* 0x0003f20000100a00 */
[----:B------:R-:W-:Y:S01]  /*32f80*/  IMAD.MOV.U32 R211, RZ, RZ, R196 ;  /* 0x000000ffffd37224 */ /* 0x000fe200078e00c4 */
[----:B------:R-:W-:Y:S01]  /*32f90*/  MOV R210, R197 ;  /* 0x000000c500d27202 */ /* 0x000fe20000000f00 */
[----:B------:R-:W-:Y:S01]  /*32fa0*/  IMAD.MOV.U32 R209, RZ, RZ, R198 ;  /* 0x000000ffffd17224 */ /* 0x000fe200078e00c6 */
[----:B-1----:R-:W-:Y:S01]  /*32fb0*/  HMMA.1688.F32.TF32 R212, R200, R64, R236 ;  /* 0x00000040c8d4723c */ /* 0x002fe200000810ec */
[----:B------:R-:W-:-:S07]  /*32fc0*/  IMAD.MOV.U32 R208, RZ, RZ, R199 ;  /* 0x000000ffffd07224 */ /* 0x000fce00078e00c7 */
[----:B------:R-:W-:Y:S07]  /*32fd0*/  HMMA.1688.F32.TF32 R196, R200, R60, R232 ;  /* 0x0000003cc8c4723c */ /* 0x000fee00000810e8 */
[----:B------:R-:W-:Y:S01]  /*32fe0*/  IMAD.MOV.U32 R203, RZ, RZ, R4 ;  /* 0x000000ffffcb7224 */ /* 0x000fe200078e0004 */
[----:B------:R-:W-:Y:S01]  /*32ff0*/  MOV R202, R5 ;  /* 0x0000000500ca7202 */ /* 0x000fe20000000f00 */
[----:B------:R-:W-:Y:S02]  /*33000*/  IMAD.MOV.U32 R201, RZ, RZ, R6 ;  /* 0x000000ffffc97224 */ /* 0x000fe400078e0006 */
[----:B------:R-:W-:-:S02]  /*33010*/  IMAD.MOV.U32 R200, RZ, RZ, R7 ;  /* 0x000000ffffc87224 */ /* 0x000fc400078e0007 */
[----:B------:R-:W-:Y:S03]  /*33020*/  HMMA.1688.F32.TF32 R4, R220, R40, R8 ;  /* 0x00000028dc04723c */ /* 0x000fe60000081008 */
[----:B------:R-:W-:Y:S01]  /*33030*/  IMAD.MOV.U32 R207, RZ, RZ, R212 ;  /* 0x000000ffffcf7224 */ /* 0x000fe200078e00d4 */
[----:B------:R-:W-:Y:S01]  /*33040*/  MOV R206, R213 ;  /* 0x000000d500ce7202 */ /* 0x000fe20000000f00 */
[----:B------:R-:W-:Y:S02]  /*33050*/  IMAD.MOV.U32 R205, RZ, RZ, R214 ;  /* 0x000000ffffcd7224 */ /* 0x000fe400078e00d6 */
[----:B------:R-:W-:Y:S01]  /*33060*/  IMAD.MOV.U32 R204, RZ, RZ, R215 ;  /* 0x000000ffffcc7224 */ /* 0x000fe200078e00d7 */
[C---:B------:R-:W-:Y:S08]  /*33070*/  HMMA.1688.F32.TF32 R248, R224.reuse, R36, R156 ;  /* 0x00000024e0f8723c */ /* 0x040ff0000008109c */
[C---:B------:R-:W-:Y:S01]  /*33080*/  HMMA.1688.F32.TF32 R244, R224.reuse, R40, R152 ;  /* 0x00000028e0f4723c */ /* 0x040fe20000081098 */
[----:B------:R-:W-:Y:S04]  /*33090*/  STL [R1+0x1570], R208 ;  /* 0x001570d001007387 */ /* 0x000fe80000100800 */
[----:B------:R-:W-:Y:S03]  /*330a0*/  LDS R8, [R3+0x1e100] ;  /* 0x01e1000003087984 */ /* 0x000fe60000000800 */
[----:B------:R-:W-:Y:S01]  /*330b0*/  IMAD.MOV.U32 R215, RZ, RZ, R4 ;  /* 0x000000ffffd77224 */ /* 0x000fe200078e0004 */
[----:B------:R-:W-:Y:S01]  /*330c0*/  MOV R214, R5 ;  /* 0x0000000500d67202 */ /* 0x000fe20000000f00 */
[----:B------:R-:W-:Y:S01]  /*330d0*/  IMAD.MOV.U32 R213, RZ, RZ, R6 ;  /* 0x000000ffffd57224 */ /* 0x000fe200078e0006 */
[-C--:B------:R-:W-:Y:S01]  /*330e0*/  HMMA.1688.F32.TF32 R240, R224, R44.reuse, R148 ;  /* 0x0000002ce0f0723c */ /* 0x080fe20000081094 */
[----:B------:R-:W-:Y:S01]  /*330f0*/  IMAD.MOV.U32 R212, RZ, RZ, R7 ;  /* 0x000000ffffd47224 */ /* 0x000fe200078e0007 */
[----:B------:R-:W-:Y:S04]  /*33100*/  LDS R10, [R3+0x1f100] ;  /* 0x01f10000030a7984 */ /* 0x000fe80000000800 */
[----:B------:R-:W-:Y:S02]  /*33110*/  LDS R9, [R0+0x1e100] ;  /* 0x01e1000000097984 */ /* 0x000fe40000000800 */
[----:B------:R-:W-:Y:S02]  /*33120*/  HMMA.1688.F32.TF32 R4, R220, R44, R12 ;  /* 0x0000002cdc04723c */ /* 0x000fe4000008100c */
[----:B------:R-:W-:Y:S06]  /*33130*/  STL [R1+0x156c], R209 ;  /* 0x00156cd101007387 */ /* 0x000fec0000100800 */
[C---:B------:R-:W-:Y:S08]  /*33140*/  HMMA.1688.F32.TF32 R136, R224.reuse, R56, R136 ;  /* 0x00000038e088723c */ /* 0x040ff00000081088 */
[C---:B------:R-:W-:Y:S08]  /*33150*/  HMMA.1688.F32.TF32 R132, R224.reuse, R60, R132 ;  /* 0x0000003ce084723c */ /* 0x040ff00000081084 */
[----:B------:R-:W-:Y:S01]  /*33160*/  HMMA.1688.F32.TF32 R128, R224, R64, R128 ;  /* 0x00000040e080723c */ /* 0x000fe20000081080 */
[----:B------:R-:W-:Y:S01]  /*33170*/  IMAD.MOV.U32 R231, RZ, RZ, R4 ;  /* 0x000000ffffe77224 */ /* 0x000fe200078e0004 */
[----:B------:R-:W-:Y:S01]  /*33180*/  MOV R230, R5 ;  /* 0x0000000500e67202 */ /* 0x000fe20000000f00 */
[----:B------:R-:W-:Y:S01]  /*33190*/  IMAD.MOV.U32 R229, RZ, RZ, R6 ;  /* 0x000000ffffe57224 */ /* 0x000fe200078e0006 */
[----:B------:R-:W-:Y:S01]  /*331a0*/  MOV R153, R66 ;  /* 0x0000004200997202 */ /* 0x000fe20000000f00 */
[----:B------:R-:W-:Y:S01]  /*331b0*/  IMAD.MOV.U32 R228, RZ, RZ, R7 ;  /* 0x000000ffffe47224 */ /* 0x000fe200078e0007 */
[----:B------:R-:W-:Y:S01]  /*331c0*/  MOV R157, R59 ;  /* 0x0000003b009d7202 */ /* 0x000fe20000000f00 */
[----:B------:R-:W-:Y:S01]  /*331d0*/  IMAD.MOV.U32 R152, RZ, RZ, R83 ;  /* 0x000000ffff987224 */ /* 0x000fe200078e0053 */
[----:B------:R-:W-:Y:S01]  /*331e0*/  HMMA.1688.F32.TF32 R4, R220, R48, R16 ;  /* 0x00000030dc04723c */ /* 0x000fe20000081010 */
[----:B------:R-:W-:Y:S04]  /*331f0*/  LDS R16, [R3+0x1e000] ;  /* 0x01e0000003107984 */ /* 0x000fe80000000800 */
[----:B------:R-:W-:Y:S04]  /*33200*/  LDS R18, [R3+0x1f000] ;  /* 0x01f0000003127984 */ /* 0x000fe80000000800 */
[----:B------:R-:W-:Y:S04]  /*33210*/  LDS R17, [R0+0x1e000] ;  /* 0x01e0000000117984 */ /* 0x000fe80000000800 */
[----:B------:R-:W1:Y:S01]  /*33220*/  LDS R19, [R0+0x1f000] ;  /* 0x01f0000000137984 */ /* 0x000e620000000800 */
[----:B------:R-:W-:-:S02]  /*33230*/  IMAD.MOV.U32 R154, RZ, RZ, R62 ;  /* 0x000000ffff9a7224 */ /* 0x000fc400078e003e */
[----:B------:R-:W-:Y:S01]  /*33240*/  IMAD.MOV.U32 R155, RZ, RZ, R54 ;  /* 0x000000ffff9b7224 */ /* 0x000fe200078e0036 */
[----:B------:R-:W2:Y:S01]  /*33250*/  LDS R11, [R0+0x1f100] ;  /* 0x01f10000000b7984 */ /* 0x000ea20000000800 */
[----:B------:R-:W-:Y:S02]  /*33260*/  IMAD.MOV.U32 R156, RZ, RZ, R58 ;  /* 0x000000ffff9c7224 */ /* 0x000fe400078e003a */
[----:B------:R-:W-:Y:S01]  /*33270*/  IMAD.MOV.U32 R158, RZ, RZ, R67 ;  /* 0x000000ffff9e7224 */ /* 0x000fe200078e0043 */
[----:B------:R-:W-:Y:S03]  /*33280*/  LDS R12, [R3+0x1e080] ;  /* 0x01e08000030c7984 */ /* 0x000fe60000000800 */
[----:B------:R-:W-:Y:S01]  /*33290*/  IMAD.MOV.U32 R235, RZ, RZ, R4 ;  /* 0x000000ffffeb7224 */ /* 0x000fe200078e0004 */
[----:B------:R-:W-:Y:S01]  /*332a0*/  MOV R234, R5 ;  /* 0x0000000500ea7202 */ /* 0x000fe20000000f00 */
[----:B------:R-:W-:Y:S01]  /*332b0*/  IMAD.MOV.U32 R233, RZ, RZ, R6 ;  /* 0x000000ffffe97224 */ /* 0x000fe200078e0006 */
[----:B------:R-:W-:Y:S01]  /*332c0*/  LDS R14, [R3+0x1f080] ;  /* 0x01f08000030e7984 */ /* 0x000fe20000000800 */
[----:B------:R-:W-:-:S02]  /*332d0*/  IMAD.MOV.U32 R232, RZ, RZ, R7 ;  /* 0x000000ffffe87224 */ /* 0x000fc400078e0007 */
[----:B------:R-:W-:Y:S01]  /*332e0*/  HMMA.1688.F32.TF32 R4, R220, R52, R20 ;  /* 0x00000034dc04723c */ /* 0x000fe20000081014 */
[----:B------:R3:W-:Y:S01]  /*332f0*/  STL [R1+0x1568], R210 ;  /* 0x001568d201007387 */ /* 0x0007e20000100800 */
[----:B------:R-:W-:-:S03]  /*33300*/  IMAD.MOV.U32 R159, RZ, RZ, R107 ;  /* 0x000000ffff9f7224 */ /* 0x000fc600078e006b */
[----:B------:R-:W-:Y:S04]  /*33310*/  LDS R13, [R0+0x1e080] ;  /* 0x01e08000000d7984 */ /* 0x000fe80000000800 */
[----:B------:R-:W-:Y:S11]  /*33320*/  LDS R15, [R0+0x1f080] ;  /* 0x01f08000000f7984 */ /* 0x000ff60000000800 */
[----:B------:R-:W-:Y:S04]  /*33330*/  @!UPT UIADD3 URZ, URZ, URZ, URZ ;  /* 0x0000003f3f3ff290 */ /* 0x000fe8000fffe03f */
[----:B------:R-:W-:Y:S01]  /*33340*/  IMAD.MOV.U32 R239, RZ, RZ, R4 ;  /* 0x000000ffffef7224 */ /* 0x000fe200078e0004 */
[----:B------:R-:W-:Y:S01]  /*33350*/  MOV R238, R5 ;  /* 0x0000000500ee7202 */ /* 0x000fe20000000f00 */
[----:B------:R-:W-:Y:S02]  /*33360*/  IMAD.MOV.U32 R237, RZ, RZ, R6 ;  /* 0x000000ffffed7224 */ /* 0x000fe400078e0006 */
[----:B------:R-:W-:Y:S02]  /*33370*/  IMAD.MOV.U32 R236, RZ, RZ, R7 ;  /* 0x000000ffffec7224 */ /* 0x000fe400078e0007 */
[----:B------:R-:W-:Y:S01]  /*33380*/  HMMA.1688.F32.TF32 R4, R220, R56, R24 ;  /* 0x00000038dc04723c */ /* 0x000fe20000081018 */
[----:B------:R4:W-:Y:S04]  /*33390*/  STL [R1+0x1564], R211 ;  /* 0x001564d301007387 */ /* 0x0009e80000100800 */
[----:B------:R2:W-:Y:S03]  /*333a0*/  STL [R1+0x1578], R218 ;  /* 0x001578da01007387 */ /* 0x0005e60000100800 */
[C---:B-1----:R-:W-:Y:S01]  /*333b0*/  HMMA.1688.F32.TF32 R24, R16.reuse, R42, R72 ;  /* 0x0000002a1018723c */ /* 0x042fe20000081048 */
[----:B------:R1:W-:Y:S04]  /*333c0*/  STL [R1+0x1574], R219 ;  /* 0x001574db01007387 */ /* 0x0003e80000100800 */
[----:B------:R-:W-:Y:S03]  /*333d0*/  STL.64 [R1+0x14c0], R250 ;  /* 0x0014c0fa01007387 */ /* 0x000fe60000100a00 */
[----:B------:R-:W-:Y:S08]  /*333e0*/  HMMA.1688.F32.TF32 R20, R16, R46, R76 ;  /* 0x0000002e1014723c */ /* 0x000ff0000008104c */
[----:B---3--:R-:W-:Y:S01]  /*333f0*/  IMAD.MOV.U32 R210, RZ, RZ, R4 ;  /* 0x000000ffffd27224 */ /* 0x008fe200078e0004 */
[----:B----4-:R-:W-:Y:S01]  /*33400*/  MOV R211, R5 ;  /* 0x0000000500d37202 */ /* 0x010fe20000000f00 */
[----:B------:R-:W-:-:S02]  /*33410*/  IMAD.MOV.U32 R252, RZ, RZ, R6 ;  /* 0x000000fffffc7224 */ /* 0x000fc400078e0006 */
[----:B------:R-:W-:Y:S02]  /*33420*/  IMAD.MOV.U32 R2, RZ, RZ, R7 ;  /* 0x000000ffff027224 */ /* 0x000fe400078e0007 */
[----:B------:R-:W-:Y:S08]  /*33430*/  HMMA.1688.F32.TF32 R4, R220, R60, R28 ;  /* 0x0000003cdc04723c */ /* 0x000ff0000008101c */
[----:B------:R-:W-:Y:S01]  /*33440*/  HMMA.1688.F32.TF32 R28, R16, R38, R68 ;  /* 0x00000026101c723c */ /* 0x000fe20000081044 */
        /* <DEDUP_REMOVED lines=13> */
[----:B--2---:R-:W-:-:S03]  /*33520*/  IMAD.MOV.U32 R218, RZ, RZ, R4 ;  /* 0x000000ffffda7224 */ /* 0x004fc600078e0004 */
[----:B------:R-:W-:Y:S01]  /*33530*/  STL.64 [R1+0x1530], R130 ;  /* 0x0015308201007387 */ /* 0x000fe20000100a00 */
[----:B-1----:R-:W-:Y:S01]  /*33540*/  MOV R219, R5 ;  /* 0x0000000500db7202 */ /* 0x002fe20000000f00 */
[----:B------:R-:W-:Y:S02]  /*33550*/  IMAD.MOV.U32 R208, RZ, RZ, R6 ;  /* 0x000000ffffd07224 */ /* 0x000fe400078e0006 */
[----:B------:R-:W-:Y:S01]  /*33560*/  STL.64 [R1+0x1528], R128 ;  /* 0x0015288001007387 */ /* 0x000fe20000100a00 */
[----:B------:R-:W-:-:S03]  /*33570*/  IMAD.MOV.U32 R209, RZ, RZ, R7 ;  /* 0x000000ffffd17224 */ /* 0x000fc600078e0007 */
[----:B------:R1:W-:Y:S01]  /*33580*/  STL.64 [R1+0x200], R28 ;  /* 0x0002001c01007387 */ /* 0x0003e20000100a00 */
[----:B------:R-:W-:Y:S03]  /*33590*/  HMMA.1688.F32.TF32 R4, R220, R64, R32 ;  /* 0x00000040dc04723c */ /* 0x000fe60000081020 */
[----:B------:R2:W-:Y:S04]  /*335a0*/  STL.64 [R1+0x208], R30 ;  /* 0x0002081e01007387 */ /* 0x0005e80000100a00 */
[----:B------:R3:W-:Y:S01]  /*335b0*/  STL.64 [R1+0x1f0], R24 ;  /* 0x0001f01801007387 */ /* 0x0007e20000100a00 */
[----:B------:R-:W-:-:S03]  /*335c0*/  IMAD.MOV.U32 R32, RZ, RZ, R99 ;  /* 0x000000ffff207224 */ /* 0x000fc600078e0063 */
[----:B------:R2:W-:Y:S01]  /*335d0*/  STL.64 [R1+0x1f8], R26 ;  /* 0x0001f81a01007387 */ /* 0x0005e20000100a00 */
[----:B------:R-:W-:-:S03]  /*335e0*/  MOV R33, R92 ;  /* 0x0000005c00217202 */ /* 0x000fc60000000f00 */
[----:B------:R-:W4:Y:S01]  /*335f0*/  LDL.LU R99, [R1+0x15e8] ;  /* 0x0015e80001637983 */ /* 0x000f220000300800 */
[----:B------:R-:W-:-:S03]  /*33600*/  IMAD.MOV.U32 R34, RZ, RZ, R93 ;  /* 0x000000ffff227224 */ /* 0x000fc600078e005d */
[----:B------:R2:W-:Y:S01]  /*33610*/  STL.64 [R1+0x1e0], R20 ;  /* 0x0001e01401007387 */ /* 0x0005e20000100a00 */
[----:B------:R-:W-:-:S03]  /*33620*/  IMAD.MOV.U32 R35, RZ, RZ, R94 ;  /* 0x000000ffff237224 */ /* 0x000fc600078e005e */
[----:B------:R3:W-:Y:S01]  /*33630*/  STL.64 [R1+0x1e8], R22 ;  /* 0x0001e81601007387 */ /* 0x0007e20000100a00 */
[----:B-1----:R-:W-:-:S03]  /*33640*/  IMAD.MOV.U32 R28, RZ, RZ, R95 ;  /* 0x000000ffff1c7224 */ /* 0x002fc600078e005f */
[----:B------:R-:W4:Y:S01]  /*33650*/  LDL.LU R92, [R1+0x15e4] ;  /* 0x0015e400015c7983 */ /* 0x000f220000300800 */
[----:B------:R-:W-:-:S03]  /*33660*/  MOV R29, R88 ;  /* 0x00000058001d7202 */ /* 0x000fc60000000f00 */
[----:B------:R-:W4:Y:S01]  /*33670*/  LDL.LU R93, [R1+0x15e0] ;  /* 0x0015e000015d7983 */ /* 0x000f220000300800 */
[----:B--2---:R-:W-:-:S03]  /*33680*/  IMAD.MOV.U32 R30, RZ, RZ, R89 ;  /* 0x000000ffff1e7224 */ /* 0x004fc600078e0059 */
[----:B------:R-:W4:Y:S01]  /*33690*/  LDL.LU R94, [R1+0x15dc] ;  /* 0x0015dc00015e7983 */ /* 0x000f220000300800 */
[----:B------:R-:W-:-:S03]  /*336a0*/  IMAD.MOV.U32 R31, RZ, RZ, R90 ;  /* 0x000000ffff1f7224 */ /* 0x000fc600078e005a */
[----:B------:R-:W4:Y:S01]  /*336b0*/  LDL.LU R95, [R1+0x15d8] ;  /* 0x0015d800015f7983 */ /* 0x000f220000300800 */
[----:B---3--:R-:W-:-:S03]  /*336c0*/  IMAD.MOV.U32 R24, RZ, RZ, R91 ;  /* 0x000000ffff187224 */ /* 0x008fc600078e005b */
        /* <DEDUP_REMOVED lines=15> */
[----:B------:R-:W2:Y:S04]  /*337c0*/  LDL.LU R80, [R1+0x15b4] ;  /* 0x0015b40001507983 */ /* 0x000ea80000300800 */
[----:B------:R-:W2:Y:S04]  /*337d0*/  LDL.LU R81, [R1+0x15b0] ;  /* 0x0015b00001517983 */ /* 0x000ea80000300800 */
[----:B------:R-:W2:Y:S04]  /*337e0*/  LDL.LU R82, [R1+0x15ac] ;  /* 0x0015ac0001527983 */ /* 0x000ea80000300800 */
[----:B------:R-:W2:Y:S04]  /*337f0*/  LDL.LU R83, [R1+0x15a8] ;  /* 0x0015a80001537983 */ /* 0x000ea80000300800 */
[----:B------:R-:W2:Y:S04]  /*33800*/  LDL.LU R66, [R1+0x15a4] ;  /* 0x0015a40001427983 */ /* 0x000ea80000300800 */
[----:B------:R-:W2:Y:S04]  /*33810*/  LDL.LU R62, [R1+0x15a0] ;  /* 0x0015a000013e7983 */ /* 0x000ea80000300800 */
[----:B------:R-:W3:Y:S01]  /*33820*/  LDL.LU R54, [R1+0x159c] ;  /* 0x00159c0001367983 */ /* 0x000ee20000300800 */
[----:B------:R-:W-:-:S03]  /*33830*/  IMAD.MOV.U32 R20, RZ, RZ, R55 ;  /* 0x000000ffff147224 */ /* 0x000fc600078e0037 */
[----:B------:R-:W2:Y:S01]  /*33840*/  LDL.LU R244, [R1] ;  /* 0x0000000001f47983 */ /* 0x000ea20000300800 */
[----:B------:R-:W-:-:S03]  /*33850*/  MOV R21, R50 ;  /* 0x0000003200157202 */ /* 0x000fc60000000f00 */
[----:B------:R-:W2:Y:S01]  /*33860*/  LDL.LU R245, [R1+0x4] ;  /* 0x0000040001f57983 */ /* 0x000ea20000300800 */
[----:B------:R-:W-:-:S03]  /*33870*/  IMAD.MOV.U32 R22, RZ, RZ, R51 ;  /* 0x000000ffff167224 */ /* 0x000fc600078e0033 */
[----:B------:R-:W2:Y:S04]  /*33880*/  LDL.LU R246, [R1+0x8] ;  /* 0x0000080001f67983 */ /* 0x000ea80000300800 */
[----:B------:R-:W2:Y:S04]  /*33890*/  LDL.LU R247, [R1+0xc] ;  /* 0x00000c0001f77983 */ /* 0x000ea80000300800 */
[----:B------:R-:W3:Y:S04]  /*338a0*/  LDL.LU R55, [R1+0x1598] ;  /* 0x0015980001377983 */ /* 0x000ee80000300800 */
[----:B------:R-:W2:Y:S04]  /*338b0*/  LDL.LU R50, [R1+0x1594] ;  /* 0x0015940001327983 */ /* 0x000ea80000300800 */
[----:B------:R-:W2:Y:S01]  /*338c0*/  LDL.LU R51, [R1+0x1590] ;  /* 0x0015900001337983 */ /* 0x000ea20000300800 */
[----:B------:R-:W-:-:S03]  /*338d0*/  IMAD.MOV.U32 R23, RZ, RZ, R63 ;  /* 0x000000ffff177224 */ /* 0x000fc600078e003f */
        /* <DEDUP_REMOVED lines=12> */
[C---:B------:R-:W-:Y:S03]  /*339a0*/  HMMA.1688.F32.TF32 R164, R8.reuse, R38, R164 ;  /* 0x0000002608a4723c */ /* 0x040fe600000810a4 */
[----:B------:R-:W4:Y:S05]  /*339b0*/  LDL.LU R107, [R1+0x157c] ;  /* 0x00157c00016b7983 */ /* 0x000f2a0000300800 */
[----:B------:R-:W-:Y:S01]  /*339c0*/  HMMA.1688.F32.TF32 R168, R8, R42, R168 ;  /* 0x0000002a08a8723c */ /* 0x000fe200000810a8 */
[----:B------:R-:W-:-:S07]  /*339d0*/  IMAD.MOV.U32 R240, RZ, RZ, R210 ;  /* 0x000000fffff07224 */ /* 0x000fce00078e00d2 */
[----:B------:R-:W-:Y:S01]  /*339e0*/  HMMA.1688.F32.TF32 R172, R8, R46, R172 ;  /* 0x0000002e08ac723c */ /* 0x000fe200000810ac */
[----:B------:R-:W-:-:S07]  /*339f0*/  MOV R241, R211 ;  /* 0x000000d300f17202 */ /* 0x000fce0000000f00 */
[C---:B---3--:R-:W-:Y:S08]  /*33a00*/  HMMA.1688.F32.TF32 R84, R16.reuse, R54, R84 ;  /* 0x000000361054723c */ /* 0x048ff00000081054 */
[-C--:B--2---:R-:W-:Y:S08]  /*33a10*/  HMMA.1688.F32.TF32 R68, R16, R50.reuse, R80 ;  /* 0x000000321044723c */ /* 0x084ff00000081050 */
[C---:B------:R-:W-:Y:S07]  /*33a20*/  HMMA.1688.F32.TF32 R176, R8.reuse, R50, R176 ;  /* 0x0000003208b0723c */ /* 0x040fee00000810b0 */
[----:B------:R-:W-:Y:S01]  /*33a30*/  STL.64 [R1+0x1540], R86 ;  /* 0x0015405601007387 */ /* 0x000fe20000100a00 */
[C---:B------:R-:W-:Y:S07]  /*33a40*/  HMMA.1688.F32.TF32 R180, R8.reuse, R54, R180 ;  /* 0x0000003608b4723c */ /* 0x040fee00000810b4 */
[----:B------:R2:W-:Y:S01]  /*33a50*/  STL.64 [R1+0x1d0], R68 ;  /* 0x0001d04401007387 */ /* 0x0005e20000100a00 */
[C---:B----4-:R-:W-:Y:S03]  /*33a60*/  HMMA.1688.F32.TF32 R184, R8.reuse, R58, R184 ;  /* 0x0000003a08b8723c */ /* 0x050fe600000810b8 */
[----:B------:R3:W-:Y:S05]  /*33a70*/  STL.64 [R1+0x1d8], R70 ;  /* 0x0001d84601007387 */ /* 0x0007ea0000100a00 */
[C---:B------:R-:W-:Y:S01]  /*33a80*/  HMMA.1688.F32.TF32 R188, R8.reuse, R62, R188 ;  /* 0x0000003e08bc723c */ /* 0x040fe200000810bc */
[----:B------:R4:W-:Y:S07]  /*33a90*/  STL.64 [R1+0x1538], R84 ;  /* 0x0015385401007387 */ /* 0x0009ee0000100a00 */
[----:B------:R-:W-:Y:S08]  /*33aa0*/  HMMA.1688.F32.TF32 R192, R8, R66, R192 ;  /* 0x0000004208c0723c */ /* 0x000ff000000810c0 */
[----:B-1----:R-:W-:Y:S07]  /*33ab0*/  HMMA.1688.F32.TF32 R8, R4, R38, R244 ;  /* 0x000000260408723c */ /* 0x002fee00000810f4 */
[----:B------:R-:W-:Y:S01]  /*33ac0*/  IMAD.MOV.U32 R244, RZ, RZ, R218 ;  /* 0x000000fffff47224 */ /* 0x000fe200078e00da */
[----:B------:R-:W-:Y:S01]  /*33ad0*/  MOV R245, R219 ;  /* 0x000000db00f57202 */ /* 0x000fe20000000f00 */
[----:B------:R-:W2:Y:S01]  /*33ae0*/  LDL.LU R218, [R1+0x1578] ;  /* 0x0015780001da7983 */ /* 0x000ea20000300800 */
[----:B------:R-:W-:-:S02]  /*33af0*/  IMAD.MOV.U32 R246, RZ, RZ, R208 ;  /* 0x000000fffff67224 */ /* 0x000fc400078e00d0 */
[----:B------:R-:W-:Y:S01]  /*33b00*/  IMAD.MOV.U32 R247, RZ, RZ, R209 ;  /* 0x000000fffff77224 */ /* 0x000fe200078e00d1 */
[----:B------:R-:W2:Y:S04]  /*33b10*/  LDL.LU R219, [R1+0x1574] ;  /* 0x0015740001db7983 */ /* 0x000ea80000300800 */
[----:B------:R-:W2:Y:S04]  /*33b20*/  LDL.LU R208, [R1+0x1570] ;  /* 0x0015700001d07983 */ /* 0x000ea80000300800 */
[----:B------:R-:W3:Y:S04]  /*33b30*/  LDL.LU R209, [R1+0x156c] ;  /* 0x00156c0001d17983 */ /* 0x000ee80000300800 */
[----:B------:R-:W4:Y:S04]  /*33b40*/  LDL.LU R210, [R1+0x1568] ;  /* 0x0015680001d27983 */ /* 0x000f280000300800 */
[----:B------:R-:W4:Y:S01]  /*33b50*/  LDL.LU R211, [R1+0x1564] ;  /* 0x0015640001d37983 */ /* 0x000f220000300800 */
[----:B------:R-:W-:Y:S01]  /*33b60*/  HMMA.1688.F32.TF32 R100, R12, R38, R100 ;  /* 0x000000260c64723c */ /* 0x000fe20000081064 */
[----:B------:R-:W-:-:S02]  /*33b70*/  IMAD.MOV.U32 R242, RZ, RZ, R252 ;  /* 0x000000fffff27224 */ /* 0x000fc400078e00fc */
[----:B------:R-:W4:Y:S01]  /*33b80*/  LDL.LU R252, [R1+0x1560] ;  /* 0x0015600001fc7983 */ /* 0x000f220000300800 */
[----:B------:R-:W-:-:S03]  /*33b90*/  IMAD.MOV.U32 R243, RZ, RZ, R2 ;  /* 0x000000fffff37224 */ /* 0x000fc600078e0002 */
[----:B------:R-:W4:Y:S01]  /*33ba0*/  LDL.LU R2, [R1+0x155c] ;  /* 0x00155c0001027983 */ /* 0x000f220000300800 */
        /* <DEDUP_REMOVED lines=8> */
[----:B------:R-:W-:Y:S01]  /*33c30*/  IMAD.MOV.U32 R135, RZ, RZ, R212 ;  /* 0x000000ffff877224 */ /* 0x000fe200078e00d4 */
[----:B------:R-:W-:Y:S01]  /*33c40*/  MOV R133, R214 ;  /* 0x000000d600857202 */ /* 0x000fe20000000f00 */
[----:B------:R-:W-:-:S02]  /*33c50*/  IMAD.MOV.U32 R134, RZ, RZ, R213 ;  /* 0x000000ffff867224 */ /* 0x000fc400078e00d5 */
[----:B------:R-:W-:Y:S02]  /*33c60*/  IMAD.MOV.U32 R132, RZ, RZ, R215 ;  /* 0x000000ffff847224 */ /* 0x000fe400078e00d7 */
[----:B------:R-:W-:Y:S01]  /*33c70*/  IMAD.MOV.U32 R131, RZ, RZ, R200 ;  /* 0x000000ffff837224 */ /* 0x000fe200078e00c8 */
[----:B------:R-:W-:Y:S01]  /*33c80*/  MOV R129, R202 ;  /* 0x000000ca00817202 */ /* 0x000fe20000000f00 */
[----:B------:R-:W-:Y:S02]  /*33c90*/  IMAD.MOV.U32 R130, RZ, RZ, R201 ;  /* 0x000000ffff827224 */ /* 0x000fe400078e00c9 */
[----:B------:R-:W-:Y:S01]  /*33ca0*/  IMAD.MOV.U32 R128, RZ, RZ, R203 ;  /* 0x000000ffff807224 */ /* 0x000fe200078e00cb */
[C---:B------:R-:W-:Y:S08]  /*33cb0*/  HMMA.1688.F32.TF32 R88, R16.reuse, R58, R88 ;  /* 0x0000003a1058723c */ /* 0x040ff00000081058 */
[C---:B------:R-:W-:Y:S08]  /*33cc0*/  HMMA.1688.F32.TF32 R92, R16.reuse, R62, R92 ;  /* 0x0000003e105c723c */ /* 0x040ff0000008105c */
[----:B------:R-:W-:Y:S08]  /*33cd0*/  HMMA.1688.F32.TF32 R96, R16, R66, R96 ;  /* 0x000000421060723c */ /* 0x000ff00000081060 */
[C---:B------:R-:W-:Y:S08]  /*33ce0*/  HMMA.1688.F32.TF32 R16, R4.reuse, R46, R248 ;  /* 0x0000002e0410723c */ /* 0x040ff000000810f8 */
[----:B------:R-:W-:Y:S01]  /*33cf0*/  HMMA.1688.F32.TF32 R20, R4, R50, R20 ;  /* 0x000000320414723c */ /* 0x000fe20000081014 */
[----:B------:R-:W-:-:S07]  /*33d00*/  IMAD.MOV.U32 R251, RZ, RZ, R220 ;  /* 0x000000fffffb7224 */ /* 0x000fce00078e00dc */
[----:B------:R-:W-:Y:S01]  /*33d10*/  HMMA.1688.F32.TF32 R24, R4, R54, R24 ;  /* 0x000000360418723c */ /* 0x000fe20000081018 */
[----:B------:R-:W-:-:S07]  /*33d20*/  IMAD.MOV.U32 R250, RZ, RZ, R221 ;  /* 0x000000fffffa7224 */ /* 0x000fce00078e00dd */
[----:B------:R-:W-:Y:S01]  /*33d30*/  HMMA.1688.F32.TF32 R28, R4, R58, R28 ;  /* 0x0000003a041c723c */ /* 0x000fe2000008101c */
[----:B------:R-:W-:-:S07]  /*33d40*/  MOV R249, R222 ;  /* 0x000000de00f97202 */ /* 0x000fce0000000f00 */
[----:B------:R-:W-:Y:S01]  /*33d50*/  HMMA.1688.F32.TF32 R32, R4, R62, R32 ;  /* 0x0000003e0420723c */ /* 0x000fe20000081020 */
[----:B------:R-:W-:-:S07]  /*33d60*/  IMAD.MOV.U32 R248, RZ, RZ, R223 ;  /* 0x000000fffff87224 */ /* 0x000fce00078e00df */
[----:B------:R-:W-:Y:S01]  /*33d70*/  HMMA.1688.F32.TF32 R4, R4, R66, R156 ;  /* 0x000000420404723c */ /* 0x000fe2000008109c */
[----:B--2---:R-:W-:Y:S02]  /*33d80*/  IMAD.MOV.U32 R155, RZ, RZ, R208 ;  /* 0x000000ffff9b7224 */ /* 0x004fe400078e00d0 */
[----:B------:R-:W2:Y:S01]  /*33d90*/  LDL.LU R208, [R1+0x170] ;  /* 0x0001700001d07983 */ /* 0x000ea20000300800 */
[----:B---3--:R-:W-:-:S03]  /*33da0*/  IMAD.MOV.U32 R154, RZ, RZ, R209 ;  /* 0x000000ffff9a7224 */ /* 0x008fc600078e00d1 */
[----:B------:R-:W2:Y:S01]  /*33db0*/  LDL.LU R209, [R1+0x174] ;  /* 0x0001740001d17983 */ /* 0x000ea20000300800 */
[----:B----4-:R-:W-:-:S03]  /*33dc0*/  MOV R153, R210 ;  /* 0x000000d200997202 */ /* 0x010fc60000000f00 */
[----:B------:R-:W2:Y:S01]  /*33dd0*/  LDL.LU R210, [R1+0x178] ;  /* 0x0001780001d27983 */ /* 0x000ea20000300800 */
[----:B------:R-:W-:-:S03]  /*33de0*/  IMAD.MOV.U32 R152, RZ, RZ, R211 ;  /* 0x000000ffff987224 */ /* 0x000fc600078e00d3 */
        /* <DEDUP_REMOVED lines=44> */
[----:B------:R-:W2:Y:S01]  /*340b0*/  LDS R207, [R0+0x1f200] ;  /* 0x01f2000000cf7984 */ /* 0x000ea20000000800 */
[----:B------:R-:W-:-:S03]  /*340c0*/  IMAD.MOV.U32 R150, RZ, RZ, R2 ;  /* 0x000000ffff967224 */ /* 0x000fc600078e0002 */
[----:B------:R-:W4:Y:S04]  /*340d0*/  LDL.LU R148, [R1+0x160] ;  /* 0x0001600001947983 */ /* 0x000f280000300800 */
[----:B------:R-:W4:Y:S04]  /*340e0*/  LDL.LU R149, [R1+0x164] ;  /* 0x0001640001957983 */ /* 0x000f280000300800 */
[----:B------:R-:W4:Y:S01]  /*340f0*/  LDL.LU R2, [R1+0x1558] ;  /* 0x0015580001027983 */ /* 0x000f220000300800 */
        /* <DEDUP_REMOVED lines=9> */
[----:B------:R-:W2:Y:S01]  /*34190*/  LDL.LU.64 R212, [R1+0x1548] ;  /* 0x0015480001d47983 */ /* 0x000ea20000300a00 */
        /* <DEDUP_REMOVED lines=10> */
[----:B------:R-:W-:Y:S01]  /*34240*/  IMAD.MOV.U32 R138, RZ, RZ, R229 ;  /* 0x000000ffff8a7224 */ /* 0x000fe200078e00e5 */
[----:B------:R-:W-:Y:S01]  /*34250*/  LDS R230, [R3+0x1f280] ;  /* 0x01f2800003e67984 */ /* 0x000fe20000000800 */
[----:B------:R-:W-:-:S03]  /*34260*/  IMAD.MOV.U32 R139, RZ, RZ, R228 ;  /* 0x000000ffff8b7224 */ /* 0x000fc600078e00e4 */
[----:B------:R-:W-:Y:S04]  /*34270*/  LDS R228, [R3+0x1e280] ;  /* 0x01e2800003e47984 */ /* 0x000fe80000000800 */
[----:B------:R-:W-:Y:S04]  /*34280*/  LDS R229, [R0+0x1e280] ;  /* 0x01e2800000e57984 */ /* 0x000fe80000000800 */
[----:B------:R-:W3:Y:S01]  /*34290*/  LDS R231, [R0+0x1f280] ;  /* 0x01f2800000e77984 */ /* 0x000ee20000000800 */
[----:B------:R-:W-:Y:S01]  /*342a0*/  IMAD.MOV.U32 R144, RZ, RZ, R239 ;  /* 0x000000ffff907224 */ /* 0x000fe200078e00ef */
[----:B------:R-:W-:Y:S01]  /*342b0*/  MOV R145, R238 ;  /* 0x000000ee00917202 */ /* 0x000fe20000000f00 */
[----:B------:R-:W-:-:S02]  /*342c0*/  IMAD.MOV.U32 R146, RZ, RZ, R237 ;  /* 0x000000ffff927224 */ /* 0x000fc400078e00ed */
[----:B------:R-:W-:Y:S01]  /*342d0*/  IMAD.MOV.U32 R147, RZ, RZ, R236 ;  /* 0x000000ffff937224 */ /* 0x000fe200078e00ec */
[----:B------:R-:W-:Y:S01]  /*342e0*/  MOV R151, R252 ;  /* 0x000000fc00977202 */ /* 0x000fe20000000f00 */
[----:B------:R-:W-:Y:S04]  /*342f0*/  LDS R238, [R3+0x1f380] ;  /* 0x01f3800003ee7984 */ /* 0x000fe80000000800 */
[----:B------:R-:W-:Y:S04]  /*34300*/  LDS R236, [R3+0x1e380] ;  /* 0x01e3800003ec7984 */ /* 0x000fe80000000800 */
[----:B------:R-:W-:Y:S04]  /*34310*/  LDS R239, [R0+0x1f380] ;  /* 0x01f3800000ef7984 */ /* 0x000fe80000000800 */
[----:B------:R-:W4:Y:S01]  /*34320*/  LDS R237, [R0+0x1e380] ;  /* 0x01e3800000ed7984 */ /* 0x000f220000000800 */
[C---:B-1----:R-:W-:Y:S08]  /*34330*/  HMMA.1688.F32.TF32 R128, R232.reuse, R38, R128 ;  /* 0x00000026e880723c */ /* 0x042ff00000081080 */
[C---:B------:R-:W-:Y:S08]  /*34340*/  HMMA.1688.F32.TF32 R132, R232.reuse, R42, R132 ;  /* 0x0000002ae884723c */ /* 0x040ff00000081084 */
[C---:B------:R-:W-:Y:S08]  /*34350*/  HMMA.1688.F32.TF32 R136, R232.reuse, R46, R136 ;  /* 0x0000002ee888723c */ /* 0x040ff00000081088 */
[C---:B------:R-:W-:Y:S08]  /*34360*/  HMMA.1688.F32.TF32 R140, R232.reuse, R50, R140 ;  /* 0x00000032e88c723c */ /* 0x040ff0000008108c */
[----:B------:R-:W-:Y:S08]  /*34370*/  HMMA.1688.F32.TF32 R144, R232, R54, R144 ;  /* 0x00000036e890723c */ /* 0x000ff00000081090 */
[C---:B---3--:R-:W-:Y:S08]  /*34380*/  HMMA.1688.F32.TF32 R80, R228.reuse, R38, R80 ;  /* 0x00000026e450723c */ /* 0x048ff00000081050 */
[C---:B------:R-:W-:Y:S08]  /*34390*/  HMMA.1688.F32.TF32 R208, R228.reuse, R42, R208 ;  /* 0x0000002ae4d0723c */ /* 0x040ff000000810d0 */
[C---:B------:R-:W-:Y:S08]  /*343a0*/  HMMA.1688.F32.TF32 R148, R228.reuse, R46, R148 ;  /* 0x0000002ee494723c */ /* 0x040ff00000081094 */
[C---:B------:R-:W-:Y:S08]  /*343b0*/  HMMA.1688.F32.TF32 R152, R228.reuse, R54, R152 ;  /* 0x00000036e498723c */ /* 0x040ff00000081098 */
[C---:B------:R-:W-:Y:S08]  /*343c0*/  HMMA.1688.F32.TF32 R216, R228.reuse, R58, R216 ;  /* 0x0000003ae4d8723c */ /* 0x040ff000000810d8 */
[----:B------:R-:W-:Y:S08]  /*343d0*/  HMMA.1688.F32.TF32 R196, R228, R62, R196 ;  /* 0x0000003ee4c4723c */ /* 0x000ff000000810c4 */
[C---:B------:R-:W-:Y:S08]  /*343e0*/  HMMA.1688.F32.TF32 R240, R232.reuse, R58, R240 ;  /* 0x0000003ae8f0723c */ /* 0x040ff000000810f0 */
[C---:B------:R-:W-:Y:S08]  /*343f0*/  HMMA.1688.F32.TF32 R244, R232.reuse, R62, R244 ;  /* 0x0000003ee8f4723c */ /* 0x040ff000000810f4 */
[----:B------:R-:W-:Y:S08]  /*34400*/  HMMA.1688.F32.TF32 R232, R232, R66, R248 ;  /* 0x00000042e8e8723c */ /* 0x000ff000000810f8 */
[C---:B--2---:R-:W-:Y:S08]  /*34410*/  HMMA.1688.F32.TF32 R212, R228.reuse, R50, R212 ;  /* 0x00000032e4d4723c */ /* 0x044ff000000810d4 */
[----:B------:R-:W-:Y:S01]  /*34420*/  HMMA.1688.F32.TF32 R228, R228, R66, R84 ;  /* 0x00000042e4e4723c */ /* 0x000fe20000081054 */
[----:B------:R1:W5:Y:S04]  /*34430*/  LDL.LU.64 R86, [R1+0x1540] ;  /* 0x0015400001567983 */ /* 0x0003680000300a00 */
[----:B------:R1:W5:Y:S04]  /*34440*/  LDL.LU.64 R84, [R1+0x1538] ;  /* 0x0015380001547983 */ /* 0x0003680000300a00 */
[----:B------:R-:W-:Y:S04]  /*34450*/  STL.64 [R1+0x90], R128 ;  /* 0x0000908001007387 */ /* 0x000fe80000100a00 */
[----:B------:R2:W-:Y:S04]  /*34460*/  STL.64 [R1+0x98], R130 ;  /* 0x0000988201007387 */ /* 0x0005e80000100a00 */
[----:B--2---:R-:W2:Y:S04]  /*34470*/  LDL.LU.64 R130, [R1+0x1530] ;  /* 0x0015300001827983 */ /* 0x004ea80000300a00 */
[----:B------:R-:W2:Y:S04]  /*34480*/  LDL.LU.64 R128, [R1+0x1528] ;  /* 0x0015280001807983 */ /* 0x000ea80000300a00 */
[----:B------:R-:W3:Y:S04]  /*34490*/  LDL.LU R40, [R1+0x3a8] ;  /* 0x0003a80001287983 */ /* 0x000ee80000300800 */
        /* <DEDUP_REMOVED lines=22> */
[----:B-1----:R-:W4:Y:S04]  /*34600*/  LDL.LU.64 R246, [R1+0x14d0] ;  /* 0x0014d00001f67983 */ /* 0x002f280000300a00 */
[----:B------:R-:W4:Y:S04]  /*34610*/  LDL.LU.64 R244, [R1+0x14c8] ;  /* 0x0014c80001f47983 */ /* 0x000f280000300a00 */
[----:B------:R-:W2:Y:S04]  /*34620*/  LDL.LU.64 R250, [R1+0x14c0] ;  /* 0x0014c00001fa7983 */ /* 0x000ea80000300a00 */
[----:B------:R-:W2:Y:S04]  /*34630*/  LDL.LU.64 R248, [R1+0x14b8] ;  /* 0x0014b80001f87983 */ /* 0x000ea80000300a00 */
[----:B------:R-:W-:Y:S04]  /*34640*/  STL.64 [R1+0xc0], R232 ;  /* 0x0000c0e801007387 */ /* 0x000fe80000100a00 */
[----:B------:R4:W-:Y:S01]  /*34650*/  STL.64 [R1+0xc8], R234 ;  /* 0x0000c8ea01007387 */ /* 0x0009e20000100a00 */
[----:B------:R-:W-:-:S02]  /*34660*/  IMAD.MOV.U32 R252, RZ, RZ, 0x7f ;  /* 0x0000007ffffc7424 */ /* 0x000fc400078e00ff */
[----:B------:R-:W-:Y:S01]  /*34670*/  IMAD.MOV.U32 R0, RZ, RZ, c[0x0][0x180] ;  /* 0x00006000ff007624 */ /* 0x000fe200078e00ff */
[----:B------:R-:W-:Y:S01]  /*34680*/  UIADD3 UR5, UR5, 0x1, URZ ;  /* 0x0000000105057890 */ /* 0x000fe2000fffe03f */
[----:B------:R-:W-:Y:S01]  /*34690*/  BAR.SYNC.DEFER_BLOCKING 0x0 ;  /* 0x0000000000007b1d */ /* 0x000fe20000010000 */
[C---:B----4-:R-:W-:Y:S08]  /*346a0*/  HMMA.1688.F32.TF32 R232, R236.reuse, R42, R244 ;  /* 0x0000002aece8723c */ /* 0x050ff000000810f4 */
[C---:B--2---:R-:W-:Y:S08]  /*346b0*/  HMMA.1688.F32.TF32 R248, R236.reuse, R38, R248 ;  /* 0x00000026ecf8723c */ /* 0x044ff000000810f8 */
[C---:B------:R-:W-:Y:S08]  /*346c0*/  HMMA.1688.F32.TF32 R36, R236.reuse, R46, R240 ;  /* 0x0000002eec24723c */ /* 0x040ff000000810f0 */
[C---:B------:R-:W-:Y:S07]  /*346d0*/  HMMA.1688.F32.TF32 R44, R236.reuse, R50, R144 ;  /* 0x00000032ec2c723c */ /* 0x040fee0000081090 */
[----:B------:R-:W-:Y:S04]  /*346e0*/  STL.64 [R1+0xa0], R248 ;  /* 0x0000a0f801007387 */ /* 0x000fe80000100a00 */
[----:B------:R-:W-:Y:S04]  /*346f0*/  STL.64 [R1+0xa8], R250 ;  /* 0x0000a8fa01007387 */ /* 0x000fe80000100a00 */
[----:B------:R-:W-:Y:S04]  /*34700*/  STL.64 [R1+0x70], R232 ;  /* 0x000070e801007387 */ /* 0x000fe80000100a00 */
[----:B------:R-:W-:Y:S04]  /*34710*/  STL.64 [R1+0x78], R234 ;  /* 0x000078ea01007387 */ /* 0x000fe80000100a00 */
[----:B------:R1:W-:Y:S04]  /*34720*/  STL.64 [R1+0x60], R36 ;  /* 0x0000602401007387 */ /* 0x0003e80000100a00 */
[----:B------:R-:W-:Y:S04]  /*34730*/  STL.64 [R1+0x68], R38 ;  /* 0x0000682601007387 */ /* 0x000fe80000100a00 */
[----:B-1----:R-:W2:Y:S04]  /*34740*/  LDL.LU R37, [R1+0xf98] ;  /* 0x000f980001257983 */ /* 0x002ea80000300800 */
[----:B------:R-:W-:Y:S04]  /*34750*/  STL.64 [R1+0x40], R44 ;  /* 0x0000402c01007387 */ /* 0x000fe80000100a00 */
[----:B------:R1:W-:Y:S04]  /*34760*/  STL.64 [R1+0x48], R46 ;  /* 0x0000482e01007387 */ /* 0x0003e80000100a00 */
[----:B------:R-:W4:Y:S01]  /*34770*/  LDL.LU R36, [R1+0xf9c] ;  /* 0x000f9c0001247983 */ /* 0x000f220000300800 */
[C---:B------:R-:W-:Y:S08]  /*34780*/  HMMA.1688.F32.TF32 R48, R236.reuse, R54, R140 ;  /* 0x00000036ec30723c */ /* 0x040ff0000008108c */
[----:B-1----:R-:W-:Y:S01]  /*34790*/  HMMA.1688.F32.TF32 R44, R236, R58, R136 ;  /* 0x0000003aec2c723c */ /* 0x002fe20000081088 */
[----:B------:R-:W-:Y:S11]  /*347a0*/  IADD3 R252, R252, c[0x0][0x180], RZ ;  /* 0x00006000fcfc7a10 */ /* 0x000ff60007ffe0ff */
[----:B------:R-:W-:Y:S03]  /*347b0*/  @!UPT UIADD3 URZ, URZ, URZ, URZ ;  /* 0x0000003f3f3ff290 */ /* 0x000fe6000fffe03f */
[----:B------:R-:W-:Y:S04]  /*347c0*/  STL.64 [R1+0x20], R48 ;  /* 0x0000203001007387 */ /* 0x000fe80000100a00 */
[----:B------:R1:W-:Y:S04]  /*347d0*/  STL.64 [R1+0x28], R50 ;  /* 0x0000283201007387 */ /* 0x0003e80000100a00 */
[----:B------:R1:W-:Y:S04]  /*347e0*/  STL.64 [R1], R44 ;  /* 0x0000002c01007387 */ /* 0x0003e80000100a00 */
[----:B------:R3:W-:Y:S04]  /*347f0*/  STL.64 [R1+0x8], R46 ;  /* 0x0000082e01007387 */ /* 0x0007e80000100a00 */
[----:B------:R-:W2:Y:S04]  /*34800*/  LDL.LU R52, [R1+0xfa0] ;  /* 0x000fa00001347983 */ /* 0x000ea80000300800 */
[----:B-1----:R-:W2:Y:S04]  /*34810*/  LDL.LU R51, [R1+0xfa4] ;  /* 0x000fa40001337983 */ /* 0x002ea80000300800 */
[----:B------:R-:W2:Y:S04]  /*34820*/  LDL.LU R44, [R1+0xf5c] ;  /* 0x000f5c00012c7983 */ /* 0x000ea80000300800 */
[----:B------:R-:W2:Y:S01]  /*34830*/  LDL.LU R39, [R1+0xf60] ;  /* 0x000f600001277983 */ /* 0x000ea20000300800 */
[----:B------:R-:W-:Y:S01]  /*34840*/  SHF.R.S32.HI R3, RZ, 0x1f, R252 ;  /* 0x0000001fff037819 */ /* 0x000fe200000114fc */
[----:B------:R-:W-:Y:S01]  /*34850*/  IMAD.MOV.U32 R38, RZ, RZ, c[0x0][0x188] ;  /* 0x00006200ff267624 */ /* 0x000fe200078e00ff */
[----:B------:R-:W-:Y:S01]  /*34860*/  IADD3 R0, R0, -0x100, RZ ;  /* 0xffffff0000007810 */ /* 0x000fe20007ffe0ff */
[----:B---3--:R-:W3:Y:S01]  /*34870*/  LDL.LU R47, [R1+0xf64] ;  /* 0x000f6400012f7983 */ /* 0x008ee20000300800 */
[----:B------:R-:W-:-:S03]  /*34880*/  LEA.HI R3, R3, R252, RZ, 0x7 ;  /* 0x000000fc03037211 */ /* 0x000fc600078f38ff */
[----:B------:R-:W3:Y:S01]  /*34890*/  LDL.LU R43, [R1+0xf68] ;  /* 0x000f6800012b7983 */ /* 0x000ee20000300800 */
[----:B------:R-:W-:Y:S01]  /*348a0*/  SHF.R.S32.HI R3, RZ, 0x7, R3 ;  /* 0x00000007ff037819 */ /* 0x000fe20000011403 */
[----:B------:R-:W-:Y:S01]  /*348b0*/  IMAD R0, R40, -0x80, R0 ;  /* 0xffffff8028007824 */ /* 0x000fe200078e0200 */
[----:B------:R-:W-:Y:S01]  /*348c0*/  SHF.L.U32 R38, R38, 0x7, RZ ;  /* 0x0000000726267819 */ /* 0x000fe200000006ff */
[----:B------:R-:W3:Y:S04]  /*348d0*/  LDL.LU R49, [R1+0xf1c] ;  /* 0x000f1c0001317983 */ /* 0x000ee80000300800 */
[----:B------:R-:W3:Y:S01]  /*348e0*/  LDL.LU R41, [R1+0xf20] ;  /* 0x000f200001297983 */ /* 0x000ee20000300800 */
[----:B------:R-:W-:Y:S01]  /*348f0*/  IADD3 R3, R3, -0x2, RZ ;  /* 0xfffffffe03037810 */ /* 0x000fe20007ffe0ff */
[----:B------:R-:W-:Y:S01]  /*34900*/  IMAD.SHL.U32 R38, R38, 0x4, RZ ;  /* 0x0000000426267824 */ /* 0x000fe200078e00ff */
[----:B------:R-:W-:-:S02]  /*34910*/  ISETP.GT.AND P1, PT, R0, RZ, PT ;  /* 0x000000ff0000720c */ /* 0x000fc40003f24270 */
[----:B------:R-:W-:Y:S02]  /*34920*/  ISETP.GE.AND P0, PT, R40, R3, PT ;  /* 0x000000032800720c */ /* 0x000fe40003f06270 */
[----:B------:R-:W-:Y:S02]  /*34930*/  SEL R3, RZ, 0x4, !P1 ;  /* 0x00000004ff037807 */ /* 0x000fe40004800000 */
[----:B----4-:R-:W-:-:S04]  /*34940*/  IADD3 R36, P1, R36, R38, RZ ;  /* 0x0000002624247210 */ /* 0x010fc80007f3e0ff */
[----:B--2---:R-:W-:Y:S01]  /*34950*/  IADD3.X R37, R37, R2, RZ, P1, !PT ;  /* 0x0000000225257210 */ /* 0x004fe20000ffe4ff */
[----:B------:R1:W-:Y:S04]  /*34960*/  STL [R1+0xf9c], R36 ;  /* 0x000f9c2401007387 */ /* 0x0003e80000100800 */
[----:B------:R2:W-:Y:S04]  /*34970*/  STL [R1+0xf98], R37 ;  /* 0x000f982501007387 */ /* 0x0005e80000100800 */
[----:B------:R-:W4:Y:S04]  /*34980*/  LDL.LU R48, [R1+0xf24] ;  /* 0x000f240001307983 */ /* 0x000f280000300800 */
[----:B------:R-:W4:Y:S04]  /*34990*/  LDL.LU R46, [R1+0xf28] ;  /* 0x000f2800012e7983 */ /* 0x000f280000300800 */
[----:B------:R-:W4:Y:S04]  /*349a0*/  LDL.LU R45, [R1+0xedc] ;  /* 0x000edc00012d7983 */ /* 0x000f280000300800 */
[----:B------:R-:W4:Y:S04]  /*349b0*/  LDL.LU R42, [R1+0xee0] ;  /* 0x000ee000012a7983 */ /* 0x000f280000300800 */
[----:B------:R-:W1:Y:S01]  /*349c0*/  S2R R252, SR_TID.X ;  /* 0x0000000000fc7919 */ /* 0x000e620000002100 */
[----:B------:R-:W-:Y:S01]  /*349d0*/  UISETP.GT.AND UP0, UPT, UR5, 0x1, UPT ;  /* 0x000000010500788c */ /* 0x000fe2000bf04270 */
[----:B------:R-:W-:-:S03]  /*349e0*/  SEL R3, R3, RZ, !P0 ;  /* 0x000000ff03037207 */ /* 0x000fc60004000000 */
[----:B------:R-:W-:Y:S01]  /*349f0*/  USEL UR5, UR5, URZ, !UP0 ;  /* 0x0000003f05057287 */ /* 0x000fe2000c000000 */
[----:B------:R-:W-:-:S05]  /*34a00*/  ISETP.NE.U32.AND P2, PT, R3, RZ, PT ;  /* 0x000000ff0300720c */ /* 0x000fca0003f45070 */
[----:B------:R-:W-:Y:S01]  /*34a10*/  IMAD.U32 R3, RZ, RZ, UR5 ;  /* 0x00000005ff037e24 */ /* 0x000fe2000f8e00ff */
[----:B------:R-:W-:Y:S02]  /*34a20*/  ISETP.GT.AND P1, PT, R0, 0x4, PT ;  /* 0x000000040000780c */ /* 0x000fe40003f24270 */
[----:B-1----:R-:W-:-:S05]  /*34a30*/  LOP3.LUT R252, R252, 0x7f, RZ, 0xc0, !PT ;  /* 0x0000007ffcfc7812 */ /* 0x002fca00078ec0ff */
[----:B------:R-:W-:-:S04]  /*34a40*/  IMAD.SHL.U32 R50, R252, 0x4, RZ ;  /* 0x00000004fc327824 */ /* 0x000fc800078e00ff */
[----:B------:R-:W-:Y:S01]  /*34a50*/  IMAD R3, R3, 0x20000, R50 ;  /* 0x0002000003037824 */ /* 0x000fe200078e0232 */
[----:B------:R-:W-:-:S04]  /*34a60*/  IADD3 R51, P3, R51, R38, RZ ;  /* 0x0000002633337210 */ /* 0x000fc80007f7e0ff */
[----:B------:R-:W-:Y:S01]  /*34a70*/  @!PT LDS RZ, [RZ] ;  /* 0x00000000fffff984 */ /* 0x000fe20000000800 */
[----:B------:R-:W-:Y:S01]  /*34a80*/  @!PT LDS RZ, [RZ] ;  /* 0x00000000fffff984 */ /* 0x000fe20000000800 */
[----:B------:R-:W-:Y:S01]  /*34a90*/  @!PT LDS RZ, [RZ] ;  /* 0x00000000fffff984 */ /* 0x000fe20000000800 */
[----:B------:R1:W-:Y:S01]  /*34aa0*/  LDGSTS.E [R3], [R36.64], P2 ;  /* 0x0000000024037fae */ /* 0x0003e20009121848 */
[----:B------:R-:W-:Y:S01]  /*34ab0*/  IMAD.X R52, R52, 0x1, R2, P3 ;  /* 0x0000000134347824 */ /* 0x000fe200018e0602 */
[----:B------:R-:W-:Y:S02]  /*34ac0*/  IADD3 R39, P4, R39, R38, RZ ;  /* 0x0000002627277210 */ /* 0x000fe40007f9e0ff */
[----:B-1----:R-:W-:-:S04]  /*34ad0*/  SEL R36, RZ, 0x4, !P1 ;  /* 0x00000004ff247807 */ /* 0x002fc80004800000 */
[----:B------:R-:W-:Y:S01]  /*34ae0*/  SEL R36, R36, RZ, !P0 ;  /* 0x000000ff24247207 */ /* 0x000fe20004000000 */
[----:B--2---:R-:W-:-:S03]  /*34af0*/  IMAD.MOV.U32 R37, RZ, RZ, R52 ;  /* 0x000000ffff257224 */ /* 0x004fc600078e0034 */
[----:B------:R-:W-:Y:S02]  /*34b00*/  ISETP.NE.U32.AND P1, PT, R36, RZ, PT ;  /* 0x000000ff2400720c */ /* 0x000fe40003f25070 */
[----:B------:R-:W-:Y:S01]  /*34b10*/  MOV R36, R51 ;  /* 0x0000003300247202 */ /* 0x000fe20000000f00 */
[----:B------:R-:W-:-:S04]  /*34b20*/  IMAD.X R44, R44, 0x1, R2, P4 ;  /* 0x000000012c2c7824 */ /* 0x000fc800020e0602 */
[----:B------:R1:W-:Y:S01]  /*34b30*/  LDGSTS.E [R3+0x200], [R36.64], P2 ;  /* 0x0020000024037fae */ /* 0x0003e20009121848 */
[----:B------:R-:W-:Y:S02]  /*34b40*/  ISETP.GT.AND P2, PT, R0, 0x8, PT ;  /* 0x000000080000780c */ /* 0x000fe40003f44270 */
[-C--:B---3--:R-:W-:Y:S01]  /*34b50*/  IADD3 R43, P3, R43, R38.reuse, RZ ;  /* 0x000000262b2b7210 */ /* 0x088fe20007f7e0ff */
[----:B------:R-:W-:Y:S01]  /*34b60*/  STL [R1+0xfa4], R51 ;  /* 0x000fa43301007387 */ /* 0x000fe20000100800 */
[----:B------:R-:W-:Y:S01]  /*34b70*/  IADD3 R41, P4, R41, R38, RZ ;  /* 0x0000002629297210 */ /* 0x000fe20007f9e0ff */
[----:B-1----:R-:W-:Y:S02]  /*34b80*/  IMAD.MOV.U32 R36, RZ, RZ, R39 ;  /* 0x000000ffff247224 */ /* 0x002fe400078e0027 */
[----:B------:R-:W-:Y:S01]  /*34b90*/  IMAD.MOV.U32 R37, RZ, RZ, R44 ;  /* 0x000000ffff257224 */ /* 0x000fe200078e002c */
[----:B------:R-:W-:Y:S01]  /*34ba0*/  STL [R1+0xfa0], R52 ;  /* 0x000fa03401007387 */ /* 0x000fe20000100800 */
[----:B------:R-:W-:-:S03]  /*34bb0*/  IADD3.X R47, R47, R2, RZ, P3, !PT ;  /* 0x000000022f2f7210 */ /* 0x000fc60001ffe4ff */
[----:B------:R1:W-:Y:S01]  /*34bc0*/  LDGSTS.E [R3+0x1000], [R36.64], P1 ;  /* 0x0100000024037fae */ /* 0x0003e20008921848 */
[----:B------:R-:W-:-:S03]  /*34bd0*/  IMAD.X R49, R49, 0x1, R2, P4 ;  /* 0x0000000131317824 */ /* 0x000fc600020e0602 */
[----:B------:R-:W-:Y:S04]  /*34be0*/  STL [R1+0xf60], R39 ;  /* 0x000f602701007387 */ /* 0x000fe80000100800 */
[----:B------:R2:W-:Y:S01]  /*34bf0*/  STL [R1+0xf5c], R44 ;  /* 0x000f5c2c01007387 */ /* 0x0005e20000100800 */
[----:B-1----:R-:W-:Y:S01]  /*34c00*/  SEL R36, RZ, 0x4, !P2 ;  /* 0x00000004ff247807 */ /* 0x002fe20005000000 */
[----:B------:R-:W-:-:S03]  /*34c10*/  IMAD.MOV.U32 R37, RZ, RZ, R47 ;  /* 0x000000ffff257224 */ /* 0x000fc600078e002f */
[----:B------:R-:W-:Y:S01]  /*34c20*/  SEL R36, R36, RZ, !P0 ;  /* 0x000000ff24247207 */ /* 0x000fe20004000000 */
[----:B--2---:R-:W2:Y:S04]  /*34c30*/  LDL.LU R44, [R1+0xee8] ;  /* 0x000ee800012c7983 */ /* 0x004ea80000300800 */
[----:B------:R-:W2:Y:S01]  /*34c40*/  LDL.LU R39, [R1+0xea0] ;  /* 0x000ea00001277983 */ /* 0x000ea20000300800 */
[----:B------:R-:W-:-:S03]  /*34c50*/  ISETP.NE.U32.AND P2, PT, R36, RZ, PT ;  /* 0x000000ff2400720c */ /* 0x000fc60003f45070 */
[----:B------:R-:W-:Y:S01]  /*34c60*/  STL [R1+0xf68], R43 ;  /* 0x000f682b01007387 */ /* 0x000fe20000100800 */
[----:B------:R-:W-:-:S03]  /*34c70*/  IMAD.MOV.U32 R36, RZ, RZ, R43 ;  /* 0x000000ffff247224 */ /* 0x000fc600078e002b */
[----:B------:R1:W-:Y:S04]  /*34c80*/  STL [R1+0xf64], R47 ;  /* 0x000f642f01007387 */ /* 0x0003e80000100800 */
[----:B------:R1:W-:Y:S04]  /*34c90*/  STL [R1+0xf20], R41 ;  /* 0x000f202901007387 */ /* 0x0003e80000100800 */
[----:B------:R1:W-:Y:S04]  /*34ca0*/  LDGSTS.E [R3+0x1200], [R36.64], P1 ;  /* 0x0120000024037fae */ /* 0x0003e80008921848 */
[----:B-1----:R-:W2:Y:S04]  /*34cb0*/  LDL.LU R47, [R1+0xee4] ;  /* 0x000ee400012f7983 */ /* 0x002ea80000300800 */
[----:B------:R-:W-:Y:S04]  /*34cc0*/  STL [R1+0xf1c], R49 ;  /* 0x000f1c3101007387 */ /* 0x000fe80000100800 */
[----:B------:R-:W2:Y:S01]  /*34cd0*/  LDL.LU R43, [R1+0xe9c] ;  /* 0x000e9c00012b7983 */ /* 0x000ea20000300800 */
[----:B------:R-:W-:Y:S01]  /*34ce0*/  MOV R36, R41 ;  /* 0x0000002900247202 */ /* 0x000fe20000000f00 */
[----:B------:R-:W-:Y:S01]  /*34cf0*/  IMAD.MOV.U32 R37, RZ, RZ, R49 ;  /* 0x000000ffff257224 */ /* 0x000fe200078e0031 */
[----:B------:R-:W-:Y:S01]  /*34d00*/  ISETP.GT.AND P1, PT, R0, 0xc, PT ;  /* 0x0000000c0000780c */ /* 0x000fe20003f24270 */
[----:B------:R-:W2:Y:S04]  /*34d10*/  LDL.LU R51, [R1+0xea8] ;  /* 0x000ea80001337983 */ /* 0x000ea80000300800 */
[----:B------:R1:W-:Y:S04]  /*34d20*/  LDGSTS.E [R3+0x2000], [R36.64], P2 ;  /* 0x0200000024037fae */ /* 0x0003e80009121848 */
[----:B------:R-:W2:Y:S01]  /*34d30*/  LDL.LU R41, [R1+0xe50] ;  /* 0x000e500001297983 */ /* 0x000ea20000300800 */
[----:B-1----:R-:W-:-:S04]  /*34d40*/  SEL R36, RZ, 0x4, !P1 ;  /* 0x00000004ff247807 */ /* 0x002fc80004800000 */
[----:B------:R-:W-:-:S04]  /*34d50*/  SEL R36, R36, RZ, !P0 ;  /* 0x000000ff24247207 */ /* 0x000fc80004000000 */
[----:B------:R-:W-:Y:S02]  /*34d60*/  ISETP.NE.U32.AND P1, PT, R36, RZ, PT ;  /* 0x000000ff2400720c */ /* 0x000fe40003f25070 */
[----:B----4-:R-:W-:-:S05]  /*34d70*/  IADD3 R46, P3, R46, R38, RZ ;  /* 0x000000262e2e7210 */ /* 0x010fca0007f7e0ff */
[--C-:B------:R-:W-:Y:S01]  /*34d80*/  IMAD.X R48, R48, 0x1, R2.reuse, P3 ;  /* 0x0000000130307824 */ /* 0x100fe200018e0602 */
[----:B------:R-:W-:Y:S01]  /*34d90*/  IADD3 R42, P4, R42, R38, RZ ;  /* 0x000000262a2a7210 */ /* 0x000fe20007f9e0ff */
[----:B------:R1:W-:Y:S04]  /*34da0*/  STL [R1+0xf28], R46 ;  /* 0x000f282e01007387 */ /* 0x0003e80000100800 */
[----:B------:R4:W-:Y:S01]  /*34db0*/  STL [R1+0xf24], R48 ;  /* 0x000f243001007387 */ /* 0x0009e20000100800 */
[----:B------:R-:W-:-:S03]  /*34dc0*/  IMAD.X R45, R45, 0x1, R2, P4 ;  /* 0x000000012d2d7824 */ /* 0x000fc600020e0602 */
[----:B------:R-:W-:Y:S04]  /*34dd0*/  STL [R1+0xee0], R42 ;  /* 0x000ee02a01007387 */ /* 0x000fe80000100800 */
[----:B------:R-:W3:Y:S01]  /*34de0*/  LDL.LU R52, [R1+0xea4] ;  /* 0x000ea40001347983 */ /* 0x000ee20000300800 */
[----:B------:R-:W-:Y:S01]  /*34df0*/  MOV R36, R46 ;  /* 0x0000002e00247202 */ /* 0x000fe20000000f00 */
[----:B------:R-:W-:Y:S02]  /*34e00*/  IMAD.MOV.U32 R37, RZ, RZ, R48 ;  /* 0x000000ffff257224 */ /* 0x000fe400078e0030 */
[----:B------:R4:W-:Y:S04]  /*34e10*/  STL [R1+0xedc], R45 ;  /* 0x000edc2d01007387 */ /* 0x0009e80000100800 */
[----:B-1----:R-:W3:Y:S04]  /*34e20*/  LDL.LU R46, [R1+0xe4c] ;  /* 0x000e4c00012e7983 */ /* 0x002ee80000300800 */
[----:B------:R1:W-:Y:S04]  /*34e30*/  LDGSTS.E [R3+0x2200], [R36.64], P2 ;  /* 0x0220000024037fae */ /* 0x0003e80009121848 */
[----:B----4-:R-:W4:Y:S01]  /*34e40*/  LDL.LU R48, [R1+0xe54] ;  /* 0x000e540001307983 */ /* 0x010f220000300800 */
[----:B-1----:R-:W-:-:S03]  /*34e50*/  IMAD.MOV.U32 R37, RZ, RZ, R45 ;  /* 0x000000ffff257224 */ /* 0x002fc600078e002d */
[----:B------:R-:W4:Y:S01]  /*34e60*/  LDL.LU R45, [R1+0xe58] ;  /* 0x000e5800012d7983 */ /* 0x000f220000300800 */
[----:B------:R-:W-:-:S03]  /*34e70*/  IMAD.MOV.U32 R36, RZ, RZ, R42 ;  /* 0x000000ffff247224 */ /* 0x000fc600078e002a */
[----:B------:R-:W4:Y:S04]  /*34e80*/  LDL.LU R49, [R1+0xe0c] ;  /* 0x000e0c0001317983 */ /* 0x000f280000300800 */
[----:B------:R-:W4:Y:S01]  /*34e90*/  LDL.LU R42, [R1+0xe10] ;  /* 0x000e1000012a7983 */ /* 0x000f220000300800 */
[----:B------:R-:W-:-:S03]  /*34ea0*/  ISETP.GT.AND P2, PT, R0, 0x10, PT ;  /* 0x000000100000780c */ /* 0x000fc60003f44270 */
[----:B------:R1:W-:Y:S02]  /*34eb0*/  LDGSTS.E [R3+0x3000], [R36.64], P1 ;  /* 0x0300000024037fae */ /* 0x0003e40008921848 */
[----:B-1----:R-:W-:-:S04]  /*34ec0*/  SEL R36, RZ, 0x4, !P2 ;  /* 0x00000004ff247807 */ /* 0x002fc80005000000 */
[----:B------:R-:W-:-:S04]  /*34ed0*/  SEL R36, R36, RZ, !P0 ;  /* 0x000000ff24247207 */ /* 0x000fc80004000000 */
[----:B------:R-:W-:Y:S02]  /*34ee0*/  ISETP.NE.U32.AND P2, PT, R36, RZ, PT ;  /* 0x000000ff2400720c */ /* 0x000fe40003f45070 */
[-C--:B--2---:R-:W-:Y:S02]  /*34ef0*/  IADD3 R44, P3, R44, R38.reuse, RZ ;  /* 0x000000262c2c7210 */ /* 0x084fe40007f7e0ff */
[----:B------:R-:W-:-:S03]  /*34f00*/  IADD3 R39, P4, R39, R38, RZ ;  /* 0x0000002627277210 */ /* 0x000fc60007f9e0ff */
[----:B------:R-:W-:Y:S01]  /*34f10*/  STL [R1+0xee8], R44 ;  /* 0x000ee82c01007387 */ /* 0x000fe20000100800 */
[----:B------:R-:W-:Y:S01]  /*34f20*/  IMAD.MOV.U32 R36, RZ, RZ, R44 ;  /* 0x000000ffff247224 */ /* 0x000fe200078e002c */
[----:B------:R-:W-:-:S05]  /*34f30*/  IADD3.X R47, R47, R2, RZ, P3, !PT ;  /* 0x000000022f2f7210 */ /* 0x000fca0001ffe4ff */
[----:B------:R1:W-:Y:S01]  /*34f40*/  STL [R1+0xee4], R47 ;  /* 0x000ee42f01007387 */ /* 0x0003e20000100800 */
[----:B------:R-:W-:-:S03]  /*34f50*/  IMAD.X R43, R43, 0x1, R2, P4 ;  /* 0x000000012b2b7824 */ /* 0x000fc600020e0602 */
[----:B------:R-:W-:Y:S01]  /*34f60*/  STL [R1+0xea0], R39 ;  /* 0x000ea02701007387 */ /* 0x000fe20000100800 */
[----:B------:R-:W-:-:S03]  /*34f70*/  IMAD.MOV.U32 R37, RZ, RZ, R47 ;  /* 0x000000ffff257224 */ /* 0x000fc600078e002f */
[----:B------:R2:W-:Y:S04]  /*34f80*/  STL [R1+0xe9c], R43 ;  /* 0x000e9c2b01007387 */ /* 0x0005e80000100800 */
[----:B-1----:R-:W4:Y:S04]  /*34f90*/  LDL.LU R47, [R1+0xe14] ;  /* 0x000e1400012f7983 */ /* 0x002f280000300800 */
[----:B------:R-:W4:Y:S04]  /*34fa0*/  LDL.LU R44, [R1+0xe18] ;  /* 0x000e1800012c7983 */ /* 0x000f280000300800 */
[----:B------:R1:W-:Y:S01]  /*34fb0*/  LDGSTS.E [R3+0x3200], [R36.64], P1 ;  /* 0x0320000024037fae */ /* 0x0003e20008921848 */
[----:B------:R-:W-:-:S02]  /*34fc0*/  ISETP.GT.AND P1, PT, R0, 0x14, PT ;  /* 0x000000140000780c */ /* 0x000fc40003f24270 */
[-C--:B------:R-:W-:Y:S02]  /*34fd0*/  IADD3 R51, P3, R51, R38.reuse, RZ ;  /* 0x0000002633337210 */ /* 0x080fe40007f7e0ff */
[----:B-1----:R-:W-:Y:S01]  /*34fe0*/  MOV R36, R39 ;  /* 0x0000002700247202 */ /* 0x002fe20000000f00 */
[----:B------:R-:W-:Y:S02]  /*34ff0*/  IMAD.MOV.U32 R37, RZ, RZ, R43 ;  /* 0x000000ffff257224 */ /* 0x000fe400078e002b */
[----:B--2---:R-:W2:Y:S04]  /*35000*/  LDL.LU R43, [R1+0xdcc] ;  /* 0x000dcc00012b7983 */ /* 0x004ea80000300800 */
[----:B------:R-:W2:Y:S04]  /*35010*/  LDL.LU R39, [R1+0xdd0] ;  /* 0x000dd00001277983 */ /* 0x000ea80000300800 */
[----:B------:R1:W-:Y:S01]  /*35020*/  LDGSTS.E [R3+0x4000], [R36.64], P2 ;  /* 0x0400000024037fae */ /* 0x0003e20009121848 */
[----:B------:R-:W-:-:S02]  /*35030*/  IADD3 R41, P4, R41, R38, RZ ;  /* 0x0000002629297210 */ /* 0x000fc40007f9e0ff */
[----:B-1----:R-:W-:-:S04]  /*35040*/  SEL R36, RZ, 0x4, !P1 ;  /* 0x00000004ff247807 */ /* 0x002fc80004800000 */
[----:B------:R-:W-:-:S04]  /*35050*/  SEL R36, R36, RZ, !P0 ;  /* 0x000000ff24247207 */ /* 0x000fc80004000000 */
[----:B------:R-:W-:Y:S02]  /*35060*/  ISETP.NE.U32.AND P1, PT, R36, RZ, PT ;  /* 0x000000ff2400720c */ /* 0x000fe40003f25070 */
[----:B------:R-:W-:Y:S01]  /*35070*/  MOV R36, R51 ;  /* 0x0000003300247202 */ /* 0x000fe20000000f00 */
[----:B------:R-:W-:Y:S01]  /*35080*/  STL [R1+0xea8], R51 ;  /* 0x000ea83301007387 */ /* 0x000fe20000100800 */
[----:B---3--:R-:W-:-:S04]  /*35090*/  IMAD.X R52, R52, 0x1, R2, P3 ;  /* 0x0000000134347824 */ /* 0x008fc800018e0602 */
[----:B------:R-:W-:Y:S02]  /*350a0*/  IMAD.MOV.U32 R37, RZ, RZ, R52 ;  /* 0x000000ffff257224 */ /* 0x000fe400078e0034 */
[----:B------:R-:W-:-:S03]  /*350b0*/  IMAD.X R46, R46, 0x1, R2, P4 ;  /* 0x000000012e2e7824 */ /* 0x000fc600020e0602 */
[----:B------:R1:W-:Y:S01]  /*350c0*/  LDGSTS.E [R3+0x4200], [R36.64], P2 ;  /* 0x0420000024037fae */ /* 0x0003e20009121848 */
[----:B------:R-:W-:-:S03]  /*350d0*/  ISETP.GT.AND P2, PT, R0, 0x18, PT ;  /* 0x000000180000780c */ /* 0x000fc60003f44270 */
[----:B------:R-:W-:Y:S01]  /*350e0*/  STL [R1+0xea4], R52 ;  /* 0x000ea43401007387 */ /* 0x000fe20000100800 */
[----:B-1----:R-:W-:Y:S02]  /*350f0*/  IMAD.MOV.U32 R36, RZ, RZ, R41 ;  /* 0x000000ffff247224 */ /* 0x002fe400078e0029 */
[----:B------:R-:W-:Y:S01]  /*35100*/  IMAD.MOV.U32 R37, RZ, RZ, R46 ;  /* 0x000000ffff257224 */ /* 0x000fe200078e002e */
[----:B----4-:R-:W-:-:S04]  /*35110*/  IADD3 R45, P3, R45, R38, RZ ;  /* 0x000000262d2d7210 */ /* 0x010fc80007f7e0ff */
[----:B------:R1:W-:Y:S01]  /*35120*/  LDGSTS.E [R3+0x5000], [R36.64], P1 ;  /* 0x0500000024037fae */ /* 0x0003e20008921848 */
[----:B------:R-:W-:-:S03]  /*35130*/  IADD3.X R48, R48, R2, RZ, P3, !PT ;  /* 0x0000000230307210 */ /* 0x000fc60001ffe4ff */
[----:B------:R-:W-:Y:S01]  /*35140*/  STL [R1+0xe50], R41 ;  /* 0x000e502901007387 */ /* 0x000fe20000100800 */
[----:B------:R-:W-:-:S03]  /*35150*/  IADD3 R42, P4, R42, R38, RZ ;  /* 0x000000262a2a7210 */ /* 0x000fc60007f9e0ff */
[----:B------:R3:W-:Y:S01]  /*35160*/  STL [R1+0xe4c], R46 ;  /* 0x000e4c2e01007387 */ /* 0x0007e20000100800 */
[----:B-1----:R-:W-:Y:S01]  /*35170*/  SEL R36, RZ, 0x4, !P2 ;  /* 0x00000004ff247807 */ /* 0x002fe20005000000 */
[----:B------:R-:W-:-:S03]  /*35180*/  IMAD.X R49, R49, 0x1, R2, P4 ;  /* 0x0000000131317824 */ /* 0x000fc600020e0602 */
[----:B------:R-:W-:Y:S01]  /*35190*/  SEL R36, R36, RZ, !P0 ;  /* 0x000000ff24247207 */ /* 0x000fe20004000000 */
[----:B---3--:R-:W3:Y:S01]  /*351a0*/  LDL.LU R46, [R1+0xdd8] ;  /* 0x000dd800012e7983 */ /* 0x008ee20000300800 */
[----:B------:R-:W-:-:S03]  /*351b0*/  IMAD.MOV.U32 R37, RZ, RZ, R48 ;  /* 0x000000ffff257224 */ /* 0x000fc600078e0030 */
[----:B------:R-:W4:Y:S01]  /*351c0*/  LDL.LU R41, [R1+0xd90] ;  /* 0x000d900001297983 */ /* 0x000f220000300800 */
[----:B------:R-:W-:-:S03]  /*351d0*/  ISETP.NE.U32.AND P2, PT, R36, RZ, PT ;  /* 0x000000ff2400720c */ /* 0x000fc60003f45070 */
[----:B------:R-:W-:Y:S01]  /*351e0*/  STL [R1+0xe58], R45 ;  /* 0x000e582d01007387 */ /* 0x000fe20000100800 */
[----:B------:R-:W-:-:S03]  /*351f0*/  IMAD.MOV.U32 R36, RZ, RZ, R45 ;  /* 0x000000ffff247224 */ /* 0x000fc600078e002d */
[----:B------:R1:W-:Y:S04]  /*35200*/  STL [R1+0xe54], R48 ;  /* 0x000e543001007387 */ /* 0x0003e80000100800 */
[----:B------:R1:W-:Y:S04]  /*35210*/  STL [R1+0xe10], R42 ;  /* 0x000e102a01007387 */ /* 0x0003e80000100800 */
[----:B------:R1:W-:Y:S04]  /*35220*/  LDGSTS.E [R3+0x5200], [R36.64], P1 ;  /* 0x0520000024037fae */ /* 0x0003e80008921848 */
[----:B-1----:R-:W4:Y:S04]  /*35230*/  LDL.LU R48, [R1+0xdd4] ;  /* 0x000dd40001307983 */ /* 0x002f280000300800 */
[----:B------:R-:W-:Y:S04]  /*35240*/  STL [R1+0xe0c], R49 ;  /* 0x000e0c3101007387 */ /* 0x000fe80000100800 */
[----:B------:R-:W4:Y:S01]  /*35250*/  LDL.LU R45, [R1+0xd8c] ;  /* 0x000d8c00012d7983 */ /* 0x000f220000300800 */
[----:B------:R-:W-:Y:S01]  /*35260*/  MOV R36, R42 ;  /* 0x0000002a00247202 */ /* 0x000fe20000000f00 */
[----:B------:R-:W-:Y:S01]  /*35270*/  IMAD.MOV.U32 R37, RZ, RZ, R49 ;  /* 0x000000ffff257224 */ /* 0x000fe200078e0031 */
[----:B------:R-:W-:Y:S01]  /*35280*/  ISETP.GT.AND P1, PT, R0, 0x1c, PT ;  /* 0x0000001c0000780c */ /* 0x000fe20003f24270 */
[----:B------:R-:W4:Y:S04]  /*35290*/  LDL.LU R51, [R1+0xd98] ;  /* 0x000d980001337983 */ /* 0x000f280000300800 */
[----:B------:R1:W-:Y:S04]  /*352a0*/  LDGSTS.E [R3+0x6000], [R36.64], P2 ;  /* 0x0600000024037fae */ /* 0x0003e80009121848 */
[----:B------:R-:W4:Y:S01]  /*352b0*/  LDL.LU R42, [R1+0xd50] ;  /* 0x000d5000012a7983 */ /* 0x000f220000300800 */
[----:B-1----:R-:W-:-:S04]  /*352c0*/  SEL R36, RZ, 0x4, !P1 ;  /* 0x00000004ff247807 */ /* 0x002fc80004800000 */
[----:B------:R-:W-:-:S04]  /*352d0*/  SEL R36, R36, RZ, !P0 ;  /* 0x000000ff24247207 */ /* 0x000fc80004000000 */
[----:B------:R-:W-:Y:S02]  /*352e0*/  ISETP.NE.U32.AND P1, PT, R36, RZ, PT ;  /* 0x000000ff2400720c */ /* 0x000fe40003f25070 */
[----:B------:R-:W-:-:S05]  /*352f0*/  IADD3 R44, P3, R44, R38, RZ ;  /* 0x000000262c2c7210 */ /* 0x000fca0007f7e0ff */
[----:B------:R-:W-:Y:S01]  /*35300*/  IMAD.X R47, R47, 0x1, R2, P3 ;  /* 0x000000012f2f7824 */ /* 0x000fe200018e0602 */
[----:B------:R1:W-:Y:S04]  /*35310*/  STL [R1+0xe18], R44 ;  /* 0x000e182c01007387 */ /* 0x0003e80000100800 */
[----:B------:R1:W-:Y:S01]  /*35320*/  STL [R1+0xe14], R47 ;  /* 0x000e142f01007387 */ /* 0x0003e20000100800 */
[----:B------:R-:W-:Y:S02]  /*35330*/  MOV R36, R44 ;  /* 0x0000002c00247202 */ /* 0x000fe40000000f00 */
[----:B--2---:R-:W-:-:S05]  /*35340*/  IADD3 R39, P4, R39, R38, RZ ;  /* 0x0000002627277210 */ /* 0x004fca0007f9e0ff */
[----:B------:R-:W-:Y:S01]  /*35350*/  STL [R1+0xdd0], R39 ;  /* 0x000dd02701007387 */ /* 0x000fe20000100800 */
[----:B------:R-:W-:-:S03]  /*35360*/  IMAD.X R43, R43, 0x1, R2, P4 ;  /* 0x000000012b2b7824 */ /* 0x000fc600020e0602 */
[----:B------:R-:W2:Y:S01]  /*35370*/  LDL.LU R52, [R1+0xd94] ;  /* 0x000d940001347983 */ /* 0x000ea20000300800 */
[----:B------:R-:W-:-:S03]  /*35380*/  IMAD.MOV.U32 R37, RZ, RZ, R47 ;  /* 0x000000ffff257224 */ /* 0x000fc600078e002f */
[----:B------:R1:W-:Y:S04]  /*35390*/  STL [R1+0xdcc], R43 ;  /* 0x000dcc2b01007387 */ /* 0x0003e80000100800 */
[----:B-1----:R-:W2:Y:S04]  /*353a0*/  LDL.LU R44, [R1+0xd4c] ;  /* 0x000d4c00012c7983 */ /* 0x002ea80000300800 */
[----:B------:R1:W-:Y:S04]  /*353b0*/  LDGSTS.E [R3+0x6200], [R36.64], P2 ;  /* 0x0620000024037fae */ /* 0x0003e80009121848 */
[----:B------:R-:W2:Y:S01]  /*353c0*/  LDL.LU R47, [R1+0xd54] ;  /* 0x000d5400012f7983 */ /* 0x000ea20000300800 */
[----:B-1----:R-:W-:-:S03]  /*353d0*/  IMAD.MOV.U32 R37, RZ, RZ, R43 ;  /* 0x000000ffff257224 */ /* 0x002fc600078e002b */
[----:B------:R-:W2:Y:S01]  /*353e0*/  LDL.LU R43, [R1+0xd58] ;  /* 0x000d5800012b7983 */ /* 0x000ea20000300800 */
[----:B------:R-:W-:-:S03]  /*353f0*/  IMAD.MOV.U32 R36, RZ, RZ, R39 ;  /* 0x000000ffff247224 */ /* 0x000fc600078e0027 */
[----:B------:R-:W2:Y:S04]  /*35400*/  LDL.LU R49, [R1+0xcfc] ;  /* 0x000cfc0001317983 */ /* 0x000ea80000300800 */
[----:B------:R-:W2:Y:S01]  /*35410*/  LDL.LU R39, [R1+0xd00] ;  /* 0x000d000001277983 */ /* 0x000ea20000300800 */
[----:B------:R-:W-:-:S03]  /*35420*/  ISETP.GT.AND P2, PT, R0, 0x20, PT ;  /* 0x000000200000780c */ /* 0x000fc60003f44270 */
[----:B------:R1:W-:Y:S02]  /*35430*/  LDGSTS.E [R3+0x7000], [R36.64], P1 ;  /* 0x0700000024037fae */ /* 0x0003e40008921848 */
[----:B-1----:R-:W-:-:S04]  /*35440*/  SEL R36, RZ, 0x4, !P2 ;  /* 0x00000004ff247807 */ /* 0x002fc80005000000 */
[----:B------:R-:W-:-:S04]  /*35450*/  SEL R36, R36, RZ, !P0 ;  /* 0x000000ff24247207 */ /* 0x000fc80004000000 */
[----:B------:R-:W-:Y:S02]  /*35460*/  ISETP.NE.U32.AND P2, PT, R36, RZ, PT ;  /* 0x000000ff2400720c */ /* 0x000fe40003f45070 */
[-C--:B---3--:R-:W-:Y:S02]  /*35470*/  IADD3 R46, P3, R46, R38.reuse, RZ ;  /* 0x000000262e2e7210 */ /* 0x088fe40007f7e0ff */
[----:B----4-:R-:W-:-:S03]  /*35480*/  IADD3 R41, P4, R41, R38, RZ ;  /* 0x0000002629297210 */ /* 0x010fc60007f9e0ff */
        /* <DEDUP_REMOVED lines=10> */
[----:B------:R1:W-:Y:S02]  /*35530*/  LDGSTS.E [R3+0x7200], [R36.64], P1 ;  /* 0x0720000024037fae */ /* 0x0003e40008921848 */
[----:B-1----:R-:W-:Y:S01]  /*35540*/  IMAD.MOV.U32 R37, RZ, RZ, R45 ;  /* 0x000000ffff257224 */ /* 0x002fe200078e002d */
[----:B------:R-:W-:Y:S01]  /*35550*/  MOV R36, R41 ;  /* 0x0000002900247202 */ /* 0x000fe20000000f00 */
[----:B---3--:R-:W3:Y:S04]  /*35560*/  LDL.LU R45, [R1+0xcbc] ;  /* 0x000cbc00012d7983 */ /* 0x008ee80000300800 */
[----:B------:R-:W3:Y:S01]  /*35570*/  LDL.LU R41, [R1+0xcc0] ;  /* 0x000cc00001297983 */ /* 0x000ee20000300800 */
[----:B------:R-:W-:-:S03]  /*35580*/  ISETP.GT.AND P1, PT, R0, 0x24, PT ;  /* 0x000000240000780c */ /* 0x000fc60003f24270 */
[----:B------:R1:W-:Y:S01]  /*35590*/  LDGSTS.E [R3+0x8000], [R36.64], P2 ;  /* 0x0800000024037fae */ /* 0x0003e20009121848 */
[-C--:B------:R-:W-:Y:S02]  /*355a0*/  IADD3 R51, P3, R51, R38.reuse, RZ ;  /* 0x0000002633337210 */ /* 0x080fe40007f7e0ff */
[----:B------:R-:W-:Y:S02]  /*355b0*/  IADD3 R42, P4, R42, R38, RZ ;  /* 0x000000262a2a7210 */ /* 0x000fe40007f9e0ff */
[----:B-1----:R-:W-:-:S04]  /*355c0*/  SEL R36, RZ, 0x4, !P1 ;  /* 0x00000004ff247807 */ /* 0x002fc80004800000 */
[----:B------:R-:W-:-:S04]  /*355d0*/  SEL R36, R36, RZ, !P0 ;  /* 0x000000ff24247207 */ /* 0x000fc80004000000 */
[----:B------:R-:W-:Y:S02]  /*355e0*/  ISETP.NE.U32.AND P1, PT, R36, RZ, PT ;  /* 0x000000ff2400720c */ /* 0x000fe40003f25070 */
[----:B------:R-:W-:Y:S01]  /*355f0*/  MOV R36, R51 ;  /* 0x0000003300247202 */ /* 0x000fe20000000f00 */
[----:B------:R-:W-:Y:S01]  /*35600*/  STL [R1+0xd98], R51 ;  /* 0x000d983301007387 */ /* 0x000fe20000100800 */
[----:B--2---:R-:W-:-:S04]  /*35610*/  IMAD.X R52, R52, 0x1, R2, P3 ;  /* 0x0000000134347824 */ /* 0x004fc800018e0602 */
[----:B------:R-:W-:Y:S02]  /*35620*/  IMAD.MOV.U32 R37, RZ, RZ, R52 ;  /* 0x000000ffff257224 */ /* 0x000fe400078e0034 */
[----:B------:R-:W-:-:S03]  /*35630*/  IMAD.X R44, R44, 0x1, R2, P4 ;  /* 0x000000012c2c7824 */ /* 0x000fc600020e0602 */
[----:B------:R1:W-:Y:S01]  /*35640*/  LDGSTS.E [R3+0x8200], [R36.64], P2 ;  /* 0x0820000024037fae */ /* 0x0003e20009121848 */
[----:B------:R-:W-:-:S03]  /*35650*/  ISETP.GT.AND P2, PT, R0, 0x28, PT ;  /* 0x000000280000780c */ /* 0x000fc60003f44270 */
[----:B------:R-:W-:Y:S01]  /*35660*/  STL [R1+0xd94], R52 ;  /* 0x000d943401007387 */ /* 0x000fe20000100800 */
[----:B-1----:R-:W-:Y:S02]  /*35670*/  IMAD.MOV.U32 R36, RZ, RZ, R42 ;  /* 0x000000ffff247224 */ /* 0x002fe400078e002a */
[----:B------:R-:W-:Y:S01]  /*35680*/  IMAD.MOV.U32 R37, RZ, RZ, R44 ;  /* 0x000000ffff257224 */ /* 0x000fe200078e002c */
[----:B------:R-:W-:-:S04]  /*35690*/  IADD3 R43, P3, R43, R38, RZ ;  /* 0x000000262b2b7210 */ /* 0x000fc80007f7e0ff */
        /* <DEDUP_REMOVED lines=8> */
[----:B--2---:R-:W2:Y:S01]  /*35720*/  LDL.LU R44, [R1+0xcc8] ;  /* 0x000cc800012c7983 */ /* 0x004ea20000300800 */
[----:B------:R-:W-:-:S03]  /*35730*/  IMAD.MOV.U32 R37, RZ, RZ, R47 ;  /* 0x000000ffff257224 */ /* 0x000fc600078e002f */
        /* <DEDUP_REMOVED lines=20> */
[----:B------:R-:W-:Y:S01]  /*35880*/  IMAD.X R48, R48, 0x1, R2, P3 ;  /* 0x0000000130307824 */ /* 0x000fe200018e0602 */
[----:B------:R1:W-:Y:S04]  /*35890*/  STL [R1+0xd08], R46 ;  /* 0x000d082e01007387 */ /* 0x0003e80000100800 */
[----:B------:R4:W-:Y:S01]  /*358a0*/  STL [R1+0xd04], R48 ;  /* 0x000d043001007387 */ /* 0x0009e20000100800 */
[----:B------:R-:W-:Y:S02]  /*358b0*/  MOV R36, R46 ;  /* 0x0000002e00247202 */ /* 0x000fe40000000f00 */
[----:B---3--:R-:W-:-:S05]  /*358c0*/  IADD3 R41, P4, R41, R38, RZ ;  /* 0x0000002629297210 */ /* 0x008fca0007f9e0ff */
[----:B------:R-:W-:Y:S01]  /*358d0*/  STL [R1+0xcc0], R41 ;  /* 0x000cc02901007387 */ /* 0x000fe20000100800 */
[----:B------:R-:W-:-:S03]  /*358e0*/  IMAD.X R45, R45, 0x1, R2, P4 ;  /* 0x000000012d2d7824 */ /* 0x000fc600020e0602 */
[----:B------:R-:W3:Y:S01]  /*358f0*/  LDL.LU R52, [R1+0xc84] ;  /* 0x000c840001347983 */ /* 0x000ee20000300800 */
[----:B------:R-:W-:-:S03]  /*35900*/  IMAD.MOV.U32 R37, RZ, RZ, R48 ;  /* 0x000000ffff257224 */ /* 0x000fc600078e0030 */
[----:B------:R4:W-:Y:S04]  /*35910*/  STL [R1+0xcbc], R45 ;  /* 0x000cbc2d01007387 */ /* 0x0009e80000100800 */
[----:B-1----:R-:W3:Y:S04]  /*35920*/  LDL.LU R46, [R1+0xc3c] ;  /* 0x000c3c00012e7983 */ /* 0x002ee80000300800 */
[----:B------:R1:W-:Y:S04]  /*35930*/  LDGSTS.E [R3+0xa200], [R36.64], P2 ;  /* 0x0a20000024037fae */ /* 0x0003e80009121848 */
[----:B----4-:R-:W3:Y:S01]  /*35940*/  LDL.LU R48, [R1+0xc44] ;  /* 0x000c440001307983 */ /* 0x010ee20000300800 */
[----:B-1----:R-:W-:-:S03]  /*35950*/  IMAD.MOV.U32 R37, RZ, RZ, R45 ;  /* 0x000000ffff257224 */ /* 0x002fc600078e002d */
[----:B------:R-:W3:Y:S01]  /*35960*/  LDL.LU R45, [R1+0xc48] ;  /* 0x000c4800012d7983 */ /* 0x000ee20000300800 */
[----:B------:R-:W-:-:S03]  /*35970*/  IMAD.MOV.U32 R36, RZ, RZ, R41 ;  /* 0x000000ffff247224 */ /* 0x000fc600078e0029 */
[----:B------:R-:W3:Y:S04]  /*35980*/  LDL.LU R49, [R1+0x3b0] ;  /* 0x0003b00001317983 */ /* 0x000ee80000300800 */
[----:B------:R-:W3:Y:S01]  /*35990*/  LDL.LU R41, [R1+0x3b4] ;  /* 0x0003b40001297983 */ /* 0x000ee20000300800 */
        /* <DEDUP_REMOVED lines=19> */
[----:B------:R-:W-:Y:S02]  /*35ad0*/  IADD3 R51, P3, R51, R38, RZ ;  /* 0x0000002633337210 */ /* 0x000fe40007f7e0ff */
        /* <DEDUP_REMOVED lines=30> */
[----:B------:R-:W3:Y:S01]  /*35cc0*/  LDL.LU R39, [R1+0x434] ;  /* 0x0004340001277983 */ /* 0x000ee20000300800 */
[----:B------:R-:W-:-:S03]  /*35cd0*/  ISETP.NE.U32.AND P2, PT, R36, RZ, PT ;  /* 0x000000ff2400720c */ /* 0x000fc60003f45070 */
[----:B------:R-:W-:Y:S01]  /*35ce0*/  STL [R1+0xc48], R45 ;  /* 0x000c482d01007387 */ /* 0x000fe20000100800 */
[----:B------:R-:W-:-:S03]  /*35cf0*/  IMAD.MOV.U32 R36, RZ, RZ, R45 ;  /* 0x000000ffff247224 */ /* 0x000fc600078e002d */
[----:B------:R1:W-:Y:S04]  /*35d00*/  STL [R1+0xc44], R48 ;  /* 0x000c443001007387 */ /* 0x0003e80000100800 */
[----:B------:R1:W-:Y:S04]  /*35d10*/  STL [R1+0x3b4], R41 ;  /* 0x0003b42901007387 */ /* 0x0003e80000100800 */
[----:B------:R1:W-:Y:S04]  /*35d20*/  LDGSTS.E [R3+0xd200], [R36.64], P1 ;  /* 0x0d20000024037fae */ /* 0x0003e80008921848 */
[----:B-1----:R-:W3:Y:S04]  /*35d30*/  LDL.LU R48, [R1+0x3f8] ;  /* 0x0003f80001307983 */ /* 0x002ee80000300800 */
[----:B------:R-:W-:Y:S04]  /*35d40*/  STL [R1+0x3b0], R49 ;  /* 0x0003b03101007387 */ /* 0x000fe80000100800 */
[----:B------:R-:W3:Y:S01]  /*35d50*/  LDL.LU R45, [R1+0x430] ;  /* 0x00043000012d7983 */ /* 0x000ee20000300800 */
[----:B------:R-:W-:Y:S01]  /*35d60*/  MOV R36, R41 ;  /* 0x0000002900247202 */ /* 0x000fe20000000f00 */
[----:B------:R-:W-:Y:S01]  /*35d70*/  IMAD.MOV.U32 R37, RZ, RZ, R49 ;  /* 0x000000ffff257224 */ /* 0x000fe200078e0031 */
[----:B------:R-:W-:Y:S01]  /*35d80*/  ISETP.GT.AND P1, PT, R0, 0x3c, PT ;  /* 0x0000003c0000780c */ /* 0x000fe20003f24270 */
[----:B------:R-:W3:Y:S04]  /*35d90*/  LDL.LU R51, [R1+0x43c] ;  /* 0x00043c0001337983 */ /* 0x000ee80000300800 */
[----:B------:R1:W-:Y:S04]  /*35da0*/  LDGSTS.E [R3+0xe000], [R36.64], P2 ;  /* 0x0e00000024037fae */ /* 0x0003e80009121848 */
[----:B------:R-:W3:Y:S01]  /*35db0*/  LDL.LU R41, [R1+0x474] ;  /* 0x0004740001297983 */ /* 0x000ee20000300800 */
        /* <DEDUP_REMOVED lines=16> */
[----:B----4-:R-:W2:Y:S01]  /*35ec0*/  LDL.LU R47, [R1+0x478] ;  /* 0x00047800012f7983 */ /* 0x010ea20000300800 */
        /* <DEDUP_REMOVED lines=166> */
[----:B------:R-:W-:Y:S01]  /*36930*/  MOV R36, R44 ;  /* 0x0000002c00247202 */ /* 0x000fe20000000f00 */
[----:B------:R-:W-:-:S05]  /*36940*/  IMAD.MOV.U32 R37, RZ, RZ, R47 ;  /* 0x000000ffff257224 */ /* 0x000fca00078e002f */
[----:B------:R1:W-:Y:S01]  /*36950*/  LDGSTS.E [R3+0x16200], [R36.64], P2 ;  /* 0x1620000024037fae */ /* 0x0003e20009121848 */
[----:B--2---:R-:W-:-:S05]  /*36960*/  IADD3 R41, P4, R41, R38, RZ ;  /* 0x0000002629297210 */ /* 0x004fca0007f9e0ff */
[----:B------:R2:W-:Y:S01]  /*36970*/  STL [R1+0x5f4], R41 ;  /* 0x0005f42901007387 */ /* 0x0005e20000100800 */
[----:B------:R-:W-:-:S03]  /*36980*/  IMAD.X R43, R43, 0x1, R2, P4 ;  /* 0x000000012b2b7824 */ /* 0x000fc600020e0602 */
[----:B------:R-:W3:Y:S04]  /*36990*/  LDL.LU R52, [R1+0x638] ;  /* 0x0006380001347983 */ /* 0x000ee80000300800 */
[----:B------:R2:W-:Y:S04]  /*369a0*/  STL [R1+0x5f0], R43 ;  /* 0x0005f02b01007387 */ /* 0x0005e80000100800 */
[----:B-1----:R-:W3:Y:S01]  /*369b0*/  LDL.LU R44, [R1+0x670] ;  /* 0x00067000012c7983 */ /* 0x002ee20000300800 */
[----:B------:R-:W-:-:S03]  /*369c0*/  IMAD.MOV.U32 R36, RZ, RZ, R41 ;  /* 0x000000ffff247224 */ /* 0x000fc600078e0029 */
[----:B----4-:R-:W2:Y:S04]  /*369d0*/  LDL.LU R47, [R1+0x678] ;  /* 0x00067800012f7983 */ /* 0x010ea80000300800 */
[----:B--2---:R-:W2:Y:S01]  /*369e0*/  LDL.LU R41, [R1+0x67c] ;  /* 0x00067c0001297983 */ /* 0x004ea20000300800 */
        /* <DEDUP_REMOVED lines=34> */
[----:B------:R-:W-:-:S04]  /*36c10*/  IMAD.X R52, R52, 0x1, R2, P3 ;  /* 0x0000000134347824 */ /* 0x000fc800018e0602 */
[----:B------:R-:W-:Y:S02]  /*36c20*/  IMAD.MOV.U32 R37, RZ, RZ, R52 ;  /* 0x000000ffff257224 */ /* 0x000fe400078e0034 */
[----:B------:R-:W-:-:S03]  /*36c30*/  IMAD.X R44, R44, 0x1, R2, P4 ;  /* 0x000000012c2c7824 */ /* 0x000fc600020e0602 */
[----:B------:R1:W-:Y:S01]  /*36c40*/  LDGSTS.E [R3+0x18200], [R36.64], P2 ;  /* 0x1820000024037fae */ /* 0x0003e20009121848 */
[----:B------:R-:W-:-:S03]  /*36c50*/  ISETP.GT.AND P2, PT, R0, 0x68, PT ;  /* 0x000000680000780c */ /* 0x000fc60003f44270 */
[----:B------:R-:W-:Y:S01]  /*36c60*/  STL [R1+0x638], R52 ;  /* 0x0006383401007387 */ /* 0x000fe20000100800 */
[----:B--2---:R-:W-:Y:S01]  /*36c70*/  IADD3 R41, P3, R41, R38, RZ ;  /* 0x0000002629297210 */ /* 0x004fe20007f7e0ff */
[----:B-1----:R-:W-:Y:S02]  /*36c80*/  IMAD.MOV.U32 R36, RZ, RZ, R39 ;  /* 0x000000ffff247224 */ /* 0x002fe400078e0027 */
[----:B------:R-:W-:Y:S01]  /*36c90*/  IMAD.MOV.U32 R37, RZ, RZ, R44 ;  /* 0x000000ffff257224 */ /* 0x000fe200078e002c */
[----:B------:R-:W-:Y:S01]  /*36ca0*/  STL [R1+0x674], R39 ;  /* 0x0006742701007387 */ /* 0x000fe20000100800 */
[----:B------:R-:W-:-:S03]  /*36cb0*/  IADD3.X R47, R47, R2, RZ, P3, !PT ;  /* 0x000000022f2f7210 */ /* 0x000fc60001ffe4ff */
[----:B------:R1:W-:Y:S01]  /*36cc0*/  LDGSTS.E [R3+0x19000], [R36.64], P1 ;  /* 0x1900000024037fae */ /* 0x0003e20008921848 */
[----:B------:R-:W-:-:S03]  /*36cd0*/  IADD3 R43, P4, R43, R38, RZ ;  /* 0x000000262b2b7210 */ /* 0x000fc60007f9e0ff */
[----:B------:R2:W-:Y:S02]  /*36ce0*/  STL [R1+0x670], R44 ;  /* 0x0006702c01007387 */ /* 0x0005e40000100800 */
[----:B------:R-:W-:Y:S01]  /*36cf0*/  IMAD.X R49, R49, 0x1, R2, P4 ;  /* 0x0000000131317824 */ /* 0x000fe200020e0602 */
[----:B-1----:R-:W-:Y:S01]  /*36d00*/  SEL R36, RZ, 0x4, !P2 ;  /* 0x00000004ff247807 */ /* 0x002fe20005000000 */
[----:B--2---:R-:W2:Y:S03]  /*36d10*/  LDL.LU R44, [R1+0x6fc] ;  /* 0x0006fc00012c7983 */ /* 0x004ea60000300800 */
[----:B------:R-:W-:Y:S01]  /*36d20*/  SEL R36, R36, RZ, !P0 ;  /* 0x000000ff24247207 */ /* 0x000fe20004000000 */
[----:B------:R-:W2:Y:S01]  /*36d30*/  LDL.LU R39, [R1+0x734] ;  /* 0x0007340001277983 */ /* 0x000ea20000300800 */
[----:B------:R-:W-:-:S03]  /*36d40*/  IMAD.MOV.U32 R37, RZ, RZ, R47 ;  /* 0x000000ffff257224 */ /* 0x000fc600078e002f */
[----:B------:R-:W-:Y:S01]  /*36d50*/  STL [R1+0x67c], R41 ;  /* 0x00067c2901007387 */ /* 0x000fe20000100800 */
[----:B------:R-:W-:-:S03]  /*36d60*/  ISETP.NE.U32.AND P2, PT, R36, RZ, PT ;  /* 0x000000ff2400720c */ /* 0x000fc60003f45070 */
[----:B------:R1:W-:Y:S04]  /*36d70*/  STL [R1+0x678], R47 ;  /* 0x0006782f01007387 */ /* 0x0003e80000100800 */
[----:B------:R1:W-:Y:S01]  /*36d80*/  STL [R1+0x6b4], R43 ;  /* 0x0006b42b01007387 */ /* 0x0003e20000100800 */
[----:B------:R-:W-:-:S03]  /*36d90*/  IMAD.MOV.U32 R36, RZ, RZ, R41 ;  /* 0x000000ffff247224 */ /* 0x000fc600078e0029 */
[----:B-1----:R-:W2:Y:S04]  /*36da0*/  LDL.LU R47, [R1+0x6f8] ;  /* 0x0006f800012f7983 */ /* 0x002ea80000300800 */
[----:B------:R-:W-:Y:S04]  /*36db0*/  STL [R1+0x6b0], R49 ;  /* 0x0006b03101007387 */ /* 0x000fe80000100800 */
[----:B------:R-:W2:Y:S04]  /*36dc0*/  LDL.LU R41, [R1+0x730] ;  /* 0x0007300001297983 */ /* 0x000ea80000300800 */
[----:B------:R1:W-:Y:S01]  /*36dd0*/  LDGSTS.E [R3+0x19200], [R36.64], P1 ;  /* 0x1920000024037fae */ /* 0x0003e20008921848 */
[----:B------:R-:W-:-:S02]  /*36de0*/  ISETP.GT.AND P1, PT, R0, 0x6c, PT ;  /* 0x0000006c0000780c */ /* 0x000fc40003f24270 */
[----:B-1----:R-:W-:Y:S01]  /*36df0*/  MOV R36, R43 ;  /* 0x0000002b00247202 */ /* 0x002fe20000000f00 */
[----:B------:R-:W-:Y:S01]  /*36e00*/  IMAD.MOV.U32 R37, RZ, RZ, R49 ;  /* 0x000000ffff257224 */ /* 0x000fe200078e0031 */
        /* <DEDUP_REMOVED lines=8> */
[----:B------:R1:W-:Y:S01]  /*36e90*/  STL [R1+0x6bc], R46 ;  /* 0x0006bc2e01007387 */ /* 0x0003e20000100800 */
[----:B------:R-:W-:-:S03]  /*36ea0*/  MOV R36, R46 ;  /* 0x0000002e00247202 */ /* 0x000fc60000000f00 */
[----:B------:R4:W-:Y:S01]  /*36eb0*/  STL [R1+0x6b8], R48 ;  /* 0x0006b83001007387 */ /* 0x0009e20000100800 */
[----:B---3--:R-:W-:-:S05]  /*36ec0*/  IADD3 R42, P4, R42, R38, RZ ;  /* 0x000000262a2a7210 */ /* 0x008fca0007f9e0ff */
[----:B------:R-:W-:Y:S01]  /*36ed0*/  STL [R1+0x6f4], R42 ;  /* 0x0006f42a01007387 */ /* 0x000fe20000100800 */
[----:B------:R-:W-:-:S03]  /*36ee0*/  IMAD.X R45, R45, 0x1, R2, P4 ;  /* 0x000000012d2d7824 */ /* 0x000fc600020e0602 */
[----:B-1----:R-:W3:Y:S04]  /*36ef0*/  LDL.LU R46, [R1+0x738] ;  /* 0x00073800012e7983 */ /* 0x002ee80000300800 */
[----:B------:R1:W-:Y:S04]  /*36f00*/  STL [R1+0x6f0], R45 ;  /* 0x0006f02d01007387 */ /* 0x0003e80000100800 */
[----:B------:R-:W3:Y:S01]  /*36f10*/  LDL.LU R52, [R1+0x770] ;  /* 0x0007700001347983 */ /* 0x000ee20000300800 */
[----:B------:R-:W-:-:S03]  /*36f20*/  IMAD.MOV.U32 R37, RZ, RZ, R48 ;  /* 0x000000ffff257224 */ /* 0x000fc600078e0030 */
[----:B------:R-:W3:Y:S04]  /*36f30*/  LDL.LU R49, [R1+0x778] ;  /* 0x0007780001317983 */ /* 0x000ee80000300800 */
[----:B----4-:R-:W4:Y:S04]  /*36f40*/  LDL.LU R48, [R1+0x77c] ;  /* 0x00077c0001307983 */ /* 0x010f280000300800 */
[----:B------:R1:W-:Y:S02]  /*36f50*/  LDGSTS.E [R3+0x1a200], [R36.64], P2 ;  /* 0x1a20000024037fae */ /* 0x0003e40009121848 */
[----:B-1----:R-:W-:-:S02]  /*36f60*/  IMAD.MOV.U32 R37, RZ, RZ, R45 ;  /* 0x000000ffff257224 */ /* 0x002fc400078e002d */
[----:B------:R-:W-:Y:S01]  /*36f70*/  IMAD.MOV.U32 R36, RZ, RZ, R42 ;  /* 0x000000ffff247224 */ /* 0x000fe200078e002a */
        /* <DEDUP_REMOVED lines=9> */
[----:B------:R-:W-:Y:S01]  /*37010*/  IMAD.MOV.U32 R36, RZ, RZ, R44 ;  /* 0x000000ffff247224 */ /* 0x000fe200078e002c */
[----:B------:R-:W-:Y:S01]  /*37020*/  STL [R1+0x6fc], R44 ;  /* 0x0006fc2c01007387 */ /* 0x000fe20000100800 */
[----:B------:R-:W-:-:S05]  /*37030*/  IADD3.X R47, R47, R2, RZ, P3, !PT ;  /* 0x000000022f2f7210 */ /* 0x000fca0001ffe4ff */
[----:B------:R-:W-:Y:S02]  /*37040*/  IMAD.MOV.U32 R37, RZ, RZ, R47 ;  /* 0x000000ffff257224 */ /* 0x000fe400078e002f */
[----:B------:R-:W-:Y:S01]  /*37050*/  IMAD.X R41, R41, 0x1, R2, P4 ;  /* 0x0000000129297824 */ /* 0x000fe200020e0602 */
[----:B------:R1:W-:Y:S04]  /*37060*/  STL [R1+0x6f8], R47 ;  /* 0x0006f82f01007387 */ /* 0x0003e80000100800 */
[----:B------:R2:W-:Y:S04]  /*37070*/  STL [R1+0x734], R39 ;  /* 0x0007342701007387 */ /* 0x0005e80000100800 */
[----:B------:R2:W-:Y:S04]  /*37080*/  LDGSTS.E [R3+0x1b200], [R36.64], P1 ;  /* 0x1b20000024037fae */ /* 0x0005e80008921848 */
[----:B------:R2:W-:Y:S04]  /*37090*/  STL [R1+0x730], R41 ;  /* 0x0007302901007387 */ /* 0x0005e80000100800 */
[----:B-1----:R-:W4:Y:S01]  /*370a0*/  LDL.LU R47, [R1+0x7b8] ;  /* 0x0007b800012f7983 */ /* 0x002f220000300800 */
[----:B--2---:R-:W-:-:S03]  /*370b0*/  MOV R36, R39 ;  /* 0x0000002700247202 */ /* 0x004fc60000000f00 */
[----:B------:R-:W4:Y:S01]  /*370c0*/  LDL.LU R39, [R1+0x7bc] ;  /* 0x0007bc0001277983 */ /* 0x000f220000300800 */
[----:B------:R-:W-:Y:S01]  /*370d0*/  IMAD.MOV.U32 R37, RZ, RZ, R41 ;  /* 0x000000ffff257224 */ /* 0x000fe200078e0029 */
[----:B------:R-:W-:Y:S02]  /*370e0*/  ISETP.GT.AND P1, PT, R0, 0x74, PT ;  /* 0x000000740000780c */ /* 0x000fe40003f24270 */
[-C--:B------:R-:W-:Y:S01]  /*370f0*/  IADD3 R43, P3, R43, R38.reuse, RZ ;  /* 0x000000262b2b7210 */ /* 0x080fe20007f7e0ff */
[----:B------:R-:W4:Y:S01]  /*37100*/  LDL.LU R44, [R1+0x7f4] ;  /* 0x0007f400012c7983 */ /* 0x000f220000300800 */
[----:B------:R-:W-:-:S03]  /*37110*/  IADD3 R51, P4, R51, R38, RZ ;  /* 0x0000002633337210 */ /* 0x000fc60007f9e0ff */
[----:B------:R1:W-:Y:S04]  /*37120*/  LDGSTS.E [R3+0x1c000], [R36.64], P2 ;  /* 0x1c00000024037fae */ /* 0x0003e80009121848 */
[----:B------:R-:W4:Y:S01]  /*37130*/  LDL.LU R41, [R1+0x7fc] ;  /* 0x0007fc0001297983 */ /* 0x000f220000300800 */
[----:B-1----:R-:W-:-:S03]  /*37140*/  SEL R36, RZ, 0x4, !P1 ;  /* 0x00000004ff247807 */ /* 0x002fc60004800000 */
[----:B------:R-:W-:Y:S01]  /*37150*/  STL [R1+0x73c], R43 ;  /* 0x00073c2b01007387 */ /* 0x000fe20000100800 */
[----:B------:R-:W-:-:S04]  /*37160*/  SEL R36, R36, RZ, !P0 ;  /* 0x000000ff24247207 */ /* 0x000fc80004000000 */
[----:B------:R-:W-:Y:S02]  /*37170*/  ISETP.NE.U32.AND P1, PT, R36, RZ, PT ;  /* 0x000000ff2400720c */ /* 0x000fe40003f25070 */
[----:B------:R-:W-:Y:S01]  /*37180*/  MOV R36, R43 ;  /* 0x0000002b00247202 */ /* 0x000fe20000000f00 */
[----:B---3--:R-:W-:-:S04]  /*37190*/  IMAD.X R46, R46, 0x1, R2, P3 ;  /* 0x000000012e2e7824 */ /* 0x008fc800018e0602 */
[----:B------:R-:W-:Y:S01]  /*371a0*/  IMAD.MOV.U32 R37, RZ, RZ, R46 ;  /* 0x000000ffff257224 */ /* 0x000fe200078e002e */
[----:B------:R1:W-:Y:S01]  /*371b0*/  STL [R1+0x738], R46 ;  /* 0x0007382e01007387 */ /* 0x0003e20000100800 */
[----:B------:R-:W-:-:S03]  /*371c0*/  IMAD.X R52, R52, 0x1, R2, P4 ;  /* 0x0000000134347824 */ /* 0x000fc600020e0602 */
[----:B------:R-:W-:Y:S04]  /*371d0*/  STL [R1+0x774], R51 ;  /* 0x0007743301007387 */ /* 0x000fe80000100800 */
[----:B------:R3:W-:Y:S04]  /*371e0*/  LDGSTS.E [R3+0x1c200], [R36.64], P2 ;  /* 0x1c20000024037fae */ /* 0x0007e80009121848 */
[----:B-1----:R-:W2:Y:S04]  /*371f0*/  LDL.LU R46, [R1+0x7f0] ;  /* 0x0007f000012e7983 */ /* 0x002ea80000300800 */
[----:B------:R-:W-:Y:S04]  /*37200*/  STL [R1+0x770], R52 ;  /* 0x0007703401007387 */ /* 0x000fe80000100800 */
[----:B------:R-:W2:Y:S01]  /*37210*/  LDL.LU R43, [R1+0x7f8] ;  /* 0x0007f800012b7983 */ /* 0x000ea20000300800 */
[----:B---3--:R-:W-:-:S02]  /*37220*/  IMAD.MOV.U32 R36, RZ, RZ, R51 ;  /* 0x000000ffff247224 */ /* 0x008fc400078e0033 */
[----:B------:R-:W-:Y:S01]  /*37230*/  IMAD.MOV.U32 R37, RZ, RZ, R52 ;  /* 0x000000ffff257224 */ /* 0x000fe200078e0034 */
[----:B------:R-:W-:Y:S02]  /*37240*/  ISETP.GT.AND P2, PT, R0, 0x78, PT ;  /* 0x000000780000780c */ /* 0x000fe40003f44270 */
[----:B----4-:R-:W-:Y:S02]  /*37250*/  IADD3 R48, P3, R48, R38, RZ ;  /* 0x0000002630307210 */ /* 0x010fe40007f7e0ff */
[----:B------:R1:W-:Y:S02]  /*37260*/  LDGSTS.E [R3+0x1d000], [R36.64], P1 ;  /* 0x1d00000024037fae */ /* 0x0003e40008921848 */
[----:B------:R-:W-:Y:S02]  /*37270*/  IADD3.X R49, R49, R2, RZ, P3, !PT ;  /* 0x0000000231317210 */ /* 0x000fe40001ffe4ff */
[----:B------:R-:W-:Y:S02]  /*37280*/  IADD3 R42, P4, R42, R38, RZ ;  /* 0x000000262a2a7210 */ /* 0x000fe40007f9e0ff */
[----:B-1----:R-:W-:-:S04]  /*37290*/  SEL R36, RZ, 0x4, !P2 ;  /* 0x00000004ff247807 */ /* 0x002fc80005000000 */
[----:B------:R-:W-:Y:S01]  /*372a0*/  SEL R36, R36, RZ, !P0 ;  /* 0x000000ff24247207 */ /* 0x000fe20004000000 */
[----:B------:R-:W-:-:S03]  /*372b0*/  IMAD.MOV.U32 R37, RZ, RZ, R49 ;  /* 0x000000ffff257224 */ /* 0x000fc600078e0031 */
[----:B------:R-:W-:Y:S01]  /*372c0*/  ISETP.NE.U32.AND P2, PT, R36, RZ, PT ;  /* 0x000000ff2400720c */ /* 0x000fe20003f45070 */
[----:B------:R-:W-:Y:S02]  /*372d0*/  IMAD.MOV.U32 R36, RZ, RZ, R48 ;  /* 0x000000ffff247224 */ /* 0x000fe400078e0030 */
[----:B------:R-:W-:Y:S01]  /*372e0*/  IMAD.X R45, R45, 0x1, R2, P4 ;  /* 0x000000012d2d7824 */ /* 0x000fe200020e0602 */
[----:B------:R-:W-:Y:S04]  /*372f0*/  STL [R1+0x77c], R48 ;  /* 0x00077c3001007387 */ /* 0x000fe80000100800 */
[----:B------:R-:W-:Y:S04]  /*37300*/  STL [R1+0x778], R49 ;  /* 0x0007783101007387 */ /* 0x000fe80000100800 */
[----:B------:R-:W-:Y:S04]  /*37310*/  STL [R1+0x7b4], R42 ;  /* 0x0007b42a01007387 */ /* 0x000fe80000100800 */
[----:B------:R1:W-:Y:S04]  /*37320*/  LDGSTS.E [R3+0x1d200], [R36.64], P1 ;  /* 0x1d20000024037fae */ /* 0x0003e80008921848 */
[----:B------:R3:W-:Y:S01]  /*37330*/  STL [R1+0x7b0], R45 ;  /* 0x0007b02d01007387 */ /* 0x0007e20000100800 */
[----:B-1----:R-:W-:Y:S01]  /*37340*/  IMAD.MOV.U32 R37, RZ, RZ, R45 ;  /* 0x000000ffff257224 */ /* 0x002fe200078e002d */
[----:B------:R-:W-:-:S02]  /*37350*/  MOV R36, R42 ;  /* 0x0000002a00247202 */ /* 0x000fc40000000f00 */
[----:B---3--:R-:W3:Y:S04]  /*37360*/  LDL.LU R45, [R1+0xf90] ;  /* 0x000f9000012d7983 */ /* 0x008ee80000300800 */
[----:B------:R-:W4:Y:S01]  /*37370*/  LDL.LU R42, [R1+0xfa8] ;  /* 0x000fa800012a7983 */ /* 0x000f220000300800 */
[----:B------:R-:W-:-:S03]  /*37380*/  ISETP.GT.AND P1, PT, R0, 0x7c, PT ;  /* 0x0000007c0000780c */ /* 0x000fc60003f24270 */
[----:B------:R1:W-:Y:S02]  /*37390*/  LDGSTS.E [R3+0x1e000], [R36.64], P2 ;  /* 0x1e00000024037fae */ /* 0x0003e40009121848 */
[----:B-1----:R-:W-:-:S04]  /*373a0*/  SEL R36, RZ, 0x4, !P1 ;  /* 0x00000004ff247807 */ /* 0x002fc80004800000 */
[----:B------:R-:W-:-:S04]  /*373b0*/  SEL R36, R36, RZ, !P0 ;  /* 0x000000ff24247207 */ /* 0x000fc80004000000 */
[----:B------:R-:W-:Y:S02]  /*373c0*/  ISETP.NE.U32.AND P1, PT, R36, RZ, PT ;  /* 0x000000ff2400720c */ /* 0x000fe40003f25070 */
[----:B------:R-:W-:-:S05]  /*373d0*/  IADD3 R39, P3, R39, R38, RZ ;  /* 0x0000002627277210 */ /* 0x000fca0007f7e0ff */
[----:B------:R-:W-:Y:S01]  /*373e0*/  IMAD.X R47, R47, 0x1, R2, P3 ;  /* 0x000000012f2f7824 */ /* 0x000fe200018e0602 */
[----:B------:R-:W-:-:S03]  /*373f0*/  MOV R36, R39 ;  /* 0x0000002700247202 */ /* 0x000fc60000000f00 */
[----:B------:R-:W-:-:S05]  /*37400*/  IMAD.MOV.U32 R37, RZ, RZ, R47 ;  /* 0x000000ffff257224 */ /* 0x000fca00078e002f */
[----:B------:R1:W-:Y:S01]  /*37410*/  LDGSTS.E [R3+0x1e200], [R36.64], P2 ;  /* 0x1e20000024037fae */ /* 0x0003e20009121848 */
[-C--:B------:R-:W-:Y:S02]  /*37420*/  IADD3 R44, P2, R44, R38.reuse, RZ ;  /* 0x000000262c2c7210 */ /* 0x080fe40007f5e0ff */
[----:B------:R-:W-:Y:S01]  /*37430*/  IADD3 R41, P3, R41, R38, RZ ;  /* 0x0000002629297210 */ /* 0x000fe20007f7e0ff */
[----:B------:R1:W-:Y:S04]  /*37440*/  STL [R1+0x7bc], R39 ;  /* 0x0007bc2701007387 */ /* 0x0003e80000100800 */
[----:B------:R-:W-:Y:S04]  /*37450*/  STL [R1+0x7b8], R47 ;  /* 0x0007b82f01007387 */ /* 0x000fe80000100800 */
[----:B------:R-:W3:Y:S04]  /*37460*/  LDL.LU R51, [R1+0xf94] ;  /* 0x000f940001337983 */ /* 0x000ee80000300800 */
[----:B-1----:R-:W3:Y:S04]  /*37470*/  LDL.LU R39, [R1+0xf6c] ;  /* 0x000f6c0001277983 */ /* 0x002ee80000300800 */
[----:B------:R1:W-:Y:S01]  /*37480*/  STL [R1+0x7f4], R44 ;  /* 0x0007f42c01007387 */ /* 0x0003e20000100800 */
[----:B------:R-:W-:-:S02]  /*37490*/  IMAD.MOV.U32 R36, RZ, RZ, R44 ;  /* 0x000000ffff247224 */ /* 0x000fc400078e002c */
[----:B--2---:R-:W-:-:S05]  /*374a0*/  IMAD.X R46, R46, 0x1, R2, P2 ;  /* 0x000000012e2e7824 */ /* 0x004fca00010e0602 */
[----:B------:R-:W-:Y:S01]  /*374b0*/  STL [R1+0x7f0], R46 ;  /* 0x0007f02e01007387 */ /* 0x000fe20000100800 */
[----:B------:R-:W-:-:S03]  /*374c0*/  IADD3.X R43, R43, R2, RZ, P3, !PT ;  /* 0x000000022b2b7210 */ /* 0x000fc60001ffe4ff */
[----:B------:R-:W-:Y:S04]  /*374d0*/  STL [R1+0x7fc], R41 ;  /* 0x0007fc2901007387 */ /* 0x000fe80000100800 */
[----:B------:R-:W2:Y:S01]  /*374e0*/  LDL.LU R52, [R1+0xf88] ;  /* 0x000f880001347983 */ /* 0x000ea20000300800 */
[----:B------:R-:W-:-:S03]  /*374f0*/  IMAD.MOV.U32 R37, RZ, RZ, R46 ;  /* 0x000000ffff257224 */ /* 0x000fc600078e002e */
[----:B------:R1:W-:Y:S04]  /*37500*/  STL [R1+0x7f8], R43 ;  /* 0x0007f82b01007387 */ /* 0x0003e80000100800 */
[----:B-1----:R-:W2:Y:S04]  /*37510*/  LDL.LU R44, [R1+0xf50] ;  /* 0x000f5000012c7983 */ /* 0x002ea80000300800 */
[----:B------:R1:W-:Y:S04]  /*37520*/  LDGSTS.E [R3+0x1f000], [R36.64], P1 ;  /* 0x1f00000024037fae */ /* 0x0003e80008921848 */
[----:B------:R-:W2:Y:S01]  /*37530*/  LDL.LU R47, [R1+0xf48] ;  /* 0x000f4800012f7983 */ /* 0x000ea20000300800 */
[----:B-1----:R-:W-:Y:S01]  /*37540*/  IMAD.MOV.U32 R37, RZ, RZ, R43 ;  /* 0x000000ffff257224 */ /* 0x002fe200078e002b */
[----:B------:R-:W-:-:S02]  /*37550*/  MOV R36, R41 ;  /* 0x0000002900247202 */ /* 0x000fc40000000f00 */
[----:B------:R-:W2:Y:S04]  /*37560*/  LDL.LU R43, [R1+0xf54] ;  /* 0x000f5400012b7983 */ /* 0x000ea80000300800 */
[----:B------:R-:W2:Y:S04]  /*37570*/  LDL.LU R49, [R1+0xf10] ;  /* 0x000f100001317983 */ /* 0x000ea80000300800 */
[----:B------:R-:W2:Y:S04]  /*37580*/  LDL.LU R41, [R1+0xf2c] ;  /* 0x000f2c0001297983 */ /* 0x000ea80000300800 */
[----:B------:R1:W-:Y:S01]  /*37590*/  LDGSTS.E [R3+0x1f200], [R36.64], P1 ;  /* 0x1f20000024037fae */ /* 0x0003e20008921848 */
[----:B------:R-:W-:-:S04]  /*375a0*/  ISETP.GT.AND P1, PT, R0, 0x1, PT ;  /* 0x000000010000780c */ /* 0x000fc80003f24270 */
[----:B-1----:R-:W-:Y:S02]  /*375b0*/  SEL R3, RZ, 0x4, !P1 ;  /* 0x00000004ff037807 */ /* 0x002fe40004800000 */
[----:B----4-:R-:W-:-:S05]  /*375c0*/  IADD3 R42, P1, R42, R38, RZ ;  /* 0x000000262a2a7210 */ /* 0x010fca0007f3e0ff */
[----:B---3--:R-:W-:Y:S01]  /*375d0*/  IMAD.X R45, R45, 0x1, R2, P1 ;  /* 0x000000012d2d7824 */ /* 0x008fe200008e0602 */
[----:B------:R-:W-:Y:S04]  /*375e0*/  STL [R1+0xfa8], R42 ;  /* 0x000fa82a01007387 */ /* 0x000fe80000100800 */
[----:B------:R1:W-:Y:S04]  /*375f0*/  STL [R1+0xf90], R45 ;  /* 0x000f902d01007387 */ /* 0x0003e80000100800 */
[----:B------:R-:W3:Y:S04]  /*37600*/  LDL.LU R48, [R1+0xf08] ;  /* 0x000f080001307983 */ /* 0x000ee80000300800 */
[----:B------:R-:W4:Y:S01]  /*37610*/  LDL.LU R46, [R1+0xf14] ;  /* 0x000f1400012e7983 */ /* 0x000f220000300800 */
[----:B------:R-:W-:Y:S01]  /*37620*/  IMAD.MOV.U32 R37, RZ, RZ, R45 ;  /* 0x000000ffff257224 */ /* 0x000fe200078e002d */
[----:B------:R-:W-:-:S02]  /*37630*/  MOV R36, R42 ;  /* 0x0000002a00247202 */ /* 0x000fc40000000f00 */
[----:B-1----:R-:W3:Y:S04]  /*37640*/  LDL.LU R45, [R1+0xed0] ;  /* 0x000ed000012d7983 */ /* 0x002ee80000300800 */
[----:B------:R-:W3:Y:S01]  /*37650*/  LDL.LU R42, [R1+0xeec] ;  /* 0x000eec00012a7983 */ /* 0x000ee20000300800 */
[----:B------:R-:W-:Y:S01]  /*37660*/  SEL R3, R3, RZ, !P0 ;  /* 0x000000ff03037207 */ /* 0x000fe20004000000 */
[----:B------:R-:W-:-:S03]  /*37670*/  IMAD.SHL.U32 R57, R252, 0x4, RZ ;  /* 0x00000004fc397824 */ /* 0x000fc600078e00ff */
[----:B------:R-:W-:Y:S02]  /*37680*/  ISETP.NE.U32.AND P2, PT, R3, RZ, PT ;  /* 0x000000ff0300720c */ /* 0x000fe40003f45070 */
[----:B------:R-:W-:Y:S02]  /*37690*/  LOP3.LUT R54, R57, 0x20, RZ, 0x3c, !PT ;  /* 0x0000002039367812 */ /* 0x000fe400078e3cff */
[----:B------:R-:W-:Y:S02]  /*376a0*/  MOV R3, UR5 ;  /* 0x0000000500037c02 */ /* 0x000fe40008000f00 */
[----:B------:R-:W-:-:S03]  /*376b0*/  ISETP.GT.AND P1, PT, R0, 0x5, PT ;  /* 0x000000050000780c */ /* 0x000fc60003f24270 */
[----:B------:R-:W-:-:S05]  /*376c0*/  IMAD R3, R3, 0x20000, R54 ;  /* 0x0002000003037824 */ /* 0x000fca00078e0236 */
[----:B------:R1:W-:Y:S02]  /*376d0*/  LDGSTS.E [R3+0x400], [R36.64], P2 ;  /* 0x0040000024037fae */ /* 0x0003e40009121848 */
[----:B-1----:R-:W-:-:S04]  /*376e0*/  SEL R36, RZ, 0x4, !P1 ;  /* 0x00000004ff247807 */ /* 0x002fc80004800000 */
[----:B------:R-:W-:-:S04]  /*376f0*/  SEL R36, R36, RZ, !P0 ;  /* 0x000000ff24247207 */ /* 0x000fc80004000000 */
[----:B------:R-:W-:Y:S02]  /*37700*/  ISETP.NE.U32.AND P1, PT, R36, RZ, PT ;  /* 0x000000ff2400720c */ /* 0x000fe40003f25070 */
[-C--:B------:R-:W-:Y:S02]  /*37710*/  IADD3 R51, P3, R51, R38.reuse, RZ ;  /* 0x0000002633337210 */ /* 0x080fe40007f7e0ff */
[----:B------:R-:W-:-:S03]  /*37720*/  IADD3 R39, P4, R39, R38, RZ ;  /* 0x0000002627277210 */ /* 0x000fc60007f9e0ff */
[----:B------:R-:W-:Y:S01]  /*37730*/  IMAD.MOV.U32 R36, RZ, RZ, R51 ;  /* 0x000000ffff247224 */ /* 0x000fe200078e0033 */
[----:B------:R-:W-:Y:S01]  /*37740*/  STL [R1+0xf94], R51 ;  /* 0x000f943301007387 */ /* 0x000fe20000100800 */
[----:B--2---:R-:W-:-:S04]  /*37750*/  IMAD.X R52, R52, 0x1, R2, P3 ;  /* 0x0000000134347824 */ /* 0x004fc800018e0602 */
[----:B------:R-:W-:Y:S01]  /*37760*/  IMAD.MOV.U32 R37, RZ, RZ, R52 ;  /* 0x000000ffff257224 */ /* 0x000fe200078e0034 */
[----:B------:R-:W-:-:S04]  /*37770*/  IADD3.X R44, R44, R2, RZ, P4, !PT ;  /* 0x000000022c2c7210 */ /* 0x000fc800027fe4ff */
[----:B------:R1:W-:Y:S01]  /*37780*/  LDGSTS.E [R3+0x600], [R36.64], P2 ;  /* 0x0060000024037fae */ /* 0x0003e20009121848 */
[----:B------:R-:W-:-:S03]  /*37790*/  ISETP.GT.AND P2, PT, R0, 0x9, PT ;  /* 0x000000090000780c */ /* 0x000fc60003f44270 */
[----:B------:R-:W-:Y:S01]  /*377a0*/  STL [R1+0xf88], R52 ;  /* 0x000f883401007387 */ /* 0x000fe20000100800 */
[----:B-1----:R-:W-:Y:S01]  /*377b0*/  MOV R36, R39 ;  /* 0x0000002700247202 */ /* 0x002fe20000000f00 */
[----:B------:R-:W-:Y:S01]  /*377c0*/  IMAD.MOV.U32 R37, RZ, RZ, R44 ;  /* 0x000000ffff257224 */ /* 0x000fe200078e002c */
[----:B------:R-:W-:-:S04]  /*377d0*/  IADD3 R43, P3, R43, R38, RZ ;  /* 0x000000262b2b7210 */ /* 0x000fc80007f7e0ff */
[----:B------:R1:W-:Y:S04]  /*377e0*/  LDGSTS.E [R3+0x1400], [R36.64], P1 ;  /* 0x0140000024037fae */ /* 0x0003e80008921848 */
[----:B------:R-:W-:Y:S01]  /*377f0*/  STL [R1+0xf6c], R39 ;  /* 0x000f6c2701007387 */ /* 0x000fe20000100800 */
[----:B------:R-:W-:Y:S01]  /*37800*/  IMAD.X R47, R47, 0x1, R2, P3 ;  /* 0x000000012f2f7824 */ /* 0x000fe200018e0602 */
[----:B------:R-:W-:Y:S02]  /*37810*/  IADD3 R41, P4, R41, R38, RZ ;  /* 0x0000002629297210 */ /* 0x000fe40007f9e0ff */
[----:B------:R2:W-:Y:S01]  /*37820*/  STL [R1+0xf50], R44 ;  /* 0x000f502c01007387 */ /* 0x0005e20000100800 */
[----:B-1----:R-:W-:Y:S02]  /*37830*/  SEL R36, RZ, 0x4, !P2 ;  /* 0x00000004ff247807 */ /* 0x002fe40005000000 */
[----:B------:R-:W-:-:S02]  /*37840*/  IADD3.X R49, R49, R2, RZ, P4, !PT ;  /* 0x0000000231317210 */ /* 0x000fc400027fe4ff */
        /* <DEDUP_REMOVED lines=13> */
[-C--:B----4-:R-:W-:Y:S01]  /*37920*/  IADD3 R46, P3, R46, R38.reuse, RZ ;  /* 0x000000262e2e7210 */ /* 0x090fe20007f7e0ff */
[----:B------:R-:W-:Y:S01]  /*37930*/  IMAD.MOV.U32 R37, RZ, RZ, R49 ;  /* 0x000000ffff257224 */ /* 0x000fe200078e0031 */
[----:B------:R-:W-:Y:S01]  /*37940*/  MOV R36, R41 ;  /* 0x0000002900247202 */ /* 0x000fe20000000f00 */
[----:B------:R-:W4:Y:S01]  /*37950*/  LDL.LU R51, [R1+0xe94] ;  /* 0x000e940001337983 */ /* 0x000f220000300800 */
[----:B------:R-:W-:Y:S01]  /*37960*/  ISETP.GT.AND P1, PT, R0, 0xd, PT ;  /* 0x0000000d0000780c */ /* 0x000fe20003f24270 */
[----:B---3--:R-:W-:Y:S01]  /*37970*/  IMAD.X R48, R48, 0x1, R2, P3 ;  /* 0x0000000130307824 */ /* 0x008fe200018e0602 */
[----:B------:R-:W-:Y:S01]  /*37980*/  IADD3 R42, P4, R42, R38, RZ ;  /* 0x000000262a2a7210 */ /* 0x000fe20007f9e0ff */
[----:B------:R1:W-:Y:S04]  /*37990*/  LDGSTS.E [R3+0x2400], [R36.64], P2 ;  /* 0x0240000024037fae */ /* 0x0003e80009121848 */
[----:B------:R-:W2:Y:S01]  /*379a0*/  LDL.LU R41, [R1+0xe60] ;  /* 0x000e600001297983 */ /* 0x000ea20000300800 */
[----:B------:R-:W-:-:S03]  /*379b0*/  IADD3.X R45, R45, R2, RZ, P4, !PT ;  /* 0x000000022d2d7210 */ /* 0x000fc600027fe4ff */
[----:B------:R1:W-:Y:S02]  /*379c0*/  STL [R1+0xf14], R46 ;  /* 0x000f142e01007387 */ /* 0x0003e40000100800 */
[----:B-1----:R-:W-:Y:S02]  /*379d0*/  SEL R36, RZ, 0x4, !P1 ;  /* 0x00000004ff247807 */ /* 0x002fe40004800000 */
[----:B------:R1:W-:Y:S02]  /*379e0*/  STL [R1+0xf08], R48 ;  /* 0x000f083001007387 */ /* 0x0003e40000100800 */
[----:B------:R-:W-:Y:S02]  /*379f0*/  SEL R36, R36, RZ, !P0 ;  /* 0x000000ff24247207 */ /* 0x000fe40004000000 */
[----:B------:R-:W-:Y:S04]  /*37a00*/  STL [R1+0xeec], R42 ;  /* 0x000eec2a01007387 */ /* 0x000fe80000100800 */
[----:B------:R-:W2:Y:S01]  /*37a10*/  LDL.LU R52, [R1+0xe88] ;  /* 0x000e880001347983 */ /* 0x000ea20000300800 */
[----:B------:R-:W-:Y:S01]  /*37a20*/  ISETP.NE.U32.AND P1, PT, R36, RZ, PT ;  /* 0x000000ff2400720c */ /* 0x000fe20003f25070 */
[----:B------:R-:W-:-:S02]  /*37a30*/  IMAD.MOV.U32 R36, RZ, RZ, R46 ;  /* 0x000000ffff247224 */ /* 0x000fc400078e002e */
[----:B------:R1:W-:Y:S01]  /*37a40*/  STL [R1+0xed0], R45 ;  /* 0x000ed02d01007387 */ /* 0x0003e20000100800 */
[----:B------:R-:W-:-:S03]  /*37a50*/  IMAD.MOV.U32 R37, RZ, RZ, R48 ;  /* 0x000000ffff257224 */ /* 0x000fc600078e0030 */
[----:B------:R-:W2:Y:S04]  /*37a60*/  LDL.LU R46, [R1+0xe5c] ;  /* 0x000e5c00012e7983 */ /* 0x000ea80000300800 */
[----:B------:R1:W-:Y:S04]  /*37a70*/  LDGSTS.E [R3+0x2600], [R36.64], P2 ;  /* 0x0260000024037fae */ /* 0x0003e80009121848 */
[----:B-1----:R-:W2:Y:S01]  /*37a80*/  LDL.LU R48, [R1+0xe64] ;  /* 0x000e640001307983 */ /* 0x002ea20000300800 */
[----:B------:R-:W-:-:S03]  /*37a90*/  IMAD.MOV.U32 R37, RZ, RZ, R45 ;  /* 0x000000ffff257224 */ /* 0x000fc600078e002d */
[----:B------:R-:W2:Y:S01]  /*37aa0*/  LDL.LU R45, [R1+0xe68] ;  /* 0x000e6800012d7983 */ /* 0x000ea20000300800 */
[----:B------:R-:W-:-:S03]  /*37ab0*/  MOV R36, R42 ;  /* 0x0000002a00247202 */ /* 0x000fc60000000f00 */
[----:B------:R-:W2:Y:S04]  /*37ac0*/  LDL.LU R49, [R1+0xe1c] ;  /* 0x000e1c0001317983 */ /* 0x000ea80000300800 */
[----:B------:R-:W2:Y:S01]  /*37ad0*/  LDL.LU R42, [R1+0xe20] ;  /* 0x000e2000012a7983 */ /* 0x000ea20000300800 */
        /* <DEDUP_REMOVED lines=8> */
[----:B------:R-:W-:Y:S02]  /*37b60*/  IMAD.MOV.U32 R36, RZ, RZ, R44 ;  /* 0x000000ffff247224 */ /* 0x000fe400078e002c */
[----:B------:R-:W-:-:S04]  /*37b70*/  IMAD.X R47, R47, 0x1, R2, P3 ;  /* 0x000000012f2f7824 */ /* 0x000fc800018e0602 */
[----:B------:R-:W-:Y:S01]  /*37b80*/  IMAD.MOV.U32 R37, RZ, RZ, R47 ;  /* 0x000000ffff257224 */ /* 0x000fe200078e002f */
[----:B------:R1:W-:Y:S01]  /*37b90*/  STL [R1+0xec8], R47 ;  /* 0x000ec82f01007387 */ /* 0x0003e20000100800 */
[----:B------:R-:W-:-:S03]  /*37ba0*/  IADD3.X R43, R43, R2, RZ, P4, !PT ;  /* 0x000000022b2b7210 */ /* 0x000fc600027fe4ff */
[----:B------:R-:W-:Y:S04]  /*37bb0*/  STL [R1+0xeac], R39 ;  /* 0x000eac2701007387 */ /* 0x000fe80000100800 */
[----:B------:R2:W-:Y:S04]  /*37bc0*/  STL [R1+0xe90], R43 ;  /* 0x000e902b01007387 */ /* 0x0005e80000100800 */
[----:B-1----:R-:W3:Y:S04]  /*37bd0*/  LDL.LU R47, [R1+0xe24] ;  /* 0x000e2400012f7983 */ /* 0x002ee80000300800 */
[----:B------:R-:W3:Y:S04]  /*37be0*/  LDL.LU R44, [R1+0xe28] ;  /* 0x000e2800012c7983 */ /* 0x000ee80000300800 */
[----:B------:R1:W-:Y:S01]  /*37bf0*/  LDGSTS.E [R3+0x3600], [R36.64], P1 ;  /* 0x0360000024037fae */ /* 0x0003e20008921848 */
[----:B------:R-:W-:-:S02]  /*37c00*/  ISETP.GT.AND P1, PT, R0, 0x15, PT ;  /* 0x000000150000780c */ /* 0x000fc40003f24270 */
[-C--:B----4-:R-:W-:Y:S02]  /*37c10*/  IADD3 R51, P3, R51, R38.reuse, RZ ;  /* 0x0000002633337210 */ /* 0x090fe40007f7e0ff */
[----:B-1----:R-:W-:Y:S01]  /*37c20*/  MOV R36, R39 ;  /* 0x0000002700247202 */ /* 0x002fe20000000f00 */
[----:B------:R-:W-:Y:S02]  /*37c30*/  IMAD.MOV.U32 R37, RZ, RZ, R43 ;  /* 0x000000ffff257224 */ /* 0x000fe400078e002b */
[----:B--2---:R-:W2:Y:S04]  /*37c40*/  LDL.LU R43, [R1+0xddc] ;  /* 0x000ddc00012b7983 */ /* 0x004ea80000300800 */
[----:B------:R-:W4:Y:S04]  /*37c50*/  LDL.LU R39, [R1+0xde0] ;  /* 0x000de00001277983 */ /* 0x000f280000300800 */
[----:B------:R1:W-:Y:S01]  /*37c60*/  LDGSTS.E [R3+0x4400], [R36.64], P2 ;  /* 0x0440000024037fae */ /* 0x0003e20009121848 */
[----:B------:R-:W-:Y:S01]  /*37c70*/  IMAD.X R52, R52, 0x1, R2, P3 ;  /* 0x0000000134347824 */ /* 0x000fe200018e0602 */
[----:B------:R-:W-:-:S02]  /*37c80*/  IADD3 R41, P4, R41, R38, RZ ;  /* 0x0000002629297210 */ /* 0x000fc40007f9e0ff */
[----:B-1----:R-:W-:-:S04]  /*37c90*/  SEL R36, RZ, 0x4, !P1 ;  /* 0x00000004ff247807 */ /* 0x002fc80004800000 */
[----:B------:R-:W-:Y:S01]  /*37ca0*/  SEL R36, R36, RZ, !P0 ;  /* 0x000000ff24247207 */ /* 0x000fe20004000000 */
[----:B------:R-:W-:-:S03]  /*37cb0*/  IMAD.MOV.U32 R37, RZ, RZ, R52 ;  /* 0x000000ffff257224 */ /* 0x000fc600078e0034 */
[----:B------:R-:W-:Y:S01]  /*37cc0*/  ISETP.NE.U32.AND P1, PT, R36, RZ, PT ;  /* 0x000000ff2400720c */ /* 0x000fe20003f25070 */
[----:B------:R-:W-:Y:S01]  /*37cd0*/  IMAD.MOV.U32 R36, RZ, RZ, R51 ;  /* 0x000000ffff247224 */ /* 0x000fe200078e0033 */
[----:B------:R-:W-:-:S04]  /*37ce0*/  IADD3.X R46, R46, R2, RZ, P4, !PT ;  /* 0x000000022e2e7210 */ /* 0x000fc800027fe4ff */
[----:B------:R1:W-:Y:S01]  /*37cf0*/  LDGSTS.E [R3+0x4600], [R36.64], P2 ;  /* 0x0460000024037fae */ /* 0x0003e20009121848 */
[----:B------:R-:W-:Y:S02]  /*37d00*/  ISETP.GT.AND P2, PT, R0, 0x19, PT ;  /* 0x000000190000780c */ /* 0x000fe40003f44270 */
[-C--:B------:R-:W-:Y:S01]  /*37d10*/  IADD3 R45, P3, R45, R38.reuse, RZ ;  /* 0x000000262d2d7210 */ /* 0x080fe20007f7e0ff */
[----:B------:R-:W-:Y:S01]  /*37d20*/  STL [R1+0xe94], R51 ;  /* 0x000e943301007387 */ /* 0x000fe20000100800 */
[----:B------:R-:W-:Y:S02]  /*37d30*/  IADD3 R42, P4, R42, R38, RZ ;  /* 0x000000262a2a7210 */ /* 0x000fe40007f9e0ff */
[----:B-1----:R-:W-:Y:S01]  /*37d40*/  MOV R36, R41 ;  /* 0x0000002900247202 */ /* 0x002fe20000000f00 */
[----:B------:R-:W-:Y:S01]  /*37d50*/  IMAD.MOV.U32 R37, RZ, RZ, R46 ;  /* 0x000000ffff257224 */ /* 0x000fe200078e002e */
[----:B------:R-:W-:Y:S01]  /*37d60*/  STL [R1+0xe88], R52 ;  /* 0x000e883401007387 */ /* 0x000fe20000100800 */
[----:B------:R-:W-:-:S03]  /*37d70*/  IMAD.X R48, R48, 0x1, R2, P3 ;  /* 0x0000000130307824 */ /* 0x000fc600018e0602 */
[----:B------:R1:W-:Y:S01]  /*37d80*/  LDGSTS.E [R3+0x5400], [R36.64], P1 ;  /* 0x0540000024037fae */ /* 0x0003e20008921848 */
[----:B------:R-:W-:-:S03]  /*37d90*/  IADD3.X R49, R49, R2, RZ, P4, !PT ;  /* 0x0000000231317210 */ /* 0x000fc600027fe4ff */
[----:B------:R-:W-:Y:S04]  /*37da0*/  STL [R1+0xe60], R41 ;  /* 0x000e602901007387 */ /* 0x000fe80000100800 */
[----:B------:R1:W-:Y:S02]  /*37db0*/  STL [R1+0xe5c], R46 ;  /* 0x000e5c2e01007387 */ /* 0x0003e40000100800 */
[----:B-1----:R-:W-:Y:S01]  /*37dc0*/  SEL R36, RZ, 0x4, !P2 ;  /* 0x00000004ff247807 */ /* 0x002fe20005000000 */
[----:B------:R-:W-:-:S03]  /*37dd0*/  IMAD.MOV.U32 R37, RZ, RZ, R48 ;  /* 0x000000ffff257224 */ /* 0x000fc600078e0030 */
[----:B------:R-:W-:Y:S01]  /*37de0*/  SEL R36, R36, RZ, !P0 ;  /* 0x000000ff24247207 */ /* 0x000fe20004000000 */
[----:B------:R-:W2:Y:S04]  /*37df0*/  LDL.LU R46, [R1+0xde8] ;  /* 0x000de800012e7983 */ /* 0x000ea80000300800 */
        /* <DEDUP_REMOVED lines=19> */
[----:B---3--:R-:W-:-:S05]  /*37f30*/  IADD3 R44, P3, R44, R38, RZ ;  /* 0x000000262c2c7210 */ /* 0x008fca0007f7e0ff */
[----:B------:R-:W-:Y:S01]  /*37f40*/  IMAD.X R47, R47, 0x1, R2, P3 ;  /* 0x000000012f2f7824 */ /* 0x000fe200018e0602 */
[----:B------:R1:W-:Y:S04]  /*37f50*/  STL [R1+0xe28], R44 ;  /* 0x000e282c01007387 */ /* 0x0003e80000100800 */
[----:B------:R3:W-:Y:S01]  /*37f60*/  STL [R1+0xe24], R47 ;  /* 0x000e242f01007387 */ /* 0x0007e20000100800 */
[----:B------:R-:W-:Y:S01]  /*37f70*/  IMAD.MOV.U32 R36, RZ, RZ, R44 ;  /* 0x000000ffff247224 */ /* 0x000fe200078e002c */
[----:B----4-:R-:W-:-:S04]  /*37f80*/  IADD3 R39, P4, R39, R38, RZ ;  /* 0x0000002627277210 */ /* 0x010fc80007f9e0ff */
[----:B--2---:R-:W-:Y:S01]  /*37f90*/  IADD3.X R43, R43, R2, RZ, P4, !PT ;  /* 0x000000022b2b7210 */ /* 0x004fe200027fe4ff */
[----:B------:R-:W-:Y:S04]  /*37fa0*/  STL [R1+0xde0], R39 ;  /* 0x000de02701007387 */ /* 0x000fe80000100800 */
[----:B------:R-:W2:Y:S01]  /*37fb0*/  LDL.LU R52, [R1+0xda4] ;  /* 0x000da40001347983 */ /* 0x000ea20000300800 */
[----:B------:R-:W-:-:S03]  /*37fc0*/  IMAD.MOV.U32 R37, RZ, RZ, R47 ;  /* 0x000000ffff257224 */ /* 0x000fc600078e002f */
[----:B------:R4:W-:Y:S04]  /*37fd0*/  STL [R1+0xddc], R43 ;  /* 0x000ddc2b01007387 */ /* 0x0009e80000100800 */
[----:B-1----:R-:W2:Y:S04]  /*37fe0*/  LDL.LU R44, [R1+0xd5c] ;  /* 0x000d5c00012c7983 */ /* 0x002ea80000300800 */
[----:B------:R1:W-:Y:S04]  /*37ff0*/  LDGSTS.E [R3+0x6600], [R36.64], P2 ;  /* 0x0660000024037fae */ /* 0x0003e80009121848 */
[----:B---3--:R-:W3:Y:S01]  /*38000*/  LDL.LU R47, [R1+0xd64] ;  /* 0x000d6400012f7983 */ /* 0x008ee20000300800 */
[----:B-1----:R-:W-:-:S03]  /*38010*/  IMAD.MOV.U32 R37, RZ, RZ, R43 ;  /* 0x000000ffff257224 */ /* 0x002fc600078e002b */
[----:B----4-:R-:W4:Y:S01]  /*38020*/  LDL.LU R43, [R1+0xd68] ;  /* 0x000d6800012b7983 */ /* 0x010f220000300800 */
[----:B------:R-:W-:-:S03]  /*38030*/  MOV R36, R39 ;  /* 0x0000002700247202 */ /* 0x000fc60000000f00 */
[----:B------:R-:W3:Y:S04]  /*38040*/  LDL.LU R49, [R1+0xd0c] ;  /* 0x000d0c0001317983 */ /* 0x000ee80000300800 */
[----:B------:R-:W3:Y:S01]  /*38050*/  LDL.LU R39, [R1+0xd10] ;  /* 0x000d100001277983 */ /* 0x000ee20000300800 */
[----:B------:R-:W-:-:S03]  /*38060*/  ISETP.GT.AND P2, PT, R0, 0x21, PT ;  /* 0x000000210000780c */ /* 0x000fc60003f44270 */
[----:B------:R1:W-:Y:S02]  /*38070*/  LDGSTS.E [R3+0x7400], [R36.64], P1 ;  /* 0x0740000024037fae */ /* 0x0003e40008921848 */
[----:B-1----:R-:W-:Y:S02]  /*38080*/  SEL R36, RZ, 0x4, !P2 ;  /* 0x00000004ff247807 */ /* 0x002fe40005000000 */
[-C--:B------:R-:W-:Y:S02]  /*38090*/  IADD3 R46, P3, R46, R38.reuse, RZ ;  /* 0x000000262e2e7210 */ /* 0x080fe40007f7e0ff */
[----:B------:R-:W-:Y:S02]  /*380a0*/  IADD3 R41, P4, R41, R38, RZ ;  /* 0x0000002629297210 */ /* 0x000fe40007f9e0ff */
[----:B------:R-:W-:Y:S01]  /*380b0*/  SEL R36, R36, RZ, !P0 ;  /* 0x000000ff24247207 */ /* 0x000fe20004000000 */
[----:B------:R-:W-:Y:S03]  /*380c0*/  STL [R1+0xde8], R46 ;  /* 0x000de82e01007387 */ /* 0x000fe60000100800 */
[----:B------:R-:W-:Y:S01]  /*380d0*/  ISETP.NE.U32.AND P2, PT, R36, RZ, PT ;  /* 0x000000ff2400720c */ /* 0x000fe20003f45070 */
[----:B------:R-:W-:-:S02]  /*380e0*/  IMAD.MOV.U32 R36, RZ, RZ, R46 ;  /* 0x000000ffff247224 */ /* 0x000fc400078e002e */
[----:B------:R-:W-:-:S05]  /*380f0*/  IMAD.X R48, R48, 0x1, R2, P3 ;  /* 0x0000000130307824 */ /* 0x000fca00018e0602 */
[----:B------:R1:W-:Y:S01]  /*38100*/  STL [R1+0xde4], R48 ;  /* 0x000de43001007387 */ /* 0x0003e20000100800 */
[----:B------:R-:W-:-:S03]  /*38110*/  IADD3.X R45, R45, R2, RZ, P4, !PT ;  /* 0x000000022d2d7210 */ /* 0x000fc600027fe4ff */
[----:B------:R-:W-:Y:S01]  /*38120*/  STL [R1+0xda0], R41 ;  /* 0x000da02901007387 */ /* 0x000fe20000100800 */
[----:B------:R-:W-:-:S03]  /*38130*/  IMAD.MOV.U32 R37, RZ, RZ, R48 ;  /* 0x000000ffff257224 */ /* 0x000fc600078e0030 */
[----:B------:R1:W-:Y:S04]  /*38140*/  STL [R1+0xd9c], R45 ;  /* 0x000d9c2d01007387 */ /* 0x0003e80000100800 */
[----:B-1----:R-:W3:Y:S04]  /*38150*/  LDL.LU R48, [R1+0xd14] ;  /* 0x000d140001307983 */ /* 0x002ee80000300800 */
[----:B------:R-:W3:Y:S04]  /*38160*/  LDL.LU R46, [R1+0xd18] ;  /* 0x000d1800012e7983 */ /* 0x000ee80000300800 */
[----:B------:R1:W-:Y:S02]  /*38170*/  LDGSTS.E [R3+0x7600], [R36.64], P1 ;  /* 0x0760000024037fae */ /* 0x0003e40008921848 */
[----:B-1----:R-:W-:Y:S01]  /*38180*/  IMAD.MOV.U32 R37, RZ, RZ, R45 ;  /* 0x000000ffff257224 */ /* 0x002fe200078e002d */
[----:B------:R-:W-:Y:S01]  /*38190*/  MOV R36, R41 ;  /* 0x0000002900247202 */ /* 0x000fe20000000f00 */
[----:B------:R-:W3:Y:S04]  /*381a0*/  LDL.LU R45, [R1+0xccc] ;  /* 0x000ccc00012d7983 */ /* 0x000ee80000300800 */
[----:B------:R-:W3:Y:S01]  /*381b0*/  LDL.LU R41, [R1+0xcd0] ;  /* 0x000cd00001297983 */ /* 0x000ee20000300800 */
[----:B------:R-:W-:-:S03]  /*381c0*/  ISETP.GT.AND P1, PT, R0, 0x25, PT ;  /* 0x000000250000780c */ /* 0x000fc60003f24270 */
[----:B------:R1:W-:Y:S01]  /*381d0*/  LDGSTS.E [R3+0x8400], [R36.64], P2 ;  /* 0x0840000024037fae */ /* 0x0003e20009121848 */
[-C--:B------:R-:W-:Y:S02]  /*381e0*/  IADD3 R51, P3, R51, R38.reuse, RZ ;  /* 0x0000002633337210 */ /* 0x080fe40007f7e0ff */
[----:B------:R-:W-:Y:S02]  /*381f0*/  IADD3 R42, P4, R42, R38, RZ ;  /* 0x000000262a2a7210 */ /* 0x000fe40007f9e0ff */
[----:B-1----:R-:W-:-:S04]  /*38200*/  SEL R36, RZ, 0x4, !P1 ;  /* 0x00000004ff247807 */ /* 0x002fc80004800000 */
[----:B------:R-:W-:-:S04]  /*38210*/  SEL R36, R36, RZ, !P0 ;  /* 0x000000ff24247207 */ /* 0x000fc80004000000 */
[----:B------:R-:W-:Y:S01]  /*38220*/  ISETP.NE.U32.AND P1, PT, R36, RZ, PT ;  /* 0x000000ff2400720c */ /* 0x000fe20003f25070 */
        /* <DEDUP_REMOVED lines=10> */
[----:B----4-:R-:W-:-:S04]  /*382d0*/  IADD3 R43, P3, R43, R38, RZ ;  /* 0x000000262b2b7210 */ /* 0x010fc80007f7e0ff */
[----:B------:R1:W-:Y:S04]  /*382e0*/  LDGSTS.E [R3+0x9400], [R36.64], P1 ;  /* 0x0940000024037fae */ /* 0x0003e80008921848 */
[----:B------:R-:W-:Y:S01]  /*382f0*/  STL [R1+0xd60], R42 ;  /* 0x000d602a01007387 */ /* 0x000fe20000100800 */
[----:B---3--:R-:W-:Y:S01]  /*38300*/  IMAD.X R47, R47, 0x1, R2, P3 ;  /* 0x000000012f2f7824 */ /* 0x008fe200018e0602 */
[----:B------:R-:W-:Y:S02]  /*38310*/  IADD3 R39, P4, R39, R38, RZ ;  /* 0x0000002627277210 */ /* 0x000fe40007f9e0ff */
[----:B------:R2:W-:Y:S01]  /*38320*/  STL [R1+0xd5c], R44 ;  /* 0x000d5c2c01007387 */ /* 0x0005e20000100800 */
[----:B-1----:R-:W-:Y:S02]  /*38330*/  SEL R36, RZ, 0x4, !P2 ;  /* 0x00000004ff247807 */ /* 0x002fe40005000000 */
[----:B------:R-:W-:-:S02]  /*38340*/  IADD3.X R49, R49, R2, RZ, P4, !PT ;  /* 0x0000000231317210 */ /* 0x000fc400027fe4ff */
[----:B------:R-:W-:Y:S01]  /*38350*/  SEL R36, R36, RZ, !P0 ;  /* 0x000000ff24247207 */ /* 0x000fe20004000000 */
[----:B--2---:R-:W2:Y:S01]  /*38360*/  LDL.LU R44, [R1+0xcd8] ;  /* 0x000cd800012c7983 */ /* 0x004ea20000300800 */
        /* <DEDUP_REMOVED lines=11> */
[----:B----4-:R-:W-:Y:S01]  /*38420*/  MOV R36, R39 ;  /* 0x0000002700247202 */ /* 0x010fe20000000f00 */
[----:B------:R-:W-:Y:S01]  /*38430*/  IMAD.MOV.U32 R37, RZ, RZ, R49 ;  /* 0x000000ffff257224 */ /* 0x000fe200078e0031 */
[----:B------:R-:W-:Y:S01]  /*38440*/  ISETP.GT.AND P1, PT, R0, 0x2d, PT ;  /* 0x0000002d0000780c */ /* 0x000fe20003f24270 */
[----:B------:R-:W4:Y:S04]  /*38450*/  LDL.LU R51, [R1+0xc98] ;  /* 0x000c980001337983 */ /* 0x000f280000300800 */
[----:B------:R1:W-:Y:S04]  /*38460*/  LDGSTS.E [R3+0xa400], [R36.64], P2 ;  /* 0x0a40000024037fae */ /* 0x0003e80009121848 */
[----:B------:R-:W4:Y:S01]  /*38470*/  LDL.LU R39, [R1+0xc50] ;  /* 0x000c500001277983 */ /* 0x000f220000300800 */
[----:B------:R-:W-:-:S02]  /*38480*/  IADD3 R46, P3, R46, R38, RZ ;  /* 0x000000262e2e7210 */ /* 0x000fc40007f7e0ff */
[----:B-1----:R-:W-:-:S03]  /*38490*/  SEL R36, RZ, 0x4, !P1 ;  /* 0x00000004ff247807 */ /* 0x002fc60004800000 */
[----:B------:R-:W-:Y:S01]  /*384a0*/  IMAD.X R48, R48, 0x1, R2, P3 ;  /* 0x0000000130307824 */ /* 0x000fe200018e0602 */
[----:B------:R1:W-:Y:S01]  /*384b0*/  STL [R1+0xd18], R46 ;  /* 0x000d182e01007387 */ /* 0x0003e20000100800 */
[----:B------:R-:W-:-:S03]  /*384c0*/  SEL R36, R36, RZ, !P0 ;  /* 0x000000ff24247207 */ /* 0x000fc60004000000 */
[----:B------:R1:W-:Y:S01]  /*384d0*/  STL [R1+0xd14], R48 ;  /* 0x000d143001007387 */ /* 0x0003e20000100800 */
[----:B------:R-:W-:Y:S01]  /*384e0*/  ISETP.NE.U32.AND P1, PT, R36, RZ, PT ;  /* 0x000000ff2400720c */ /* 0x000fe20003f25070 */
[----:B------:R-:W-:Y:S01]  /*384f0*/  IMAD.MOV.U32 R36, RZ, RZ, R46 ;  /* 0x000000ffff247224 */ /* 0x000fe200078e002e */
[----:B------:R-:W-:-:S04]  /*38500*/  IADD3 R41, P4, R41, R38, RZ ;  /* 0x0000002629297210 */ /* 0x000fc80007f9e0ff */
[----:B------:R-:W-:Y:S01]  /*38510*/  IADD3.X R45, R45, R2, RZ, P4, !PT ;  /* 0x000000022d2d7210 */ /* 0x000fe200027fe4ff */
[----:B------:R-:W-:Y:S04]  /*38520*/  STL [R1+0xcd0], R41 ;  /* 0x000cd02901007387 */ /* 0x000fe80000100800 */
[----:B------:R-:W4:Y:S01]  /*38530*/  LDL.LU R52, [R1+0xc94] ;  /* 0x000c940001347983 */ /* 0x000f220000300800 */
[----:B------:R-:W-:-:S03]  /*38540*/  IMAD.MOV.U32 R37, RZ, RZ, R48 ;  /* 0x000000ffff257224 */ /* 0x000fc600078e0030 */
[----:B------:R1:W-:Y:S04]  /*38550*/  STL [R1+0xccc], R45 ;  /* 0x000ccc2d01007387 */ /* 0x0003e80000100800 */
[----:B-1----:R-:W4:Y:S04]  /*38560*/  LDL.LU R46, [R1+0xc4c] ;  /* 0x000c4c00012e7983 */ /* 0x002f280000300800 */
[----:B------:R1:W-:Y:S04]  /*38570*/  LDGSTS.E [R3+0xa600], [R36.64], P2 ;  /* 0x0a60000024037fae */ /* 0x0003e80009121848 */
[----:B------:R-:W4:Y:S01]  /*38580*/  LDL.LU R48, [R1+0xc54] ;  /* 0x000c540001307983 */ /* 0x000f220000300800 */
[----:B-1----:R-:W-:-:S03]  /*38590*/  IMAD.MOV.U32 R37, RZ, RZ, R45 ;  /* 0x000000ffff257224 */ /* 0x002fc600078e002d */
[----:B------:R-:W4:Y:S01]  /*385a0*/  LDL.LU R45, [R1+0xc58] ;  /* 0x000c5800012d7983 */ /* 0x000f220000300800 */
[----:B------:R-:W-:-:S03]  /*385b0*/  MOV R36, R41 ;  /* 0x0000002900247202 */ /* 0x000fc60000000f00 */
        /* <DEDUP_REMOVED lines=8> */
[----:B---3--:R-:W-:-:S03]  /*38640*/  IADD3 R42, P4, R42, R38, RZ ;  /* 0x000000262a2a7210 */ /* 0x008fc60007f9e0ff */
        /* <DEDUP_REMOVED lines=12> */
[----:B----4-:R-:W-:Y:S02]  /*38710*/  IADD3 R51, P3, R51, R38, RZ ;  /* 0x0000002633337210 */ /* 0x010fe40007f7e0ff */
[----:B-1----:R-:W-:Y:S01]  /*38720*/  MOV R36, R42 ;  /* 0x0000002a00247202 */ /* 0x002fe20000000f00 */
[----:B------:R-:W-:Y:S02]  /*38730*/  IMAD.MOV.U32 R37, RZ, RZ, R43 ;  /* 0x000000ffff257224 */ /* 0x000fe400078e002b */
[----:B--2---:R-:W2:Y:S04]  /*38740*/  LDL.LU R43, [R1+0x400] ;  /* 0x00040000012b7983 */ /* 0x004ea80000300800 */
[----:B------:R-:W4:Y:S04]  /*38750*/  LDL.LU R42, [R1+0x404] ;  /* 0x00040400012a7983 */ /* 0x000f280000300800 */
[----:B------:R1:W-:Y:S01]  /*38760*/  LDGSTS.E [R3+0xc400], [R36.64], P2 ;  /* 0x0c40000024037fae */ /* 0x0003e20009121848 */
[----:B------:R-:W-:-:S02]  /*38770*/  IADD3 R39, P4, R39, R38, RZ ;  /* 0x0000002627277210 */ /* 0x000fc40007f9e0ff */
[----:B-1----:R-:W-:-:S04]  /*38780*/  SEL R36, RZ, 0x4, !P1 ;  /* 0x00000004ff247807 */ /* 0x002fc80004800000 */
[----:B------:R-:W-:Y:S01]  /*38790*/  SEL R36, R36, RZ, !P0 ;  /* 0x000000ff24247207 */ /* 0x000fe20004000000 */
[----:B------:R-:W-:-:S03]  /*387a0*/  IMAD.X R52, R52, 0x1, R2, P3 ;  /* 0x0000000134347824 */ /* 0x000fc600018e0602 */
[----:B------:R-:W-:Y:S01]  /*387b0*/  ISETP.NE.U32.AND P1, PT, R36, RZ, PT ;  /* 0x000000ff2400720c */ /* 0x000fe20003f25070 */
[----:B------:R-:W-:Y:S02]  /*387c0*/  IMAD.MOV.U32 R36, RZ, RZ, R51 ;  /* 0x000000ffff247224 */ /* 0x000fe400078e0033 */
[----:B------:R-:W-:Y:S01]  /*387d0*/  IMAD.MOV.U32 R37, RZ, RZ, R52 ;  /* 0x000000ffff257224 */ /* 0x000fe200078e0034 */
[----:B------:R-:W-:-:S04]  /*387e0*/  IADD3.X R46, R46, R2, RZ, P4, !PT ;  /* 0x000000022e2e7210 */ /* 0x000fc800027fe4ff */
[----:B------:R1:W-:Y:S01]  /*387f0*/  LDGSTS.E [R3+0xc600], [R36.64], P2 ;  /* 0x0c60000024037fae */ /* 0x0003e20009121848 */
[----:B------:R-:W-:-:S03]  /*38800*/  ISETP.GT.AND P2, PT, R0, 0x39, PT ;  /* 0x000000390000780c */ /* 0x000fc60003f44270 */
[----:B------:R-:W-:Y:S01]  /*38810*/  STL [R1+0xc98], R51 ;  /* 0x000c983301007387 */ /* 0x000fe20000100800 */
[----:B-1----:R-:W-:Y:S01]  /*38820*/  MOV R36, R39 ;  /* 0x0000002700247202 */ /* 0x002fe20000000f00 */
[----:B------:R-:W-:Y:S01]  /*38830*/  IMAD.MOV.U32 R37, RZ, RZ, R46 ;  /* 0x000000ffff257224 */ /* 0x000fe200078e002e */
[-C--:B------:R-:W-:Y:S01]  /*38840*/  IADD3 R45, P3, R45, R38.reuse, RZ ;  /* 0x000000262d2d7210 */ /* 0x080fe20007f7e0ff */
[----:B------:R-:W-:Y:S04]  /*38850*/  STL [R1+0xc94], R52 ;  /* 0x000c943401007387 */ /* 0x000fe80000100800 */
[----:B------:R1:W-:Y:S01]  /*38860*/  LDGSTS.E [R3+0xd400], [R36.64], P1 ;  /* 0x0d40000024037fae */ /* 0x0003e20008921848 */
[----:B------:R-:W-:Y:S01]  /*38870*/  IMAD.X R48, R48, 0x1, R2, P3 ;  /* 0x0000000130307824 */ /* 0x000fe200018e0602 */
[----:B------:R-:W-:-:S02]  /*38880*/  IADD3 R41, P4, R41, R38, RZ ;  /* 0x0000002629297210 */ /* 0x000fc40007f9e0ff */
[----:B------:R-:W-:Y:S04]  /*38890*/  STL [R1+0xc50], R39 ;  /* 0x000c502701007387 */ /* 0x000fe80000100800 */
[----:B------:R1:W-:Y:S02]  /*388a0*/  STL [R1+0xc4c], R46 ;  /* 0x000c4c2e01007387 */ /* 0x0003e40000100800 */
[----:B-1----:R-:W-:Y:S02]  /*388b0*/  SEL R36, RZ, 0x4, !P2 ;  /* 0x00000004ff247807 */ /* 0x002fe40005000000 */
[----:B------:R-:W-:Y:S02]  /*388c0*/  IADD3.X R49, R49, R2, RZ, P4, !PT ;  /* 0x0000000231317210 */ /* 0x000fe400027fe4ff */
[----:B------:R-:W-:Y:S01]  /*388d0*/  SEL R36, R36, RZ, !P0 ;  /* 0x000000ff24247207 */ /* 0x000fe20004000000 */
[----:B------:R-:W2:Y:S01]  /*388e0*/  LDL.LU R46, [R1+0x40c] ;  /* 0x00040c00012e7983 */ /* 0x000ea20000300800 */
        /* <DEDUP_REMOVED lines=105> */
[----:B-1----:R-:W-:-:S02]  /*38f80*/  SEL R36, RZ, 0x4, !P1 ;  /* 0x00000004ff247807 */ /* 0x002fc40004800000 */
[----:B------:R-:W-:-:S05]  /*38f90*/  IADD3 R46, P3, R46, R38, RZ ;  /* 0x000000262e2e7210 */ /* 0x000fca0007f7e0ff */
        /* <DEDUP_REMOVED lines=63> */
[----:B------:R-:W-:Y:S01]  /*39390*/  STL [R1+0x584], R42 ;  /* 0x0005842a01007387 */ /* 0x000fe20000100800 */
[----:B-1----:R-:W-:-:S03]  /*393a0*/  SEL R36, RZ, 0x4, !P2 ;  /* 0x00000004ff247807 */ /* 0x002fc60005000000 */
[----:B------:R1:W-:Y:S01]  /*393b0*/  STL [R1+0x580], R46 ;  /* 0x0005802e01007387 */ /* 0x0003e20000100800 */
[----:B------:R-:W-:Y:S02]  /*393c0*/  IADD3.X R49, R49, R2, RZ, P4, !PT ;  /* 0x0000000231317210 */ /* 0x000fe400027fe4ff */
[----:B------:R-:W-:Y:S01]  /*393d0*/  SEL R36, R36, RZ, !P0 ;  /* 0x000000ff24247207 */ /* 0x000fe20004000000 */
[----:B------:R-:W-:Y:S01]  /*393e0*/  IMAD.MOV.U32 R37, RZ, RZ, R48 ;  /* 0x000000ffff257224 */ /* 0x000fe200078e0030 */
[----:B-1----:R-:W2:Y:S04]  /*393f0*/  LDL.LU R46, [R1+0x60c] ;  /* 0x00060c00012e7983 */ /* 0x002ea80000300800 */
        /* <DEDUP_REMOVED lines=26> */
[----:B------:R2:W-:Y:S04]  /*395a0*/  STL [R1+0x604], R41 ;  /* 0x0006042901007387 */ /* 0x0005e80000100800 */
[----:B------:R-:W4:Y:S01]  /*395b0*/  LDL.LU R52, [R1+0x648] ;  /* 0x0006480001347983 */ /* 0x000f220000300800 */
[----:B------:R-:W-:-:S03]  /*395c0*/  IMAD.MOV.U32 R37, RZ, RZ, R47 ;  /* 0x000000ffff257224 */ /* 0x000fc600078e002f */
[----:B------:R2:W-:Y:S04]  /*395d0*/  STL [R1+0x600], R43 ;  /* 0x0006002b01007387 */ /* 0x0005e80000100800 */
[----:B-1----:R-:W4:Y:S04]  /*395e0*/  LDL.LU R44, [R1+0x680] ;  /* 0x00068000012c7983 */ /* 0x002f280000300800 */
[----:B------:R1:W-:Y:S04]  /*395f0*/  LDGSTS.E [R3+0x16600], [R36.64], P2 ;  /* 0x1660000024037fae */ /* 0x0003e80009121848 */
[----:B---3--:R-:W3:Y:S01]  /*39600*/  LDL.LU R47, [R1+0x688] ;  /* 0x00068800012f7983 */ /* 0x008ee20000300800 */
[----:B-1----:R-:W-:-:S03]  /*39610*/  MOV R36, R41 ;  /* 0x0000002900247202 */ /* 0x002fc60000000f00 */
[----:B--2---:R-:W2:Y:S01]  /*39620*/  LDL.LU R41, [R1+0x68c] ;  /* 0x00068c0001297983 */ /* 0x004ea20000300800 */
[----:B------:R-:W-:-:S03]  /*39630*/  IMAD.MOV.U32 R37, RZ, RZ, R43 ;  /* 0x000000ffff257224 */ /* 0x000fc600078e002b */
[----:B------:R-:W3:Y:S01]  /*39640*/  LDL.LU R49, [R1+0x6c0] ;  /* 0x0006c00001317983 */ /* 0x000ee20000300800 */
[----:B------:R-:W-:-:S03]  /*39650*/  ISETP.GT.AND P2, PT, R0, 0x61, PT ;  /* 0x000000610000780c */ /* 0x000fc60003f44270 */
[----:B------:R-:W3:Y:S04]  /*39660*/  LDL.LU R43, [R1+0x6c4] ;  /* 0x0006c400012b7983 */ /* 0x000ee80000300800 */
[----:B------:R1:W-:Y:S02]  /*39670*/  LDGSTS.E [R3+0x17400], [R36.64], P1 ;  /* 0x1740000024037fae */ /* 0x0003e40008921848 */
[----:B-1----:R-:W-:-:S04]  /*39680*/  SEL R36, RZ, 0x4, !P2 ;  /* 0x00000004ff247807 */ /* 0x002fc80005000000 */
[----:B------:R-:W-:Y:S02]  /*39690*/  SEL R36, R36, RZ, !P0 ;  /* 0x000000ff24247207 */ /* 0x000fe40004000000 */
[-C--:B------:R-:W-:Y:S02]  /*396a0*/  IADD3 R46, P3, R46, R38.reuse, RZ ;  /* 0x000000262e2e7210 */ /* 0x080fe40007f7e0ff */
[----:B------:R-:W-:-:S03]  /*396b0*/  IADD3 R42, P4, R42, R38, RZ ;  /* 0x000000262a2a7210 */ /* 0x000fc60007f9e0ff */
[----:B------:R-:W-:Y:S01]  /*396c0*/  STL [R1+0x60c], R46 ;  /* 0x00060c2e01007387 */ /* 0x000fe20000100800 */
[----:B------:R-:W-:Y:S01]  /*396d0*/  ISETP.NE.U32.AND P2, PT, R36, RZ, PT ;  /* 0x000000ff2400720c */ /* 0x000fe20003f45070 */
[----:B------:R-:W-:Y:S02]  /*396e0*/  IMAD.MOV.U32 R36, RZ, RZ, R46 ;  /* 0x000000ffff247224 */ /* 0x000fe400078e002e */
        /* <DEDUP_REMOVED lines=22> */
[----:B----4-:R-:W-:-:S04]  /*39850*/  IMAD.X R52, R52, 0x1, R2, P3 ;  /* 0x0000000134347824 */ /* 0x010fc800018e0602 */
[----:B------:R-:W-:Y:S01]  /*39860*/  IMAD.MOV.U32 R37, RZ, RZ, R52 ;  /* 0x000000ffff257224 */ /* 0x000fe200078e0034 */
[----:B------:R-:W-:-:S04]  /*39870*/  IADD3.X R44, R44, R2, RZ, P4, !PT ;  /* 0x000000022c2c7210 */ /* 0x000fc800027fe4ff */
[----:B------:R1:W-:Y:S01]  /*39880*/  LDGSTS.E [R3+0x18600], [R36.64], P2 ;  /* 0x1860000024037fae */ /* 0x0003e20009121848 */
[----:B------:R-:W-:-:S03]  /*39890*/  ISETP.GT.AND P2, PT, R0, 0x69, PT ;  /* 0x000000690000780c */ /* 0x000fc60003f44270 */
[----:B------:R-:W-:Y:S01]  /*398a0*/  STL [R1+0x648], R52 ;  /* 0x0006483401007387 */ /* 0x000fe20000100800 */
[----:B-1----:R-:W-:Y:S01]  /*398b0*/  MOV R36, R39 ;  /* 0x0000002700247202 */ /* 0x002fe20000000f00 */
[----:B------:R-:W-:Y:S01]  /*398c0*/  IMAD.MOV.U32 R37, RZ, RZ, R44 ;  /* 0x000000ffff257224 */ /* 0x000fe200078e002c */
[----:B--2---:R-:W-:-:S04]  /*398d0*/  IADD3 R41, P3, R41, R38, RZ ;  /* 0x0000002629297210 */ /* 0x004fc80007f7e0ff */
[----:B------:R1:W-:Y:S04]  /*398e0*/  LDGSTS.E [R3+0x19400], [R36.64], P1 ;  /* 0x1940000024037fae */ /* 0x0003e80008921848 */
[----:B------:R-:W-:Y:S01]  /*398f0*/  STL [R1+0x684], R39 ;  /* 0x0006842701007387 */ /* 0x000fe20000100800 */
[----:B---3--:R-:W-:Y:S01]  /*39900*/  IMAD.X R47, R47, 0x1, R2, P3 ;  /* 0x000000012f2f7824 */ /* 0x008fe200018e0602 */
[----:B------:R-:W-:Y:S02]  /*39910*/  IADD3 R43, P4, R43, R38, RZ ;  /* 0x000000262b2b7210 */ /* 0x000fe40007f9e0ff */
[----:B------:R2:W-:Y:S01]  /*39920*/  STL [R1+0x680], R44 ;  /* 0x0006802c01007387 */ /* 0x0005e20000100800 */
[----:B-1----:R-:W-:Y:S01]  /*39930*/  SEL R36, RZ, 0x4, !P2 ;  /* 0x00000004ff247807 */ /* 0x002fe20005000000 */
[----:B------:R-:W-:Y:S01]  /*39940*/  IMAD.MOV.U32 R37, RZ, RZ, R47 ;  /* 0x000000ffff257224 */ /* 0x000fe200078e002f */
[----:B------:R-:W-:-:S02]  /*39950*/  IADD3.X R49, R49, R2, RZ, P4, !PT ;  /* 0x0000000231317210 */ /* 0x000fc400027fe4ff */
[----:B------:R-:W-:Y:S01]  /*39960*/  SEL R36, R36, RZ, !P0 ;  /* 0x000000ff24247207 */ /* 0x000fe20004000000 */
[----:B--2---:R-:W2:Y:S04]  /*39970*/  LDL.LU R44, [R1+0x70c] ;  /* 0x00070c00012c7983 */ /* 0x004ea80000300800 */
[----:B------:R-:W3:Y:S01]  /*39980*/  LDL.LU R39, [R1+0x744] ;  /* 0x0007440001277983 */ /* 0x000ee20000300800 */
[----:B------:R-:W-:-:S03]  /*39990*/  ISETP.NE.U32.AND P2, PT, R36, RZ, PT ;  /* 0x000000ff2400720c */ /* 0x000fc60003f45070 */
[----:B------:R-:W-:Y:S04]  /*399a0*/  STL [R1+0x68c], R41 ;  /* 0x00068c2901007387 */ /* 0x000fe80000100800 */
[----:B------:R1:W-:Y:S01]  /*399b0*/  STL [R1+0x688], R47 ;  /* 0x0006882f01007387 */ /* 0x0003e20000100800 */
[----:B------:R-:W-:-:S03]  /*399c0*/  IMAD.MOV.U32 R36, RZ, RZ, R41 ;  /* 0x000000ffff247224 */ /* 0x000fc600078e0029 */
        /* <DEDUP_REMOVED lines=8> */
[----:B------:R-:W2:Y:S04]  /*39a50*/  LDL.LU R43, [R1+0x74c] ;  /* 0x00074c00012b7983 */ /* 0x000ea80000300800 */
[----:B------:R1:W-:Y:S04]  /*39a60*/  LDGSTS.E [R3+0x1a400], [R36.64], P2 ;  /* 0x1a40000024037fae */ /* 0x0003e80009121848 */
[----:B------:R-:W2:Y:S01]  /*39a70*/  LDL.LU R51, [R1+0x784] ;  /* 0x0007840001337983 */ /* 0x000ea20000300800 */
[----:B-1----:R-:W-:-:S04]  /*39a80*/  SEL R36, RZ, 0x4, !P1 ;  /* 0x00000004ff247807 */ /* 0x002fc80004800000 */
[----:B------:R-:W-:Y:S02]  /*39a90*/  SEL R36, R36, RZ, !P0 ;  /* 0x000000ff24247207 */ /* 0x000fe40004000000 */
[----:B------:R-:W-:-:S05]  /*39aa0*/  IADD3 R46, P3, R46, R38, RZ ;  /* 0x000000262e2e7210 */ /* 0x000fca0007f7e0ff */
[----:B------:R-:W-:Y:S01]  /*39ab0*/  IMAD.X R48, R48, 0x1, R2, P3 ;  /* 0x0000000130307824 */ /* 0x000fe200018e0602 */
[----:B------:R1:W-:Y:S01]  /*39ac0*/  STL [R1+0x6cc], R46 ;  /* 0x0006cc2e01007387 */ /* 0x0003e20000100800 */
[----:B------:R-:W-:Y:S01]  /*39ad0*/  ISETP.NE.U32.AND P1, PT, R36, RZ, PT ;  /* 0x000000ff2400720c */ /* 0x000fe20003f25070 */
[----:B------:R-:W-:Y:S02]  /*39ae0*/  IMAD.MOV.U32 R36, RZ, RZ, R46 ;  /* 0x000000ffff247224 */ /* 0x000fe400078e002e */
[----:B------:R1:W-:Y:S01]  /*39af0*/  STL [R1+0x6c8], R48 ;  /* 0x0006c83001007387 */ /* 0x0003e20000100800 */
[----:B------:R-:W-:-:S05]  /*39b00*/  IADD3 R42, P4, R42, R38, RZ ;  /* 0x000000262a2a7210 */ /* 0x000fca0007f9e0ff */
[----:B------:R-:W-:Y:S01]  /*39b10*/  STL [R1+0x704], R42 ;  /* 0x0007042a01007387 */ /* 0x000fe20000100800 */
[----:B------:R-:W-:-:S03]  /*39b20*/  IADD3.X R45, R45, R2, RZ, P4, !PT ;  /* 0x000000022d2d7210 */ /* 0x000fc600027fe4ff */
[----:B-1----:R-:W2:Y:S04]  /*39b30*/  LDL.LU R46, [R1+0x748] ;  /* 0x00074800012e7983 */ /* 0x002ea80000300800 */
[----:B------:R1:W-:Y:S04]  /*39b40*/  STL [R1+0x700], R45 ;  /* 0x0007002d01007387 */ /* 0x0003e80000100800 */
[----:B------:R-:W2:Y:S01]  /*39b50*/  LDL.LU R52, [R1+0x780] ;  /* 0x0007800001347983 */ /* 0x000ea20000300800 */
[----:B------:R-:W-:-:S03]  /*39b60*/  IMAD.MOV.U32 R37, RZ, RZ, R48 ;  /* 0x000000ffff257224 */ /* 0x000fc600078e0030 */
[----:B------:R-:W2:Y:S04]  /*39b70*/  LDL.LU R49, [R1+0x788] ;  /* 0x0007880001317983 */ /* 0x000ea80000300800 */
[----:B------:R-:W2:Y:S04]  /*39b80*/  LDL.LU R48, [R1+0x78c] ;  /* 0x00078c0001307983 */ /* 0x000ea80000300800 */
[----:B------:R1:W-:Y:S02]  /*39b90*/  LDGSTS.E [R3+0x1a600], [R36.64], P2 ;  /* 0x1a60000024037fae */ /* 0x0003e40009121848 */
[----:B-1----:R-:W-:Y:S01]  /*39ba0*/  IMAD.MOV.U32 R37, RZ, RZ, R45 ;  /* 0x000000ffff257224 */ /* 0x002fe200078e002d */
[----:B------:R-:W-:Y:S01]  /*39bb0*/  MOV R36, R42 ;  /* 0x0000002a00247202 */ /* 0x000fe20000000f00 */
        /* <DEDUP_REMOVED lines=8> */
[----:B---3--:R-:W-:-:S03]  /*39c40*/  IADD3 R39, P4, R39, R38, RZ ;  /* 0x0000002627277210 */ /* 0x008fc60007f9e0ff */
[----:B------:R-:W-:Y:S01]  /*39c50*/  IMAD.MOV.U32 R36, RZ, RZ, R44 ;  /* 0x000000ffff247224 */ /* 0x000fe200078e002c */
[----:B------:R-:W-:Y:S01]  /*39c60*/  STL [R1+0x70c], R44 ;  /* 0x00070c2c01007387 */ /* 0x000fe20000100800 */
[----:B------:R-:W-:-:S04]  /*39c70*/  IMAD.X R47, R47, 0x1, R2, P3 ;  /* 0x000000012f2f7824 */ /* 0x000fc800018e0602 */
[----:B------:R-:W-:Y:S01]  /*39c80*/  IMAD.MOV.U32 R37, RZ, RZ, R47 ;  /* 0x000000ffff257224 */ /* 0x000fe200078e002f */
[----:B------:R1:W-:Y:S01]  /*39c90*/  STL [R1+0x708], R47 ;  /* 0x0007082f01007387 */ /* 0x0003e20000100800 */
[----:B------:R-:W-:-:S03]  /*39ca0*/  IADD3.X R41, R41, R2, RZ, P4, !PT ;  /* 0x0000000229297210 */ /* 0x000fc600027fe4ff */
[----:B------:R2:W-:Y:S04]  /*39cb0*/  STL [R1+0x744], R39 ;  /* 0x0007442701007387 */ /* 0x0005e80000100800 */
[----:B------:R3:W-:Y:S04]  /*39cc0*/  LDGSTS.E [R3+0x1b600], [R36.64], P1 ;  /* 0x1b60000024037fae */ /* 0x0007e80008921848 */
[----:B------:R2:W-:Y:S04]  /*39cd0*/  STL [R1+0x740], R41 ;  /* 0x0007402901007387 */ /* 0x0005e80000100800 */
[----:B-1----:R-:W4:Y:S01]  /*39ce0*/  LDL.LU R47, [R1+0x7c8] ;  /* 0x0007c800012f7983 */ /* 0x002f220000300800 */
[----:B---3--:R-:W-:-:S03]  /*39cf0*/  MOV R36, R39 ;  /* 0x0000002700247202 */ /* 0x008fc60000000f00 */
[----:B--2---:R-:W2:Y:S01]  /*39d00*/  LDL.LU R39, [R1+0x7cc] ;  /* 0x0007cc0001277983 */ /* 0x004ea20000300800 */
[----:B------:R-:W-:Y:S01]  /*39d10*/  IMAD.MOV.U32 R37, RZ, RZ, R41 ;  /* 0x000000ffff257224 */ /* 0x000fe200078e0029 */
[----:B------:R-:W-:Y:S02]  /*39d20*/  ISETP.GT.AND P1, PT, R0, 0x75, PT ;  /* 0x000000750000780c */ /* 0x000fe40003f24270 */
[-C--:B------:R-:W-:Y:S01]  /*39d30*/  IADD3 R43, P3, R43, R38.reuse, RZ ;  /* 0x000000262b2b7210 */ /* 0x080fe20007f7e0ff */
[----:B------:R-:W3:Y:S01]  /*39d40*/  LDL.LU R44, [R1+0x804] ;  /* 0x00080400012c7983 */ /* 0x000ee20000300800 */
[----:B------:R-:W-:-:S03]  /*39d50*/  IADD3 R51, P4, R51, R38, RZ ;  /* 0x0000002633337210 */ /* 0x000fc60007f9e0ff */
[----:B------:R1:W-:Y:S04]  /*39d60*/  LDGSTS.E [R3+0x1c400], [R36.64], P2 ;  /* 0x1c40000024037fae */ /* 0x0003e80009121848 */
[----:B------:R-:W3:Y:S01]  /*39d70*/  LDL.LU R41, [R1+0x80c] ;  /* 0x00080c0001297983 */ /* 0x000ee20000300800 */
[----:B-1----:R-:W-:-:S03]  /*39d80*/  SEL R36, RZ, 0x4, !P1 ;  /* 0x00000004ff247807 */ /* 0x002fc60004800000 */
[----:B------:R-:W-:Y:S01]  /*39d90*/  STL [R1+0x74c], R43 ;  /* 0x00074c2b01007387 */ /* 0x000fe20000100800 */
[----:B------:R-:W-:-:S04]  /*39da0*/  SEL R36, R36, RZ, !P0 ;  /* 0x000000ff24247207 */ /* 0x000fc80004000000 */
[----:B------:R-:W-:Y:S01]  /*39db0*/  ISETP.NE.U32.AND P1, PT, R36, RZ, PT ;  /* 0x000000ff2400720c */ /* 0x000fe20003f25070 */
[----:B------:R-:W-:Y:S02]  /*39dc0*/  IMAD.MOV.U32 R36, RZ, RZ, R43 ;  /* 0x000000ffff247224 */ /* 0x000fe400078e002b */
[----:B------:R-:W-:-:S04]  /*39dd0*/  IMAD.X R46, R46, 0x1, R2, P3 ;  /* 0x000000012e2e7824 */ /* 0x000fc800018e0602 */
[----:B------:R-:W-:Y:S01]  /*39de0*/  IMAD.MOV.U32 R37, RZ, RZ, R46 ;  /* 0x000000ffff257224 */ /* 0x000fe200078e002e */
[----:B------:R1:W-:Y:S01]  /*39df0*/  STL [R1+0x748], R46 ;  /* 0x0007482e01007387 */ /* 0x0003e20000100800 */
[----:B------:R-:W-:-:S03]  /*39e00*/  IADD3.X R52, R52, R2, RZ, P4, !PT ;  /* 0x0000000234347210 */ /* 0x000fc600027fe4ff */
[----:B------:R-:W-:Y:S04]  /*39e10*/  STL [R1+0x784], R51 ;  /* 0x0007843301007387 */ /* 0x000fe80000100800 */
[----:B------:R1:W-:Y:S04]  /*39e20*/  LDGSTS.E [R3+0x1c600], [R36.64], P2 ;  /* 0x1c60000024037fae */ /* 0x0003e80009121848 */
[----:B-1----:R-:W3:Y:S04]  /*39e30*/  LDL.LU R46, [R1+0x800] ;  /* 0x00080000012e7983 */ /* 0x002ee80000300800 */
[----:B------:R-:W-:Y:S04]  /*39e40*/  STL [R1+0x780], R52 ;  /* 0x0007803401007387 */ /* 0x000fe80000100800 */
[----:B------:R-:W3:Y:S01]  /*39e50*/  LDL.LU R43, [R1+0x808] ;  /* 0x00080800012b7983 */ /* 0x000ee20000300800 */
[----:B------:R-:W-:Y:S01]  /*39e60*/  MOV R36, R51 ;  /* 0x0000003300247202 */ /* 0x000fe20000000f00 */
[----:B------:R-:W-:Y:S01]  /*39e70*/  IMAD.MOV.U32 R37, RZ, RZ, R52 ;  /* 0x000000ffff257224 */ /* 0x000fe200078e0034 */
[----:B------:R-:W-:-:S02]  /*39e80*/  ISETP.GT.AND P2, PT, R0, 0x79, PT ;  /* 0x000000790000780c */ /* 0x000fc40003f44270 */
[-C--:B------:R-:W-:Y:S02]  /*39e90*/  IADD3 R48, P3, R48, R38.reuse, RZ ;  /* 0x0000002630307210 */ /* 0x080fe40007f7e0ff */
[----:B------:R1:W-:Y:S03]  /*39ea0*/  LDGSTS.E [R3+0x1d400], [R36.64], P1 ;  /* 0x1d40000024037fae */ /* 0x0003e60008921848 */
[----:B------:R-:W-:Y:S01]  /*39eb0*/  IMAD.X R49, R49, 0x1, R2, P3 ;  /* 0x0000000131317824 */ /* 0x000fe200018e0602 */
[----:B------:R-:W-:Y:S02]  /*39ec0*/  IADD3 R42, P4, R42, R38, RZ ;  /* 0x000000262a2a7210 */ /* 0x000fe40007f9e0ff */
[----:B-1----:R-:W-:-:S04]  /*39ed0*/  SEL R36, RZ, 0x4, !P2 ;  /* 0x00000004ff247807 */ /* 0x002fc80005000000 */
[----:B------:R-:W-:Y:S01]  /*39ee0*/  SEL R36, R36, RZ, !P0 ;  /* 0x000000ff24247207 */ /* 0x000fe20004000000 */
[----:B------:R-:W-:Y:S01]  /*39ef0*/  IMAD.MOV.U32 R37, RZ, RZ, R49 ;  /* 0x000000ffff257224 */ /* 0x000fe200078e0031 */
[----:B------:R-:W-:Y:S02]  /*39f00*/  IADD3.X R45, R45, R2, RZ, P4, !PT ;  /* 0x000000022d2d7210 */ /* 0x000fe400027fe4ff */
[----:B------:R-:W-:Y:S01]  /*39f10*/  ISETP.NE.U32.AND P2, PT, R36, RZ, PT ;  /* 0x000000ff2400720c */ /* 0x000fe20003f45070 */
[----:B------:R-:W-:Y:S01]  /*39f20*/  IMAD.MOV.U32 R36, RZ, RZ, R48 ;  /* 0x000000ffff247224 */ /* 0x000fe200078e0030 */
[----:B------:R-:W-:Y:S04]  /*39f30*/  STL [R1+0x78c], R48 ;  /* 0x00078c3001007387 */ /* 0x000fe80000100800 */
[----:B------:R-:W-:Y:S04]  /*39f40*/  STL [R1+0x788], R49 ;  /* 0x0007883101007387 */ /* 0x000fe80000100800 */
[----:B------:R-:W-:Y:S04]  /*39f50*/  STL [R1+0x7c4], R42 ;  /* 0x0007c42a01007387 */ /* 0x000fe80000100800 */
[----:B------:R1:W-:Y:S04]  /*39f60*/  LDGSTS.E [R3+0x1d600], [R36.64], P1 ;  /* 0x1d60000024037fae */ /* 0x0003e80008921848 */
[----:B------:R1:W-:Y:S02]  /*39f70*/  STL [R1+0x7c0], R45 ;  /* 0x0007c02d01007387 */ /* 0x0003e40000100800 */
[----:B-1----:R-:W-:Y:S01]  /*39f80*/  IMAD.MOV.U32 R37, RZ, RZ, R45 ;  /* 0x000000ffff257224 */ /* 0x002fe200078e002d */
[----:B------:R-:W-:Y:S01]  /*39f90*/  MOV R36, R42 ;  /* 0x0000002a00247202 */ /* 0x000fe20000000f00 */
[----:B------:R-:W3:Y:S04]  /*39fa0*/  LDL.LU R45, [R1+0xf80] ;  /* 0x000f8000012d7983 */ /* 0x000ee80000300800 */
[----:B------:R-:W3:Y:S01]  /*39fb0*/  LDL.LU R42, [R1+0xf8c] ;  /* 0x000f8c00012a7983 */ /* 0x000ee20000300800 */
[----:B------:R-:W-:-:S03]  /*39fc0*/  ISETP.GT.AND P1, PT, R0, 0x7d, PT ;  /* 0x0000007d0000780c */ /* 0x000fc60003f24270 */
[----:B------:R1:W-:Y:S02]  /*39fd0*/  LDGSTS.E [R3+0x1e400], [R36.64], P2 ;  /* 0x1e40000024037fae */ /* 0x0003e40009121848 */
[----:B-1----:R-:W-:-:S04]  /*39fe0*/  SEL R36, RZ, 0x4, !P1 ;  /* 0x00000004ff247807 */ /* 0x002fc80004800000 */
[----:B------:R-:W-:-:S04]  /*39ff0*/  SEL R36, R36, RZ, !P0 ;  /* 0x000000ff24247207 */ /* 0x000fc80004000000 */
[----:B------:R-:W-:Y:S02]  /*3a000*/  ISETP.NE.U32.AND P1, PT, R36, RZ, PT ;  /* 0x000000ff2400720c */ /* 0x000fe40003f25070 */
[----:B--2---:R-:W-:-:S05]  /*3a010*/  IADD3 R39, P3, R39, R38, RZ ;  /* 0x0000002627277210 */ /* 0x004fca0007f7e0ff */
[----:B----4-:R-:W-:Y:S01]  /*3a020*/  IMAD.X R47, R47, 0x1, R2, P3 ;  /* 0x000000012f2f7824 */ /* 0x010fe200018e0602 */
[----:B------:R-:W-:-:S03]  /*3a030*/  MOV R36, R39 ;  /* 0x0000002700247202 */ /* 0x000fc60000000f00 */
[----:B------:R-:W-:-:S05]  /*3a040*/  IMAD.MOV.U32 R37, RZ, RZ, R47 ;  /* 0x000000ffff257224 */ /* 0x000fca00078e002f */
[----:B------:R1:W-:Y:S01]  /*3a050*/  LDGSTS.E [R3+0x1e600], [R36.64], P2 ;  /* 0x1e60000024037fae */ /* 0x0003e20009121848 */
[-C--:B---3--:R-:W-:Y:S02]  /*3a060*/  IADD3 R44, P2, R44, R38.reuse, RZ ;  /* 0x000000262c2c7210 */ /* 0x088fe40007f5e0ff */
[----:B------:R-:W-:Y:S01]  /*3a070*/  IADD3 R41, P3, R41, R38, RZ ;  /* 0x0000002629297210 */ /* 0x000fe20007f7e0ff */
[----:B------:R2:W-:Y:S04]  /*3a080*/  STL [R1+0x7cc], R39 ;  /* 0x0007cc2701007387 */ /* 0x0005e80000100800 */
[----:B------:R-:W-:Y:S04]  /*3a090*/  STL [R1+0x7c8], R47 ;  /* 0x0007c82f01007387 */ /* 0x000fe80000100800 */
[----:B------:R-:W3:Y:S04]  /*3a0a0*/  LDL.LU R51, [R1+0xf84] ;  /* 0x000f840001337983 */ /* 0x000ee80000300800 */
[----:B--2---:R-:W2:Y:S04]  /*3a0b0*/  LDL.LU R39, [R1+0xf4c] ;  /* 0x000f4c0001277983 */ /* 0x004ea80000300800 */
[----:B------:R4:W-:Y:S01]  /*3a0c0*/  STL [R1+0x804], R44 ;  /* 0x0008042c01007387 */ /* 0x0009e20000100800 */
[----:B-1----:R-:W-:-:S02]  /*3a0d0*/  IMAD.MOV.U32 R36, RZ, RZ, R44 ;  /* 0x000000ffff247224 */ /* 0x002fc400078e002c */
[----:B------:R-:W-:-:S05]  /*3a0e0*/  IMAD.X R46, R46, 0x1, R2, P2 ;  /* 0x000000012e2e7824 */ /* 0x000fca00010e0602 */
[----:B------:R-:W-:Y:S01]  /*3a0f0*/  STL [R1+0x800], R46 ;  /* 0x0008002e01007387 */ /* 0x000fe20000100800 */
[----:B------:R-:W-:-:S03]  /*3a100*/  IADD3.X R43, R43, R2, RZ, P3, !PT ;  /* 0x000000022b2b7210 */ /* 0x000fc60001ffe4ff */
[----:B------:R-:W-:Y:S04]  /*3a110*/  STL [R1+0x80c], R41 ;  /* 0x00080c2901007387 */ /* 0x000fe80000100800 */
[----:B------:R-:W2:Y:S01]  /*3a120*/  LDL.LU R55, [R1+0xf78] ;  /* 0x000f780001377983 */ /* 0x000ea20000300800 */
[----:B------:R-:W-:-:S03]  /*3a130*/  IMAD.MOV.U32 R37, RZ, RZ, R46 ;  /* 0x000000ffff257224 */ /* 0x000fc600078e002e */
[----:B------:R1:W-:Y:S04]  /*3a140*/  STL [R1+0x808], R43 ;  /* 0x0008082b01007387 */ /* 0x0003e80000100800 */
[----:B----4-:R-:W4:Y:S04]  /*3a150*/  LDL.LU R44, [R1+0xf40] ;  /* 0x000f4000012c7983 */ /* 0x010f280000300800 */
[----:B------:R1:W-:Y:S04]  /*3a160*/  LDGSTS.E [R3+0x1f400], [R36.64], P1 ;  /* 0x1f40000024037fae */ /* 0x0003e80008921848 */
[----:B------:R-:W4:Y:S01]  /*3a170*/  LDL.LU R47, [R1+0xf38] ;  /* 0x000f3800012f7983 */ /* 0x000f220000300800 */
[----:B-1----:R-:W-:Y:S01]  /*3a180*/  IMAD.MOV.U32 R37, RZ, RZ, R43 ;  /* 0x000000ffff257224 */ /* 0x002fe200078e002b */
[----:B------:R-:W-:-:S02]  /*3a190*/  MOV R36, R41 ;  /* 0x0000002900247202 */ /* 0x000fc40000000f00 */
[----:B------:R-:W4:Y:S04]  /*3a1a0*/  LDL.LU R43, [R1+0xf44] ;  /* 0x000f4400012b7983 */ /* 0x000f280000300800 */
[----:B------:R-:W4:Y:S04]  /*3a1b0*/  LDL.LU R49, [R1+0xf00] ;  /* 0x000f000001317983 */ /* 0x000f280000300800 */
[----:B------:R-:W4:Y:S04]  /*3a1c0*/  LDL.LU R41, [R1+0xf0c] ;  /* 0x000f0c0001297983 */ /* 0x000f280000300800 */
[----:B------:R1:W-:Y:S01]  /*3a1d0*/  LDGSTS.E [R3+0x1f600], [R36.64], P1 ;  /* 0x1f60000024037fae */ /* 0x0003e20008921848 */
[----:B------:R-:W-:-:S04]  /*3a1e0*/  ISETP.GT.AND P1, PT, R0, 0x2, PT ;  /* 0x000000020000780c */ /* 0x000fc80003f24270 */
[----:B-1----:R-:W-:Y:S02]  /*3a1f0*/  SEL R3, RZ, 0x4, !P1 ;  /* 0x00000004ff037807 */ /* 0x002fe40004800000 */
[----:B------:R-:W-:-:S05]  /*3a200*/  IADD3 R42, P1, R42, R38, RZ ;  /* 0x000000262a2a7210 */ /* 0x000fca0007f3e0ff */
[----:B------:R-:W-:Y:S01]  /*3a210*/  IMAD.X R45, R45, 0x1, R2, P1 ;  /* 0x000000012d2d7824 */ /* 0x000fe200008e0602 */
[----:B------:R-:W-:Y:S04]  /*3a220*/  STL [R1+0xf8c], R42 ;  /* 0x000f8c2a01007387 */ /* 0x000fe80000100800 */
[----:B------:R1:W-:Y:S04]  /*3a230*/  STL [R1+0xf80], R45 ;  /* 0x000f802d01007387 */ /* 0x0003e80000100800 */
[----:B------:R-:W4:Y:S04]  /*3a240*/  LDL.LU R48, [R1+0xef8] ;  /* 0x000ef80001307983 */ /* 0x000f280000300800 */
[----:B------:R-:W4:Y:S01]  /*3a250*/  LDL.LU R46, [R1+0xf04] ;  /* 0x000f0400012e7983 */ /* 0x000f220000300800 */
[----:B------:R-:W-:Y:S01]  /*3a260*/  IMAD.MOV.U32 R37, RZ, RZ, R45 ;  /* 0x000000ffff257224 */ /* 0x000fe200078e002d */
[----:B------:R-:W-:-:S02]  /*3a270*/  MOV R36, R42 ;  /* 0x0000002a00247202 */ /* 0x000fc40000000f00 */
[----:B-1----:R-:W4:Y:S04]  /*3a280*/  LDL.LU R45, [R1+0xec0] ;  /* 0x000ec000012d7983 */ /* 0x002f280000300800 */
[----:B------:R-:W4:Y:S01]  /*3a290*/  LDL.LU R42, [R1+0xecc] ;  /* 0x000ecc00012a7983 */ /* 0x000f220000300800 */
        /* <DEDUP_REMOVED lines=11> */
[-C--:B---3--:R-:W-:Y:S02]  /*3a350*/  IADD3 R51, P3, R51, R38.reuse, RZ ;  /* 0x0000002633337210 */ /* 0x088fe40007f7e0ff */
[----:B--2---:R-:W-:-:S03]  /*3a360*/  IADD3 R39, P4, R39, R38, RZ ;  /* 0x0000002627277210 */ /* 0x004fc60007f9e0ff */
[----:B------:R-:W-:Y:S01]  /*3a370*/  IMAD.MOV.U32 R36, RZ, RZ, R51 ;  /* 0x000000ffff247224 */ /* 0x000fe200078e0033 */
[----:B------:R-:W-:Y:S01]  /*3a380*/  STL [R1+0xf84], R51 ;  /* 0x000f843301007387 */ /* 0x000fe20000100800 */
[----:B------:R-:W-:-:S04]  /*3a390*/  IMAD.X R55, R55, 0x1, R2, P3 ;  /* 0x0000000137377824 */ /* 0x000fc800018e0602 */
[----:B------:R-:W-:Y:S01]  /*3a3a0*/  IMAD.MOV.U32 R37, RZ, RZ, R55 ;  /* 0x000000ffff257224 */ /* 0x000fe200078e0037 */
[----:B----4-:R-:W-:-:S04]  /*3a3b0*/  IADD3.X R44, R44, R2, RZ, P4, !PT ;  /* 0x000000022c2c7210 */ /* 0x010fc800027fe4ff */
        /* <DEDUP_REMOVED lines=26> */
[-C--:B------:R-:W-:Y:S01]  /*3a560*/  IADD3 R46, P3, R46, R38.reuse, RZ ;  /* 0x000000262e2e7210 */ /* 0x080fe20007f7e0ff */
[----:B----4-:R-:W-:Y:S01]  /*3a570*/  IMAD.MOV.U32 R37, RZ, RZ, R49 ;  /* 0x000000ffff257224 */ /* 0x010fe200078e0031 */
[----:B------:R-:W-:Y:S01]  /*3a580*/  MOV R36, R41 ;  /* 0x0000002900247202 */ /* 0x000fe20000000f00 */
[----:B------:R-:W4:Y:S01]  /*3a590*/  LDL.LU R51, [R1+0xe84] ;  /* 0x000e840001337983 */ /* 0x000f220000300800 */
[----:B------:R-:W-:Y:S01]  /*3a5a0*/  ISETP.GT.AND P1, PT, R0, 0xe, PT ;  /* 0x0000000e0000780c */ /* 0x000fe20003f24270 */
[----:B------:R-:W-:Y:S01]  /*3a5b0*/  IMAD.X R48, R48, 0x1, R2, P3 ;  /* 0x0000000130307824 */ /* 0x000fe200018e0602 */
[----:B------:R-:W-:Y:S01]  /*3a5c0*/  IADD3 R42, P4, R42, R38, RZ ;  /* 0x000000262a2a7210 */ /* 0x000fe20007f9e0ff */
[----:B------:R1:W-:Y:S04]  /*3a5d0*/  LDGSTS.E [R3+0x2800], [R36.64], P2 ;  /* 0x0280000024037fae */ /* 0x0003e80009121848 */
[----:B------:R-:W4:Y:S01]  /*3a5e0*/  LDL.LU R41, [R1+0xe6c] ;  /* 0x000e6c0001297983 */ /* 0x000f220000300800 */
[----:B------:R-:W-:-:S03]  /*3a5f0*/  IADD3.X R45, R45, R2, RZ, P4, !PT ;  /* 0x000000022d2d7210 */ /* 0x000fc600027fe4ff */
[----:B------:R1:W-:Y:S02]  /*3a600*/  STL [R1+0xf04], R46 ;  /* 0x000f042e01007387 */ /* 0x0003e40000100800 */
[----:B-1----:R-:W-:Y:S02]  /*3a610*/  SEL R36, RZ, 0x4, !P1 ;  /* 0x00000004ff247807 */ /* 0x002fe40004800000 */
[----:B------:R1:W-:Y:S02]  /*3a620*/  STL [R1+0xef8], R48 ;  /* 0x000ef83001007387 */ /* 0x0003e40000100800 */
[----:B------:R-:W-:Y:S02]  /*3a630*/  SEL R36, R36, RZ, !P0 ;  /* 0x000000ff24247207 */ /* 0x000fe40004000000 */
[----:B------:R-:W-:Y:S04]  /*3a640*/  STL [R1+0xecc], R42 ;  /* 0x000ecc2a01007387 */ /* 0x000fe80000100800 */
[----:B------:R-:W4:Y:S01]  /*3a650*/  LDL.LU R55, [R1+0xe78] ;  /* 0x000e780001377983 */ /* 0x000f220000300800 */
[----:B------:R-:W-:Y:S01]  /*3a660*/  ISETP.NE.U32.AND P1, PT, R36, RZ, PT ;  /* 0x000000ff2400720c */ /* 0x000fe20003f25070 */
[----:B------:R-:W-:-:S02]  /*3a670*/  IMAD.MOV.U32 R36, RZ, RZ, R46 ;  /* 0x000000ffff247224 */ /* 0x000fc400078e002e */
[----:B------:R1:W-:Y:S01]  /*3a680*/  STL [R1+0xec0], R45 ;  /* 0x000ec02d01007387 */ /* 0x0003e20000100800 */
[----:B------:R-:W-:-:S03]  /*3a690*/  IMAD.MOV.U32 R37, RZ, RZ, R48 ;  /* 0x000000ffff257224 */ /* 0x000fc600078e0030 */
[----:B------:R-:W4:Y:S04]  /*3a6a0*/  LDL.LU R46, [R1+0xe40] ;  /* 0x000e4000012e7983 */ /* 0x000f280000300800 */
[----:B------:R1:W-:Y:S04]  /*3a6b0*/  LDGSTS.E [R3+0x2a00], [R36.64], P2 ;  /* 0x02a0000024037fae */ /* 0x0003e80009121848 */
[----:B-1----:R-:W4:Y:S01]  /*3a6c0*/  LDL.LU R48, [R1+0xe38] ;  /* 0x000e380001307983 */ /* 0x002f220000300800 */
[----:B------:R-:W-:-:S03]  /*3a6d0*/  IMAD.MOV.U32 R37, RZ, RZ, R45 ;  /* 0x000000ffff257224 */ /* 0x000fc600078e002d */
        /* <DEDUP_REMOVED lines=518> */
[----:B------:R-:W-:-:S04]  /*3c740*/  IADD3 R42, P4, R42, R38, RZ ;  /* 0x000000262a2a7210 */ /* 0x000fc80007f9e0ff */
[----:B------:R-:W-:Y:S01]  /*3c750*/  IADD3.X R45, R45, R2, RZ, P4, !PT ;  /* 0x000000022d2d7210 */ /* 0x000fe200027fe4ff */
[----:B------:R-:W-:Y:S04]  /*3c760*/  STL [R1+0x714], R42 ;  /* 0x0007142a01007387 */ /* 0x000fe80000100800 */
        /* <DEDUP_REMOVED lines=33> */
[----:B------:R-:W3:Y:S04]  /*3c980*/  LDL.LU R44, [R1+0x814] ;  /* 0x00081400012c7983 */ /* 0x000ee80000300800 */
[----:B------:R1:W-:Y:S01]  /*3c990*/  LDGSTS.E [R3+0x1c800], [R36.64], P2 ;  /* 0x1c80000024037fae */ /* 0x0003e20009121848 */
[----:B------:R-:W-:-:S03]  /*3c9a0*/  IADD3 R51, P4, R51, R38, RZ ;  /* 0x0000002633337210 */ /* 0x000fc60007f9e0ff */
[----:B------:R-:W3:Y:S01]  /*3c9b0*/  LDL.LU R41, [R1+0x81c] ;  /* 0x00081c0001297983 */ /* 0x000ee20000300800 */
[----:B-1----:R-:W-:-:S04]  /*3c9c0*/  SEL R36, RZ, 0x4, !P1 ;  /* 0x00000004ff247807 */ /* 0x002fc80004800000 */
[----:B------:R-:W-:Y:S01]  /*3c9d0*/  SEL R36, R36, RZ, !P0 ;  /* 0x000000ff24247207 */ /* 0x000fe20004000000 */
[----:B------:R-:W-:Y:S03]  /*3c9e0*/  STL [R1+0x75c], R43 ;  /* 0x00075c2b01007387 */ /* 0x000fe60000100800 */
        /* <DEDUP_REMOVED lines=8> */
[----:B-1----:R-:W3:Y:S01]  /*3ca70*/  LDL.LU R46, [R1+0x810] ;  /* 0x00081000012e7983 */ /* 0x002ee20000300800 */
[----:B------:R-:W-:-:S03]  /*3ca80*/  ISETP.GT.AND P2, PT, R0, 0x7a, PT ;  /* 0x0000007a0000780c */ /* 0x000fc60003f44270 */
[----:B------:R-:W-:Y:S01]  /*3ca90*/  STL [R1+0x790], R55 ;  /* 0x0007903701007387 */ /* 0x000fe20000100800 */
[----:B------:R-:W-:Y:S01]  /*3caa0*/  MOV R36, R51 ;  /* 0x0000003300247202 */ /* 0x000fe20000000f00 */
[----:B------:R-:W-:Y:S02]  /*3cab0*/  IMAD.MOV.U32 R37, RZ, RZ, R55 ;  /* 0x000000ffff257224 */ /* 0x000fe400078e0037 */
[----:B------:R-:W3:Y:S01]  /*3cac0*/  LDL.LU R43, [R1+0x818] ;  /* 0x00081800012b7983 */ /* 0x000ee20000300800 */
[----:B------:R-:W-:-:S03]  /*3cad0*/  IADD3 R48, P3, R48, R38, RZ ;  /* 0x0000002630307210 */ /* 0x000fc60007f7e0ff */
[----:B------:R1:W-:Y:S02]  /*3cae0*/  LDGSTS.E [R3+0x1d800], [R36.64], P1 ;  /* 0x1d80000024037fae */ /* 0x0003e40008921848 */
[----:B------:R-:W-:Y:S01]  /*3caf0*/  IMAD.X R49, R49, 0x1, R2, P3 ;  /* 0x0000000131317824 */ /* 0x000fe200018e0602 */
[----:B-1----:R-:W-:Y:S02]  /*3cb00*/  SEL R36, RZ, 0x4, !P2 ;  /* 0x00000004ff247807 */ /* 0x002fe40005000000 */
[----:B------:R-:W-:Y:S02]  /*3cb10*/  IADD3 R42, P4, R42, R38, RZ ;  /* 0x000000262a2a7210 */ /* 0x000fe40007f9e0ff */
        /* <DEDUP_REMOVED lines=33> */
[----:B------:R-:W-:Y:S04]  /*3cd30*/  STL [R1+0x810], R46 ;  /* 0x0008102e01007387 */ /* 0x000fe80000100800 */
[----:B------:R-:W-:Y:S01]  /*3cd40*/  STL [R1+0x81c], R41 ;  /* 0x00081c2901007387 */ /* 0x000fe20000100800 */
[----:B------:R-:W-:-:S03]  /*3cd50*/  IADD3.X R43, R43, R2, RZ, P3, !PT ;  /* 0x000000022b2b7210 */ /* 0x000fc60001ffe4ff */
[----:B------:R-:W2:Y:S01]  /*3cd60*/  LDL.LU R56, [R1+0xf58] ;  /* 0x000f580001387983 */ /* 0x000ea20000300800 */
[----:B------:R-:W-:-:S03]  /*3cd70*/  IMAD.MOV.U32 R37, RZ, RZ, R46 ;  /* 0x000000ffff257224 */ /* 0x000fc600078e002e */
[----:B------:R1:W-:Y:S04]  /*3cd80*/  STL [R1+0x818], R43 ;  /* 0x0008182b01007387 */ /* 0x0003e80000100800 */
[----:B----4-:R-:W4:Y:S04]  /*3cd90*/  LDL.LU R44, [R1+0xf30] ;  /* 0x000f3000012c7983 */ /* 0x010f280000300800 */
[----:B------:R1:W-:Y:S04]  /*3cda0*/  LDGSTS.E [R3+0x1f800], [R36.64], P1 ;  /* 0x1f80000024037fae */ /* 0x0003e80008921848 */
[----:B------:R-:W4:Y:S01]  /*3cdb0*/  LDL.LU R48, [R1+0xf18] ;  /* 0x000f180001307983 */ /* 0x000f220000300800 */
[----:B-1----:R-:W-:Y:S01]  /*3cdc0*/  MOV R36, R41 ;  /* 0x0000002900247202 */ /* 0x002fe20000000f00 */
[----:B------:R-:W-:-:S02]  /*3cdd0*/  IMAD.MOV.U32 R37, RZ, RZ, R43 ;  /* 0x000000ffff257224 */ /* 0x000fc400078e002b */
[----:B------:R-:W4:Y:S04]  /*3cde0*/  LDL.LU R43, [R1+0xf34] ;  /* 0x000f3400012b7983 */ /* 0x000f280000300800 */
[----:B------:R1:W-:Y:S01]  /*3cdf0*/  LDGSTS.E [R3+0x1fa00], [R36.64], P1 ;  /* 0x1fa0000024037fae */ /* 0x0003e20008921848 */
[----:B------:R-:W-:-:S03]  /*3ce00*/  ISETP.GT.AND P1, PT, R0, 0x3, PT ;  /* 0x000000030000780c */ /* 0x000fc60003f24270 */
[----:B------:R-:W4:Y:S04]  /*3ce10*/  LDL.LU R49, [R1+0xef0] ;  /* 0x000ef00001317983 */ /* 0x000f280000300800 */
[----:B------:R-:W4:Y:S01]  /*3ce20*/  LDL.LU R41, [R1+0xefc] ;  /* 0x000efc0001297983 */ /* 0x000f220000300800 */
        /* <DEDUP_REMOVED lines=34> */
[----:B------:R-:W-:Y:S01]  /*3d050*/  IADD3 R43, P3, R43, R38, RZ ;  /* 0x000000262b2b7210 */ /* 0x000fe20007f7e0ff */
[----:B------:R-:W-:Y:S04]  /*3d060*/  STL [R1+0xf3c], R39 ;  /* 0x000f3c2701007387 */ /* 0x000fe80000100800 */
[----:B------:R1:W-:Y:S01]  /*3d070*/  LDGSTS.E [R3+0x1c00], [R36.64], P1 ;  /* 0x01c0000024037fae */ /* 0x0003e20008921848 */
[----:B------:R-:W-:-:S03]  /*3d080*/  IMAD.X R48, R48, 0x1, R2, P3 ;  /* 0x0000000130307824 */ /* 0x000fc600018e0602 */
[----:B------:R2:W-:Y:S01]  /*3d090*/  STL [R1+0xf30], R44 ;  /* 0x000f302c01007387 */ /* 0x0005e20000100800 */
[----:B------:R-:W-:Y:S02]  /*3d0a0*/  IADD3 R41, P4, R41, R38, RZ ;  /* 0x0000002629297210 */ /* 0x000fe40007f9e0ff */
[----:B-1----:R-:W-:Y:S01]  /*3d0b0*/  SEL R36, RZ, 0x4, !P2 ;  /* 0x00000004ff247807 */ /* 0x002fe20005000000 */
[----:B--2---:R-:W2:Y:S01]  /*3d0c0*/  LDL.LU R44, [R1+0xeb4] ;  /* 0x000eb400012c7983 */ /* 0x004ea20000300800 */
[----:B------:R-:W-:-:S03]  /*3d0d0*/  IADD3.X R49, R49, R2, RZ, P4, !PT ;  /* 0x0000000231317210 */ /* 0x000fc600027fe4ff */
[----:B------:R-:W3:Y:S01]  /*3d0e0*/  LDL.LU R39, [R1+0xe7c] ;  /* 0x000e7c0001277983 */ /* 0x000ee20000300800 */
[----:B------:R-:W-:Y:S01]  /*3d0f0*/  SEL R36, R36, RZ, !P0 ;  /* 0x000000ff24247207 */ /* 0x000fe20004000000 */
[----:B------:R-:W-:Y:S02]  /*3d100*/  IMAD.MOV.U32 R37, RZ, RZ, R48 ;  /* 0x000000ffff257224 */ /* 0x000fe400078e0030 */
[----:B------:R-:W-:Y:S04]  /*3d110*/  STL [R1+0xf34], R43 ;  /* 0x000f342b01007387 */ /* 0x000fe80000100800 */
[----:B------:R1:W-:Y:S01]  /*3d120*/  STL [R1+0xf18], R48 ;  /* 0x000f183001007387 */ /* 0x0003e20000100800 */
[----:B------:R-:W-:-:S03]  /*3d130*/  ISETP.NE.U32.AND P2, PT, R36, RZ, PT ;  /* 0x000000ff2400720c */ /* 0x000fc60003f45070 */
[----:B------:R4:W-:Y:S01]  /*3d140*/  STL [R1+0xefc], R41 ;  /* 0x000efc2901007387 */ /* 0x0009e20000100800 */
[----:B------:R-:W-:-:S03]  /*3d150*/  IMAD.MOV.U32 R36, RZ, RZ, R43 ;  /* 0x000000ffff247224 */ /* 0x000fc600078e002b */
[----:B-1----:R-:W3:Y:S04]  /*3d160*/  LDL.LU R48, [R1+0xe98] ;  /* 0x000e980001307983 */ /* 0x002ee80000300800 */
[----:B------:R-:W-:Y:S04]  /*3d170*/  STL [R1+0xef0], R49 ;  /* 0x000ef03101007387 */ /* 0x000fe80000100800 */
[----:B------:R-:W3:Y:S01]  /*3d180*/  LDL.LU R43, [R1+0xe70] ;  /* 0x000e7000012b7983 */ /* 0x000ee20000300800 */
[----:B------:R-:W-:-:S03]  /*3d190*/  IADD3 R46, P3, R46, R38, RZ ;  /* 0x000000262e2e7210 */ /* 0x000fc60007f7e0ff */
[----:B------:R1:W-:Y:S01]  /*3d1a0*/  LDGSTS.E [R3+0x1e00], [R36.64], P1 ;  /* 0x01e0000024037fae */ /* 0x0003e20008921848 */
[----:B------:R-:W-:Y:S01]  /*3d1b0*/  ISETP.GT.AND P1, PT, R0, 0xf, PT ;  /* 0x0000000f0000780c */ /* 0x000fe20003f24270 */
[----:B------:R-:W-:Y:S01]  /*3d1c0*/  IMAD.X R47, R47, 0x1, R2, P3 ;  /* 0x000000012f2f7824 */ /* 0x000fe200018e0602 */
[----:B------:R-:W-:Y:S01]  /*3d1d0*/  IADD3 R42, P4, R42, R38, RZ ;  /* 0x000000262a2a7210 */ /* 0x000fe20007f9e0ff */
[----:B------:R-:W3:Y:S01]  /*3d1e0*/  LDL.LU R55, [R1+0xe74] ;  /* 0x000e740001377983 */ /* 0x000ee20000300800 */
[----:B-1----:R-:W-:Y:S01]  /*3d1f0*/  MOV R36, R41 ;  /* 0x0000002900247202 */ /* 0x002fe20000000f00 */
[----:B------:R-:W-:Y:S02]  /*3d200*/  IMAD.MOV.U32 R37, RZ, RZ, R49 ;  /* 0x000000ffff257224 */ /* 0x000fe400078e0031 */
[----:B----4-:R-:W3:Y:S04]  /*3d210*/  LDL.LU R41, [R1+0xe3c] ;  /* 0x000e3c0001297983 */ /* 0x010ee80000300800 */
[----:B------:R1:W-:Y:S01]  /*3d220*/  LDGSTS.E [R3+0x2c00], [R36.64], P2 ;  /* 0x02c0000024037fae */ /* 0x0003e20009121848 */
[----:B------:R-:W-:-:S03]  /*3d230*/  IADD3.X R45, R45, R2, RZ, P4, !PT ;  /* 0x000000022d2d7210 */ /* 0x000fc600027fe4ff */
[----:B------:R1:W-:Y:S04]  /*3d240*/  STL [R1+0xef4], R46 ;  /* 0x000ef42e01007387 */ /* 0x0003e80000100800 */
[----:B------:R1:W-:Y:S02]  /*3d250*/  STL [R1+0xed8], R47 ;  /* 0x000ed82f01007387 */ /* 0x0003e40000100800 */
[----:B-1----:R-:W-:Y:S02]  /*3d260*/  SEL R36, RZ, 0x4, !P1 ;  /* 0x00000004ff247807 */ /* 0x002fe40004800000 */
[----:B------:R-:W-:Y:S02]  /*3d270*/  STL [R1+0xebc], R42 ;  /* 0x000ebc2a01007387 */ /* 0x000fe40000100800 */
[----:B------:R-:W-:-:S02]  /*3d280*/  SEL R36, R36, RZ, !P0 ;  /* 0x000000ff24247207 */ /* 0x000fc40004000000 */
[----:B------:R-:W3:Y:S01]  /*3d290*/  LDL.LU R56, [R1+0xe48] ;  /* 0x000e480001387983 */ /* 0x000ee20000300800 */
[----:B------:R-:W-:Y:S01]  /*3d2a0*/  IMAD.MOV.U32 R37, RZ, RZ, R47 ;  /* 0x000000ffff257224 */ /* 0x000fe200078e002f */
[----:B------:R-:W-:Y:S01]  /*3d2b0*/  ISETP.NE.U32.AND P1, PT, R36, RZ, PT ;  /* 0x000000ff2400720c */ /* 0x000fe20003f25070 */
[----:B------:R-:W-:Y:S01]  /*3d2c0*/  IMAD.MOV.U32 R36, RZ, RZ, R46 ;  /* 0x000000ffff247224 */ /* 0x000fe200078e002e */
[----:B------:R1:W-:Y:S04]  /*3d2d0*/  STL [R1+0xeb0], R45 ;  /* 0x000eb02d01007387 */ /* 0x0003e80000100800 */
[----:B------:R-:W3:Y:S04]  /*3d2e0*/  LDL.LU R46, [R1+0xe30] ;  /* 0x000e3000012e7983 */ /* 0x000ee80000300800 */
[----:B------:R1:W-:Y:S04]  /*3d2f0*/  LDGSTS.E [R3+0x2e00], [R36.64], P2 ;  /* 0x02e0000024037fae */ /* 0x0003e80009121848 */
[----:B------:R-:W3:Y:S01]  /*3d300*/  LDL.LU R47, [R1+0xe08] ;  /* 0x000e0800012f7983 */ /* 0x000ee20000300800 */
[----:B-1----:R-:W-:-:S03]  /*3d310*/  IMAD.MOV.U32 R37, RZ, RZ, R45 ;  /* 0x000000ffff257224 */ /* 0x002fc600078e002d */
[----:B------:R-:W3:Y:S01]  /*3d320*/  LDL.LU R45, [R1+0xe34] ;  /* 0x000e3400012d7983 */ /* 0x000ee20000300800 */
[----:B------:R-:W-:-:S03]  /*3d330*/  MOV R36, R42 ;  /* 0x0000002a00247202 */ /* 0x000fc60000000f00 */
        /* <DEDUP_REMOVED lines=15> */
[----:B------:R-:W-:Y:S04]  /*3d430*/  STL [R1+0xe7c], R39 ;  /* 0x000e7c2701007387 */ /* 0x000fe80000100800 */
[----:B------:R2:W-:Y:S01]  /*3d440*/  LDGSTS.E [R3+0x3e00], [R36.64], P1 ;  /* 0x03e0000024037fae */ /* 0x0005e20008921848 */
[----:B------:R-:W-:-:S03]  /*3d450*/  ISETP.GT.AND P1, PT, R0, 0x17, PT ;  /* 0x000000170000780c */ /* 0x000fc60003f24270 */
[----:B------:R3:W-:Y:S04]  /*3d460*/  STL [R1+0xe70], R43 ;  /* 0x000e702b01007387 */ /* 0x0007e80000100800 */
[----:B-1----:R-:W4:Y:S01]  /*3d470*/  LDL.LU R48, [R1+0xdc8] ;  /* 0x000dc80001307983 */ /* 0x002f220000300800 */
[----:B--2---:R-:W-:Y:S01]  /*3d480*/  MOV R36, R39 ;  /* 0x0000002700247202 */ /* 0x004fe20000000f00 */
[----:B------:R-:W-:Y:S02]  /*3d490*/  IMAD.MOV.U32 R37, RZ, RZ, R43 ;  /* 0x000000ffff257224 */ /* 0x000fe400078e002b */
[----:B------:R-:W2:Y:S01]  /*3d4a0*/  LDL.LU R44, [R1+0xdf4] ;  /* 0x000df400012c7983 */ /* 0x000ea20000300800 */
[----:B------:R-:W-:-:S03]  /*3d4b0*/  IADD3 R55, P3, R55, R38, RZ ;  /* 0x0000002637377210 */ /* 0x000fc60007f7e0ff */
[----:B------:R1:W-:Y:S04]  /*3d4c0*/  LDGSTS.E [R3+0x4c00], [R36.64], P2 ;  /* 0x04c0000024037fae */ /* 0x0003e80009121848 */
[----:B---3--:R-:W3:Y:S04]  /*3d4d0*/  LDL.LU R43, [R1+0xdb0] ;  /* 0x000db000012b7983 */ /* 0x008ee80000300800 */
[----:B------:R-:W3:Y:S01]  /*3d4e0*/  LDL.LU R39, [R1+0xdbc] ;  /* 0x000dbc0001277983 */ /* 0x000ee20000300800 */
[----:B-1----:R-:W-:-:S04]  /*3d4f0*/  SEL R36, RZ, 0x4, !P1 ;  /* 0x00000004ff247807 */ /* 0x002fc80004800000 */
[----:B------:R-:W-:Y:S01]  /*3d500*/  SEL R36, R36, RZ, !P0 ;  /* 0x000000ff24247207 */ /* 0x000fe20004000000 */
[----:B------:R-:W-:Y:S01]  /*3d510*/  IMAD.X R56, R56, 0x1, R2, P3 ;  /* 0x0000000138387824 */ /* 0x000fe200018e0602 */
[----:B------:R-:W-:Y:S02]  /*3d520*/  IADD3 R41, P4, R41, R38, RZ ;  /* 0x0000002629297210 */ /* 0x000fe40007f9e0ff */
        /* <DEDUP_REMOVED lines=19> */
[----:B------:R-:W3:Y:S01]  /*3d660*/  LDL.LU R46, [R1+0xdb4] ;  /* 0x000db400012e7983 */ /* 0x000ee20000300800 */
        /* <DEDUP_REMOVED lines=20> */
[----:B--2---:R-:W-:-:S05]  /*3d7b0*/  IADD3 R44, P3, R44, R38, RZ ;  /* 0x000000262c2c7210 */ /* 0x004fca0007f7e0ff */
[----:B----4-:R-:W-:Y:S01]  /*3d7c0*/  IMAD.X R48, R48, 0x1, R2, P3 ;  /* 0x0000000130307824 */ /* 0x010fe200018e0602 */
[----:B------:R1:W-:Y:S01]  /*3d7d0*/  STL [R1+0xdf4], R44 ;  /* 0x000df42c01007387 */ /* 0x0003e20000100800 */
[----:B---3--:R-:W-:-:S03]  /*3d7e0*/  IADD3 R39, P4, R39, R38, RZ ;  /* 0x0000002627277210 */ /* 0x008fc60007f9e0ff */
[----:B------:R2:W-:Y:S01]  /*3d7f0*/  STL [R1+0xdc8], R48 ;  /* 0x000dc83001007387 */ /* 0x0005e20000100800 */
[----:B------:R-:W-:-:S03]  /*3d800*/  IADD3.X R43, R43, R2, RZ, P4, !PT ;  /* 0x000000022b2b7210 */ /* 0x000fc600027fe4ff */
[----:B------:R-:W-:Y:S01]  /*3d810*/  STL [R1+0xdbc], R39 ;  /* 0x000dbc2701007387 */ /* 0x000fe20000100800 */
[----:B------:R-:W-:-:S03]  /*3d820*/  IMAD.MOV.U32 R36, RZ, RZ, R44 ;  /* 0x000000ffff247224 */ /* 0x000fc600078e002c */
[----:B------:R-:W3:Y:S01]  /*3d830*/  LDL.LU R56, [R1+0xd48] ;  /* 0x000d480001387983 */ /* 0x000ee20000300800 */
[----:B------:R-:W-:-:S03]  /*3d840*/  IMAD.MOV.U32 R37, RZ, RZ, R48 ;  /* 0x000000ffff257224 */ /* 0x000fc600078e0030 */
[----:B------:R4:W-:Y:S04]  /*3d850*/  STL [R1+0xdb0], R43 ;  /* 0x000db02b01007387 */ /* 0x0009e80000100800 */
[----:B-1----:R-:W3:Y:S04]  /*3d860*/  LDL.LU R44, [R1+0xd30] ;  /* 0x000d3000012c7983 */ /* 0x002ee80000300800 */
[----:B------:R1:W-:Y:S04]  /*3d870*/  LDGSTS.E [R3+0x6e00], [R36.64], P2 ;  /* 0x06e0000024037fae */ /* 0x0003e80009121848 */
[----:B--2---:R-:W2:Y:S01]  /*3d880*/  LDL.LU R48, [R1+0xcf8] ;  /* 0x000cf80001307983 */ /* 0x004ea20000300800 */
[----:B-1----:R-:W-:-:S03]  /*3d890*/  IMAD.MOV.U32 R37, RZ, RZ, R43 ;  /* 0x000000ffff257224 */ /* 0x002fc600078e002b */
[----:B----4-:R-:W4:Y:S01]  /*3d8a0*/  LDL.LU R43, [R1+0xd34] ;  /* 0x000d3400012b7983 */ /* 0x010f220000300800 */
[----:B------:R-:W-:-:S03]  /*3d8b0*/  MOV R36, R39 ;  /* 0x0000002700247202 */ /* 0x000fc60000000f00 */
[----:B------:R-:W2:Y:S01]  /*3d8c0*/  LDL.LU R49, [R1+0xcf0] ;  /* 0x000cf00001317983 */ /* 0x000ea20000300800 */
[----:B------:R-:W-:-:S03]  /*3d8d0*/  ISETP.GT.AND P2, PT, R0, 0x23, PT ;  /* 0x000000230000780c */ /* 0x000fc60003f44270 */
[----:B------:R-:W2:Y:S04]  /*3d8e0*/  LDL.LU R39, [R1+0xd2c] ;  /* 0x000d2c0001277983 */ /* 0x000ea80000300800 */
[----:B------:R1:W-:Y:S01]  /*3d8f0*/  LDGSTS.E [R3+0x7c00], [R36.64], P1 ;  /* 0x07c0000024037fae */ /* 0x0003e20008921848 */
[-C--:B------:R-:W-:Y:S02]  /*3d900*/  IADD3 R46, P3, R46, R38.reuse, RZ ;  /* 0x000000262e2e7210 */ /* 0x080fe40007f7e0ff */
[----:B-1----:R-:W-:Y:S02]  /*3d910*/  SEL R36, RZ, 0x4, !P2 ;  /* 0x00000004ff247807 */ /* 0x002fe40005000000 */
        /* <DEDUP_REMOVED lines=11> */
[----:B-1----:R-:W2:Y:S04]  /*3d9d0*/  LDL.LU R47, [R1+0xcb8] ;  /* 0x000cb800012f7983 */ /* 0x002ea80000300800 */
[----:B------:R-:W2:Y:S04]  /*3d9e0*/  LDL.LU R46, [R1+0xcf4] ;  /* 0x000cf400012e7983 */ /* 0x000ea80000300800 */
[----:B------:R1:W-:Y:S02]  /*3d9f0*/  LDGSTS.E [R3+0x7e00], [R36.64], P1 ;  /* 0x07e0000024037fae */ /* 0x0003e40008921848 */
[----:B-1----:R-:W-:Y:S01]  /*3da00*/  IMAD.MOV.U32 R37, RZ, RZ, R45 ;  /* 0x000000ffff257224 */ /* 0x002fe200078e002d */
[----:B------:R-:W-:Y:S01]  /*3da10*/  MOV R36, R41 ;  /* 0x0000002900247202 */ /* 0x000fe20000000f00 */
[----:B------:R-:W2:Y:S04]  /*3da20*/  LDL.LU R45, [R1+0xcb0] ;  /* 0x000cb000012d7983 */ /* 0x000ea80000300800 */
[----:B------:R-:W2:Y:S01]  /*3da30*/  LDL.LU R41, [R1+0xcec] ;  /* 0x000cec0001297983 */ /* 0x000ea20000300800 */
        /* <DEDUP_REMOVED lines=9> */
[----:B---3--:R-:W-:-:S04]  /*3dad0*/  IMAD.X R56, R56, 0x1, R2, P3 ;  /* 0x0000000138387824 */ /* 0x008fc800018e0602 */
[----:B------:R-:W-:Y:S01]  /*3dae0*/  IMAD.MOV.U32 R37, RZ, RZ, R56 ;  /* 0x000000ffff257224 */ /* 0x000fe200078e0038 */
[----:B------:R-:W-:-:S04]  /*3daf0*/  IADD3.X R44, R44, R2, RZ, P4, !PT ;  /* 0x000000022c2c7210 */ /* 0x000fc800027fe4ff */
[----:B------:R1:W-:Y:S01]  /*3db00*/  LDGSTS.E [R3+0x8e00], [R36.64], P2 ;  /* 0x08e0000024037fae */ /* 0x0003e20009121848 */
[----:B------:R-:W-:-:S03]  /*3db10*/  ISETP.GT.AND P2, PT, R0, 0x2b, PT ;  /* 0x0000002b0000780c */ /* 0x000fc60003f44270 */
[----:B------:R-:W-:Y:S01]  /*3db20*/  STL [R1+0xd48], R56 ;  /* 0x000d483801007387 */ /* 0x000fe20000100800 */
[----:B-1----:R-:W-:Y:S01]  /*3db30*/  MOV R36, R42 ;  /* 0x0000002a00247202 */ /* 0x002fe20000000f00 */
[----:B------:R-:W-:Y:S01]  /*3db40*/  IMAD.MOV.U32 R37, RZ, RZ, R44 ;  /* 0x000000ffff257224 */ /* 0x000fe200078e002c */
[-C--:B----4-:R-:W-:Y:S01]  /*3db50*/  IADD3 R43, P3, R43, R38.reuse, RZ ;  /* 0x000000262b2b7210 */ /* 0x090fe20007f7e0ff */
[----:B------:R-:W-:Y:S04]  /*3db60*/  STL [R1+0xd44], R42 ;  /* 0x000d442a01007387 */ /* 0x000fe80000100800 */
[----:B------:R1:W-:Y:S01]  /*3db70*/  LDGSTS.E [R3+0x9c00], [R36.64], P1 ;  /* 0x09c0000024037fae */ /* 0x0003e20008921848 */
[----:B--2---:R-:W-:Y:S01]  /*3db80*/  IMAD.X R48, R48, 0x1, R2, P3 ;  /* 0x0000000130307824 */ /* 0x004fe200018e0602 */
[----:B------:R-:W-:-:S02]  /*3db90*/  IADD3 R39, P4, R39, R38, RZ ;  /* 0x0000002627277210 */ /* 0x000fc40007f9e0ff */
[----:B------:R2:W-:Y:S02]  /*3dba0*/  STL [R1+0xd30], R44 ;  /* 0x000d302c01007387 */ /* 0x0005e40000100800 */
[----:B------:R-:W-:Y:S02]  /*3dbb0*/  IADD3.X R49, R49, R2, RZ, P4, !PT ;  /* 0x0000000231317210 */ /* 0x000fe400027fe4ff */
[----:B-1----:R-:W-:Y:S01]  /*3dbc0*/  SEL R36, RZ, 0x4, !P2 ;  /* 0x00000004ff247807 */ /* 0x002fe20005000000 */
[----:B--2---:R-:W2:Y:S01]  /*3dbd0*/  LDL.LU R44, [R1+0xcb4] ;  /* 0x000cb400012c7983 */ /* 0x004ea20000300800 */
[----:B------:R-:W-:Y:S02]  /*3dbe0*/  IMAD.MOV.U32 R37, RZ, RZ, R48 ;  /* 0x000000ffff257224 */ /* 0x000fe400078e0030 */
[----:B------:R-:W-:Y:S01]  /*3dbf0*/  SEL R36, R36, RZ, !P0 ;  /* 0x000000ff24247207 */ /* 0x000fe20004000000 */
[----:B------:R-:W3:Y:S04]  /*3dc00*/  LDL.LU R42, [R1+0xcac] ;  /* 0x000cac00012a7983 */ /* 0x000ee80000300800 */
[----:B------:R-:W-:Y:S04]  /*3dc10*/  STL [R1+0xd34], R43 ;  /* 0x000d342b01007387 */ /* 0x000fe80000100800 */
[----:B------:R1:W-:Y:S01]  /*3dc20*/  STL [R1+0xcf8], R48 ;  /* 0x000cf83001007387 */ /* 0x0003e20000100800 */
[----:B------:R-:W-:-:S03]  /*3dc30*/  ISETP.NE.U32.AND P2, PT, R36, RZ, PT ;  /* 0x000000ff2400720c */ /* 0x000fc60003f45070 */
[----:B------:R4:W-:Y:S01]  /*3dc40*/  STL [R1+0xd2c], R39 ;  /* 0x000d2c2701007387 */ /* 0x0009e20000100800 */
[----:B------:R-:W-:-:S03]  /*3dc50*/  IMAD.MOV.U32 R36, RZ, RZ, R43 ;  /* 0x000000ffff247224 */ /* 0x000fc600078e002b */
[----:B-1----:R-:W3:Y:S04]  /*3dc60*/  LDL.LU R48, [R1+0xc78] ;  /* 0x000c780001307983 */ /* 0x002ee80000300800 */
[----:B------:R-:W-:Y:S04]  /*3dc70*/  STL [R1+0xcf0], R49 ;  /* 0x000cf03101007387 */ /* 0x000fe80000100800 */
[----:B------:R-:W3:Y:S04]  /*3dc80*/  LDL.LU R43, [R1+0xc70] ;  /* 0x000c7000012b7983 */ /* 0x000ee80000300800 */
[----:B------:R1:W-:Y:S01]  /*3dc90*/  LDGSTS.E [R3+0x9e00], [R36.64], P1 ;  /* 0x09e0000024037fae */ /* 0x0003e20008921848 */
[----:B------:R-:W-:-:S03]  /*3dca0*/  ISETP.GT.AND P1, PT, R0, 0x2f, PT ;  /* 0x0000002f0000780c */ /* 0x000fc60003f24270 */
[----:B------:R-:W3:Y:S01]  /*3dcb0*/  LDL.LU R55, [R1+0xc74] ;  /* 0x000c740001377983 */ /* 0x000ee20000300800 */
[----:B-1----:R-:W-:Y:S01]  /*3dcc0*/  MOV R36, R39 ;  /* 0x0000002700247202 */ /* 0x002fe20000000f00 */
[----:B------:R-:W-:Y:S02]  /*3dcd0*/  IMAD.MOV.U32 R37, RZ, RZ, R49 ;  /* 0x000000ffff257224 */ /* 0x000fe400078e0031 */
[----:B----4-:R-:W3:Y:S01]  /*3dce0*/  LDL.LU R39, [R1+0xc6c] ;  /* 0x000c6c0001277983 */ /* 0x010ee20000300800 */
[----:B------:R-:W-:-:S03]  /*3dcf0*/  IADD3 R46, P3, R46, R38, RZ ;  /* 0x000000262e2e7210 */ /* 0x000fc60007f7e0ff */
[----:B------:R1:W-:Y:S02]  /*3dd00*/  LDGSTS.E [R3+0xac00], [R36.64], P2 ;  /* 0x0ac0000024037fae */ /* 0x0003e40009121848 */
[----:B------:R-:W-:Y:S02]  /*3dd10*/  IMAD.X R47, R47, 0x1, R2, P3 ;  /* 0x000000012f2f7824 */ /* 0x000fe400018e0602 */
[----:B------:R1:W-:Y:S04]  /*3dd20*/  STL [R1+0xcf4], R46 ;  /* 0x000cf42e01007387 */ /* 0x0003e80000100800 */
[----:B------:R1:W-:Y:S02]  /*3dd30*/  STL [R1+0xcb8], R47 ;  /* 0x000cb82f01007387 */ /* 0x0003e40000100800 */
[----:B-1----:R-:W-:-:S02]  /*3dd40*/  SEL R36, RZ, 0x4, !P1 ;  /* 0x00000004ff247807 */ /* 0x002fc40004800000 */
[----:B------:R-:W-:Y:S02]  /*3dd50*/  IADD3 R41, P4, R41, R38, RZ ;  /* 0x0000002629297210 */ /* 0x000fe40007f9e0ff */
[----:B------:R-:W-:Y:S02]  /*3dd60*/  SEL R36, R36, RZ, !P0 ;  /* 0x000000ff24247207 */ /* 0x000fe40004000000 */
[----:B------:R-:W-:Y:S01]  /*3dd70*/  IADD3.X R45, R45, R2, RZ, P4, !PT ;  /* 0x000000022d2d7210 */ /* 0x000fe200027fe4ff */
[----:B------:R-:W-:Y:S01]  /*3dd80*/  STL [R1+0xcec], R41 ;  /* 0x000cec2901007387 */ /* 0x000fe20000100800 */
[----:B------:R-:W-:-:S03]  /*3dd90*/  ISETP.NE.U32.AND P1, PT, R36, RZ, PT ;  /* 0x000000ff2400720c */ /* 0x000fc60003f25070 */
[----:B------:R-:W3:Y:S01]  /*3dda0*/  LDL.LU R56, [R1+0xc38] ;  /* 0x000c380001387983 */ /* 0x000ee20000300800 */
[----:B------:R-:W-:Y:S02]  /*3ddb0*/  IMAD.MOV.U32 R36, RZ, RZ, R46 ;  /* 0x000000ffff247224 */ /* 0x000fe400078e002e */
        /* <DEDUP_REMOVED lines=36> */
[----:B------:R-:W-:Y:S02]  /*3e000*/  SEL R36, R36, RZ, !P0 ;  /* 0x000000ff24247207 */ /* 0x000fe40004000000 */
[----:B------:R-:W-:Y:S02]  /*3e010*/  IADD3 R39, P4, R39, R38, RZ ;  /* 0x0000002627277210 */ /* 0x000fe40007f9e0ff */
[----:B------:R-:W-:Y:S01]  /*3e020*/  ISETP.NE.U32.AND P1, PT, R36, RZ, PT ;  /* 0x000000ff2400720c */ /* 0x000fe20003f25070 */
[----:B------:R-:W-:Y:S02]  /*3e030*/  IMAD.MOV.U32 R36, RZ, RZ, R55 ;  /* 0x000000ffff247224 */ /* 0x000fe400078e0037 */
[----:B------:R-:W-:-:S04]  /*3e040*/  IMAD.X R56, R56, 0x1, R2, P3 ;  /* 0x0000000138387824 */ /* 0x000fc800018e0602 */
        /* <DEDUP_REMOVED lines=18> */
[----:B-1----:R-:W3:Y:S04]  /*3e170*/  LDL.LU R46, [R1+0x42c] ;  /* 0x00042c00012e7983 */ /* 0x002ee80000300800 */
        /* <DEDUP_REMOVED lines=39> */
[----:B------:R1:W-:Y:S02]  /*3e3f0*/  LDGSTS.E [R3+0xfc00], [R36.64], P1 ;  /* 0x0fc0000024037fae */ /* 0x0003e40008921848 */
[----:B-1----:R-:W-:Y:S02]  /*3e400*/  SEL R36, RZ, 0x4, !P2 ;  /* 0x00000004ff247807 */ /* 0x002fe40005000000 */
[-C--:B------:R-:W-:Y:S02]  /*3e410*/  IADD3 R46, P3, R46, R38.reuse, RZ ;  /* 0x000000262e2e7210 */ /* 0x080fe40007f7e0ff */
[----:B------:R-:W-:-:S02]  /*3e420*/  IADD3 R39, P4, R39, R38, RZ ;  /* 0x0000002627277210 */ /* 0x000fc40007f9e0ff */
[----:B------:R-:W-:Y:S01]  /*3e430*/  SEL R36, R36, RZ, !P0 ;  /* 0x000000ff24247207 */ /* 0x000fe20004000000 */
[----:B------:R-:W-:Y:S03]  /*3e440*/  STL [R1+0x42c], R46 ;  /* 0x00042c2e01007387 */ /* 0x000fe60000100800 */
        /* <DEDUP_REMOVED lines=57> */
[----:B----4-:R-:W3:Y:S04]  /*3e7e0*/  LDL.LU R42, [R1+0x5a4] ;  /* 0x0005a400012a7983 */ /* 0x010ee80000300800 */
[----:B------:R1:W-:Y:S01]  /*3e7f0*/  LDGSTS.E [R3+0x12c00], [R36.64], P2 ;  /* 0x12c0000024037fae */ /* 0x0003e20009121848 */
[----:B------:R-:W-:Y:S02]  /*3e800*/  IADD3 R46, P3, R46, R38, RZ ;  /* 0x000000262e2e7210 */ /* 0x000fe40007f7e0ff */
[----:B-1----:R-:W-:-:S03]  /*3e810*/  SEL R36, RZ, 0x4, !P1 ;  /* 0x00000004ff247807 */ /* 0x002fc60004800000 */
[----:B------:R-:W-:Y:S01]  /*3e820*/  IMAD.X R47, R47, 0x1, R2, P3 ;  /* 0x000000012f2f7824 */ /* 0x000fe200018e0602 */
[----:B------:R1:W-:Y:S01]  /*3e830*/  STL [R1+0x4ec], R46 ;  /* 0x0004ec2e01007387 */ /* 0x0003e20000100800 */
[----:B------:R-:W-:-:S03]  /*3e840*/  SEL R36, R36, RZ, !P0 ;  /* 0x000000ff24247207 */ /* 0x000fc60004000000 */
[----:B------:R1:W-:Y:S01]  /*3e850*/  STL [R1+0x4e8], R47 ;  /* 0x0004e82f01007387 */ /* 0x0003e20000100800 */
[----:B------:R-:W-:Y:S01]  /*3e860*/  IMAD.MOV.U32 R37, RZ, RZ, R47 ;  /* 0x000000ffff257224 */ /* 0x000fe200078e002f */
[----:B------:R-:W-:Y:S01]  /*3e870*/  ISETP.NE.U32.AND P1, PT, R36, RZ, PT ;  /* 0x000000ff2400720c */ /* 0x000fe20003f25070 */
[----:B------:R-:W-:-:S05]  /*3e880*/  IMAD.MOV.U32 R36, RZ, RZ, R46 ;  /* 0x000000ffff247224 */ /* 0x000fca00078e002e */
[----:B------:R1:W-:Y:S01]  /*3e890*/  LDGSTS.E [R3+0x12e00], [R36.64], P2 ;  /* 0x12e0000024037fae */ /* 0x0003e20009121848 */
[----:B------:R-:W-:-:S04]  /*3e8a0*/  IADD3 R39, P4, R39, R38, RZ ;  /* 0x0000002627277210 */ /* 0x000fc80007f9e0ff */
[----:B------:R-:W-:Y:S01]  /*3e8b0*/  IADD3.X R45, R45, R2, RZ, P4, !PT ;  /* 0x000000022d2d7210 */ /* 0x000fe200027fe4ff */
[----:B------:R-:W-:Y:S04]  /*3e8c0*/  STL [R1+0x524], R39 ;  /* 0x0005242701007387 */ /* 0x000fe80000100800 */
[----:B------:R-:W3:Y:S04]  /*3e8d0*/  LDL.LU R56, [R1+0x568] ;  /* 0x0005680001387983 */ /* 0x000ee80000300800 */
[----:B------:R1:W-:Y:S04]  /*3e8e0*/  STL [R1+0x520], R45 ;  /* 0x0005202d01007387 */ /* 0x0003e80000100800 */
[----:B-1----:R-:W3:Y:S01]  /*3e8f0*/  LDL.LU R46, [R1+0x5a0] ;  /* 0x0005a000012e7983 */ /* 0x002ee20000300800 */
[----:B------:R-:W-:-:S03]  /*3e900*/  IMAD.MOV.U32 R37, RZ, RZ, R45 ;  /* 0x000000ffff257224 */ /* 0x000fc600078e002d */
[----:B------:R-:W3:Y:S04]  /*3e910*/  LDL.LU R47, [R1+0x5a8] ;  /* 0x0005a800012f7983 */ /* 0x000ee80000300800 */
        /* <DEDUP_REMOVED lines=33> */
[----:B------:R-:W-:Y:S01]  /*3eb30*/  IMAD.MOV.U32 R36, RZ, RZ, R55 ;  /* 0x000000ffff247224 */ /* 0x000fe200078e0037 */
[----:B------:R-:W-:Y:S01]  /*3eb40*/  STL [R1+0x56c], R55 ;  /* 0x00056c3701007387 */ /* 0x000fe20000100800 */
[----:B------:R-:W-:-:S04]  /*3eb50*/  IMAD.X R56, R56, 0x1, R2, P3 ;  /* 0x0000000138387824 */ /* 0x000fc800018e0602 */
[----:B------:R-:W-:Y:S01]  /*3eb60*/  IMAD.MOV.U32 R37, RZ, RZ, R56 ;  /* 0x000000ffff257224 */ /* 0x000fe200078e0038 */
[----:B------:R-:W-:-:S04]  /*3eb70*/  IADD3.X R46, R46, R2, RZ, P4, !PT ;  /* 0x000000022e2e7210 */ /* 0x000fc800027fe4ff */
[----:B------:R1:W-:Y:S01]  /*3eb80*/  LDGSTS.E [R3+0x14e00], [R36.64], P2 ;  /* 0x14e0000024037fae */ /* 0x0003e20009121848 */
[----:B------:R-:W-:Y:S02]  /*3eb90*/  ISETP.GT.AND P2, PT, R0, 0x5b, PT ;  /* 0x0000005b0000780c */ /* 0x000fe40003f44270 */
[----:B------:R-:W-:Y:S01]  /*3eba0*/  IADD3 R45, P3, R45, R38, RZ ;  /* 0x000000262d2d7210 */ /* 0x000fe20007f7e0ff */
[----:B------:R-:W-:Y:S01]  /*3ebb0*/  STL [R1+0x568], R56 ;  /* 0x0005683801007387 */ /* 0x000fe20000100800 */
[----:B-1----:R-:W-:Y:S01]  /*3ebc0*/  MOV R36, R42 ;  /* 0x0000002a00247202 */ /* 0x002fe20000000f00 */
[----:B------:R-:W-:Y:S02]  /*3ebd0*/  IMAD.MOV.U32 R37, RZ, RZ, R46 ;  /* 0x000000ffff257224 */ /* 0x000fe400078e002e */
[----:B------:R-:W-:Y:S01]  /*3ebe0*/  STL [R1+0x5a4], R42 ;  /* 0x0005a42a01007387 */ /* 0x000fe20000100800 */
[----:B------:R-:W-:Y:S01]  /*3ebf0*/  IMAD.X R47, R47, 0x1, R2, P3 ;  /* 0x000000012f2f7824 */ /* 0x000fe200018e0602 */
[----:B------:R-:W-:-:S02]  /*3ec00*/  IADD3 R39, P4, R39, R38, RZ ;  /* 0x0000002627277210 */ /* 0x000fc40007f9e0ff */
[----:B------:R1:W-:Y:S04]  /*3ec10*/  LDGSTS.E [R3+0x15c00], [R36.64], P1 ;  /* 0x15c0000024037fae */ /* 0x0003e80008921848 */
[----:B------:R1:W-:Y:S01]  /*3ec20*/  STL [R1+0x5a0], R46 ;  /* 0x0005a02e01007387 */ /* 0x0003e20000100800 */
[----:B------:R-:W-:Y:S02]  /*3ec30*/  IADD3.X R49, R49, R2, RZ, P4, !PT ;  /* 0x0000000231317210 */ /* 0x000fe400027fe4ff */
[----:B-1----:R-:W-:Y:S01]  /*3ec40*/  SEL R36, RZ, 0x4, !P2 ;  /* 0x00000004ff247807 */ /* 0x002fe20005000000 */
[----:B------:R-:W3:Y:S01]  /*3ec50*/  LDL.LU R46, [R1+0x62c] ;  /* 0x00062c00012e7983 */ /* 0x000ee20000300800 */
        /* <DEDUP_REMOVED lines=16> */
[----:B------:R-:W3:Y:S04]  /*3ed60*/  LDL.LU R39, [R1+0x6a4] ;  /* 0x0006a40001277983 */ /* 0x000ee80000300800 */
[----:B------:R1:W-:Y:S02]  /*3ed70*/  LDGSTS.E [R3+0x16c00], [R36.64], P2 ;  /* 0x16c0000024037fae */ /* 0x0003e40009121848 */
        /* <DEDUP_REMOVED lines=15> */
[----:B------:R1:W-:Y:S01]  /*3ee70*/  LDGSTS.E [R3+0x16e00], [R36.64], P2 ;  /* 0x16e0000024037fae */ /* 0x0003e20009121848 */
[----:B------:R-:W-:-:S03]  /*3ee80*/  ISETP.GT.AND P2, PT, R0, 0x63, PT ;  /* 0x000000630000780c */ /* 0x000fc60003f44270 */
[----:B--2---:R-:W2:Y:S01]  /*3ee90*/  LDL.LU R48, [R1+0x6a8] ;  /* 0x0006a80001307983 */ /* 0x004ea20000300800 */
[----:B-1----:R-:W-:Y:S01]  /*3eea0*/  MOV R36, R41 ;  /* 0x0000002900247202 */ /* 0x002fe20000000f00 */
[----:B------:R-:W-:Y:S02]  /*3eeb0*/  IMAD.MOV.U32 R37, RZ, RZ, R43 ;  /* 0x000000ffff257224 */ /* 0x000fe400078e002b */
[----:B----4-:R-:W4:Y:S04]  /*3eec0*/  LDL.LU R43, [R1+0x6ac] ;  /* 0x0006ac00012b7983 */ /* 0x010f280000300800 */
[----:B------:R1:W-:Y:S04]  /*3eed0*/  LDGSTS.E [R3+0x17c00], [R36.64], P1 ;  /* 0x17c0000024037fae */ /* 0x0003e80008921848 */
[----:B------:R-:W2:Y:S04]  /*3eee0*/  LDL.LU R49, [R1+0x6e0] ;  /* 0x0006e00001317983 */ /* 0x000ea80000300800 */
[----:B------:R-:W2:Y:S01]  /*3eef0*/  LDL.LU R41, [R1+0x6e4] ;  /* 0x0006e40001297983 */ /* 0x000ea20000300800 */
[----:B-1----:R-:W-:-:S04]  /*3ef00*/  SEL R36, RZ, 0x4, !P2 ;  /* 0x00000004ff247807 */ /* 0x002fc80005000000 */
[----:B------:R-:W-:-:S04]  /*3ef10*/  SEL R36, R36, RZ, !P0 ;  /* 0x000000ff24247207 */ /* 0x000fc80004000000 */
[----:B------:R-:W-:Y:S02]  /*3ef20*/  ISETP.NE.U32.AND P2, PT, R36, RZ, PT ;  /* 0x000000ff2400720c */ /* 0x000fe40003f45070 */
[-C--:B------:R-:W-:Y:S02]  /*3ef30*/  IADD3 R46, P3, R46, R38.reuse, RZ ;  /* 0x000000262e2e7210 */ /* 0x080fe40007f7e0ff */
[----:B------:R-:W-:-:S03]  /*3ef40*/  IADD3 R42, P4, R42, R38, RZ ;  /* 0x000000262a2a7210 */ /* 0x000fc60007f9e0ff */
[----:B------:R-:W-:Y:S01]  /*3ef50*/  IMAD.MOV.U32 R36, RZ, RZ, R46 ;  /* 0x000000ffff247224 */ /* 0x000fe200078e002e */
[----:B------:R-:W-:Y:S01]  /*3ef60*/  STL [R1+0x62c], R46 ;  /* 0x00062c2e01007387 */ /* 0x000fe20000100800 */
[----:B------:R-:W-:-:S04]  /*3ef70*/  IMAD.X R47, R47, 0x1, R2, P3 ;  /* 0x000000012f2f7824 */ /* 0x000fc800018e0602 */
[----:B------:R-:W-:Y:S01]  /*3ef80*/  IMAD.MOV.U32 R37, RZ, RZ, R47 ;  /* 0x000000ffff257224 */ /* 0x000fe200078e002f */
[----:B------:R1:W-:Y:S01]  /*3ef90*/  STL [R1+0x628], R47 ;  /* 0x0006282f01007387 */ /* 0x0003e20000100800 */
[----:B------:R-:W-:-:S03]  /*3efa0*/  IADD3.X R45, R45, R2, RZ, P4, !PT ;  /* 0x000000022d2d7210 */ /* 0x000fc600027fe4ff */
[----:B------:R-:W-:Y:S04]  /*3efb0*/  STL [R1+0x664], R42 ;  /* 0x0006642a01007387 */ /* 0x000fe80000100800 */
[----:B------:R1:W-:Y:S04]  /*3efc0*/  LDGSTS.E [R3+0x17e00], [R36.64], P1 ;  /* 0x17e0000024037fae */ /* 0x0003e80008921848 */
[----:B------:R1:W-:Y:S04]  /*3efd0*/  STL [R1+0x660], R45 ;  /* 0x0006602d01007387 */ /* 0x0003e80000100800 */
[----:B-1----:R-:W2:Y:S01]  /*3efe0*/  LDL.LU R47, [R1+0x6e8] ;  /* 0x0006e800012f7983 */ /* 0x002ea20000300800 */
[----:B------:R-:W-:-:S03]  /*3eff0*/  IMAD.MOV.U32 R37, RZ, RZ, R45 ;  /* 0x000000ffff257224 */ /* 0x000fc600078e002d */
[----:B------:R-:W2:Y:S01]  /*3f000*/  LDL.LU R45, [R1+0x6ec] ;  /* 0x0006ec00012d7983 */ /* 0x000ea20000300800 */
[----:B------:R-:W-:-:S03]  /*3f010*/  MOV R36, R42 ;  /* 0x0000002a00247202 */ /* 0x000fc60000000f00 */
        /* <DEDUP_REMOVED lines=19> */
[----:B----4-:R-:W-:Y:S01]  /*3f150*/  IADD3 R43, P3, R43, R38, RZ ;  /* 0x000000262b2b7210 */ /* 0x010fe20007f7e0ff */
[----:B------:R-:W-:Y:S04]  /*3f160*/  STL [R1+0x6a4], R39 ;  /* 0x0006a42701007387 */ /* 0x000fe80000100800 */
[----:B------:R1:W-:Y:S01]  /*3f170*/  LDGSTS.E [R3+0x19c00], [R36.64], P1 ;  /* 0x19c0000024037fae */ /* 0x0003e20008921848 */
[----:B--2---:R-:W-:-:S03]  /*3f180*/  IMAD.X R48, R48, 0x1, R2, P3 ;  /* 0x0000000130307824 */ /* 0x004fc600018e0602 */
        /* <DEDUP_REMOVED lines=26> */
[----:B------:R-:W-:Y:S01]  /*3f330*/  IADD3 R42, P4, R42, R38, RZ ;  /* 0x000000262a2a7210 */ /* 0x000fe20007f9e0ff */
[----:B------:R1:W-:Y:S01]  /*3f340*/  STL [R1+0x6ec], R45 ;  /* 0x0006ec2d01007387 */ /* 0x0003e20000100800 */
[----:B------:R-:W-:Y:S02]  /*3f350*/  SEL R36, R36, RZ, !P0 ;  /* 0x000000ff24247207 */ /* 0x000fe40004000000 */
[----:B------:R-:W-:Y:S01]  /*3f360*/  IADD3.X R46, R46, R2, RZ, P4, !PT ;  /* 0x000000022e2e7210 */ /* 0x000fe200027fe4ff */
[----:B------:R1:W-:Y:S04]  /*3f370*/  STL [R1+0x6e8], R47 ;  /* 0x0006e82f01007387 */ /* 0x0003e80000100800 */
[----:B------:R-:W-:Y:S01]  /*3f380*/  STL [R1+0x724], R42 ;  /* 0x0007242a01007387 */ /* 0x000fe20000100800 */
[----:B------:R-:W-:-:S03]  /*3f390*/  ISETP.NE.U32.AND P1, PT, R36, RZ, PT ;  /* 0x000000ff2400720c */ /* 0x000fc60003f25070 */
[----:B------:R-:W3:Y:S01]  /*3f3a0*/  LDL.LU R56, [R1+0x768] ;  /* 0x0007680001387983 */ /* 0x000ee20000300800 */
[----:B------:R-:W-:-:S03]  /*3f3b0*/  IMAD.MOV.U32 R36, RZ, RZ, R45 ;  /* 0x000000ffff247224 */ /* 0x000fc600078e002d */
[----:B------:R1:W-:Y:S04]  /*3f3c0*/  STL [R1+0x720], R46 ;  /* 0x0007202e01007387 */ /* 0x0003e80000100800 */
[----:B-1----:R-:W3:Y:S01]  /*3f3d0*/  LDL.LU R45, [R1+0x7a0] ;  /* 0x0007a000012d7983 */ /* 0x002ee20000300800 */
[----:B------:R-:W-:-:S03]  /*3f3e0*/  IMAD.MOV.U32 R37, RZ, RZ, R47 ;  /* 0x000000ffff257224 */ /* 0x000fc600078e002f */
[----:B------:R-:W3:Y:S04]  /*3f3f0*/  LDL.LU R49, [R1+0x7a8] ;  /* 0x0007a80001317983 */ /* 0x000ee80000300800 */
[----:B------:R1:W-:Y:S01]  /*3f400*/  LDGSTS.E [R3+0x1ae00], [R36.64], P2 ;  /* 0x1ae0000024037fae */ /* 0x0003e20009121848 */
[----:B------:R-:W-:-:S03]  /*3f410*/  ISETP.GT.AND P2, PT, R0, 0x73, PT ;  /* 0x000000730000780c */ /* 0x000fc60003f44270 */
[----:B------:R-:W3:Y:S01]  /*3f420*/  LDL.LU R47, [R1+0x7ac] ;  /* 0x0007ac00012f7983 */ /* 0x000ee20000300800 */
[----:B-1----:R-:W-:Y:S01]  /*3f430*/  MOV R36, R42 ;  /* 0x0000002a00247202 */ /* 0x002fe20000000f00 */
[----:B------:R-:W-:Y:S02]  /*3f440*/  IMAD.MOV.U32 R37, RZ, RZ, R46 ;  /* 0x000000ffff257224 */ /* 0x000fe400078e002e */
[----:B------:R-:W3:Y:S04]  /*3f450*/  LDL.LU R46, [R1+0x7e0] ;  /* 0x0007e000012e7983 */ /* 0x000ee80000300800 */
[----:B------:R1:W-:Y:S04]  /*3f460*/  LDGSTS.E [R3+0x1bc00], [R36.64], P1 ;  /* 0x1bc0000024037fae */ /* 0x0003e80008921848 */
[----:B------:R-:W3:Y:S01]  /*3f470*/  LDL.LU R42, [R1+0x7e4] ;  /* 0x0007e400012a7983 */ /* 0x000ee20000300800 */
        /* <DEDUP_REMOVED lines=18> */
[----:B---3--:R-:W2:Y:S01]  /*3f5a0*/  LDL.LU R43, [R1+0x7ec] ;  /* 0x0007ec00012b7983 */ /* 0x008ea20000300800 */
[----:B------:R-:W-:-:S03]  /*3f5b0*/  IADD3 R55, P3, R55, R38, RZ ;  /* 0x0000002637377210 */ /* 0x000fc60007f7e0ff */
[----:B------:R1:W-:Y:S01]  /*3f5c0*/  LDGSTS.E [R3+0x1cc00], [R36.64], P2 ;  /* 0x1cc0000024037fae */ /* 0x0003e20009121848 */
[----:B------:R-:W-:-:S03]  /*3f5d0*/  IADD3 R41, P4, R41, R38, RZ ;  /* 0x0000002629297210 */ /* 0x000fc60007f9e0ff */
[----:B------:R-:W3:Y:S04]  /*3f5e0*/  LDL.LU R39, [R1+0x824] ;  /* 0x0008240001277983 */ /* 0x000ee80000300800 */
[----:B------:R-:W3:Y:S01]  /*3f5f0*/  LDL.LU R44, [R1+0x82c] ;  /* 0x00082c00012c7983 */ /* 0x000ee20000300800 */
[----:B-1----:R-:W-:-:S04]  /*3f600*/  SEL R36, RZ, 0x4, !P1 ;  /* 0x00000004ff247807 */ /* 0x002fc80004800000 */
[----:B------:R-:W-:-:S04]  /*3f610*/  SEL R36, R36, RZ, !P0 ;  /* 0x000000ff24247207 */ /* 0x000fc80004000000 */
[----:B------:R-:W-:Y:S01]  /*3f620*/  ISETP.NE.U32.AND P1, PT, R36, RZ, PT ;  /* 0x000000ff2400720c */ /* 0x000fe20003f25070 */
[----:B------:R-:W-:Y:S01]  /*3f630*/  IMAD.MOV.U32 R36, RZ, RZ, R55 ;  /* 0x000000ffff247224 */ /* 0x000fe200078e0037 */
[----:B------:R-:W-:Y:S01]  /*3f640*/  STL [R1+0x76c], R55 ;  /* 0x00076c3701007387 */ /* 0x000fe20000100800 */
[----:B------:R-:W-:-:S04]  /*3f650*/  IMAD.X R56, R56, 0x1, R2, P3 ;  /* 0x0000000138387824 */ /* 0x000fc800018e0602 */
[----:B------:R-:W-:Y:S01]  /*3f660*/  IMAD.MOV.U32 R37, RZ, RZ, R56 ;  /* 0x000000ffff257224 */ /* 0x000fe200078e0038 */
[----:B------:R-:W-:Y:S01]  /*3f670*/  STL [R1+0x768], R56 ;  /* 0x0007683801007387 */ /* 0x000fe20000100800 */
[----:B------:R-:W-:-:S03]  /*3f680*/  IADD3.X R45, R45, R2, RZ, P4, !PT ;  /* 0x000000022d2d7210 */ /* 0x000fc600027fe4ff */
[----:B------:R1:W-:Y:S04]  /*3f690*/  STL [R1+0x7a4], R41 ;  /* 0x0007a42901007387 */ /* 0x0003e80000100800 */
[----:B------:R1:W-:Y:S04]  /*3f6a0*/  LDGSTS.E [R3+0x1ce00], [R36.64], P2 ;  /* 0x1ce0000024037fae */ /* 0x0003e80009121848 */
[----:B------:R1:W-:Y:S02]  /*3f6b0*/  STL [R1+0x7a0], R45 ;  /* 0x0007a02d01007387 */ /* 0x0003e40000100800 */
[----:B-1----:R-:W-:-:S02]  /*3f6c0*/  MOV R36, R41 ;  /* 0x0000002900247202 */ /* 0x002fc40000000f00 */
[----:B------:R-:W3:Y:S01]  /*3f6d0*/  LDL.LU R41, [R1+0x820] ;  /* 0x0008200001297983 */ /* 0x000ee20000300800 */
[----:B------:R-:W-:-:S03]  /*3f6e0*/  IMAD.MOV.U32 R37, RZ, RZ, R45 ;  /* 0x000000ffff257224 */ /* 0x000fc600078e002d */
[----:B------:R-:W3:Y:S01]  /*3f6f0*/  LDL.LU R45, [R1+0x828] ;  /* 0x00082800012d7983 */ /* 0x000ee20000300800 */
[----:B------:R-:W-:-:S03]  /*3f700*/  ISETP.GT.AND P2, PT, R0, 0x7b, PT ;  /* 0x0000007b0000780c */ /* 0x000fc60003f44270 */
[----:B------:R1:W-:Y:S01]  /*3f710*/  LDGSTS.E [R3+0x1dc00], [R36.64], P1 ;  /* 0x1dc0000024037fae */ /* 0x0003e20008921848 */
[-C--:B------:R-:W-:Y:S02]  /*3f720*/  IADD3 R47, P3, R47, R38.reuse, RZ ;  /* 0x000000262f2f7210 */ /* 0x080fe40007f7e0ff */
[----:B------:R-:W-:-:S03]  /*3f730*/  IADD3 R42, P4, R42, R38, RZ ;  /* 0x000000262a2a7210 */ /* 0x000fc60007f9e0ff */
[----:B------:R-:W-:Y:S01]  /*3f740*/  IMAD.X R49, R49, 0x1, R2, P3 ;  /* 0x0000000131317824 */ /* 0x000fe200018e0602 */
[----:B-1----:R-:W-:-:S04]  /*3f750*/  SEL R36, RZ, 0x4, !P2 ;  /* 0x00000004ff247807 */ /* 0x002fc80005000000 */
[----:B------:R-:W-:Y:S01]  /*3f760*/  SEL R36, R36, RZ, !P0 ;  /* 0x000000ff24247207 */ /* 0x000fe20004000000 */
[----:B------:R-:W-:-:S03]  /*3f770*/  IMAD.MOV.U32 R37, RZ, RZ, R49 ;  /* 0x000000ffff257224 */ /* 0x000fc600078e0031 */
[----:B------:R-:W-:Y:S01]  /*3f780*/  ISETP.NE.U32.AND P2, PT, R36, RZ, PT ;  /* 0x000000ff2400720c */ /* 0x000fe20003f45070 */
[----:B------:R-:W-:Y:S01]  /*3f790*/  IMAD.MOV.U32 R36, RZ, RZ, R47 ;  /* 0x000000ffff247224 */ /* 0x000fe200078e002f */
[----:B------:R-:W-:-:S04]  /*3f7a0*/  IADD3.X R46, R46, R2, RZ, P4, !PT ;  /* 0x000000022e2e7210 */ /* 0x000fc800027fe4ff */
[----:B------:R1:W-:Y:S01]  /*3f7b0*/  LDGSTS.E [R3+0x1de00], [R36.64], P1 ;  /* 0x1de0000024037fae */ /* 0x0003e20008921848 */
[----:B------:R-:W-:-:S03]  /*3f7c0*/  ISETP.GT.AND P1, PT, R0, 0x7f, PT ;  /* 0x0000007f0000780c */ /* 0x000fc60003f24270 */
[----:B------:R-:W-:Y:S04]  /*3f7d0*/  STL [R1+0x7ac], R47 ;  /* 0x0007ac2f01007387 */ /* 0x000fe80000100800 */
[----:B------:R-:W-:Y:S01]  /*3f7e0*/  STL [R1+0x7a8], R49 ;  /* 0x0007a83101007387 */ /* 0x000fe20000100800 */
[----:B-1----:R-:W-:Y:S01]  /*3f7f0*/  MOV R36, R42 ;  /* 0x0000002a00247202 */ /* 0x002fe20000000f00 */
[----:B------:R-:W-:Y:S02]  /*3f800*/  IMAD.MOV.U32 R37, RZ, RZ, R46 ;  /* 0x000000ffff257224 */ /* 0x000fe400078e002e */
[----:B------:R-:W-:Y:S04]  /*3f810*/  STL [R1+0x7e4], R42 ;  /* 0x0007e42a01007387 */ /* 0x000fe80000100800 */
[----:B------:R1:W-:Y:S04]  /*3f820*/  LDGSTS.E [R3+0x1ec00], [R36.64], P2 ;  /* 0x1ec0000024037fae */ /* 0x0003e80009121848 */
[----:B------:R1:W-:Y:S04]  /*3f830*/  STL [R1+0x7e0], R46 ;  /* 0x0007e02e01007387 */ /* 0x0003e80000100800 */
[----:B------:R-:W3:Y:S01]  /*3f840*/  LDL.LU R55, [R1+0x830] ;  /* 0x0008300001377983 */ /* 0x000ee20000300800 */
[----:B-1----:R-:W-:-:S03]  /*3f850*/  SEL R36, RZ, 0x4, !P1 ;  /* 0x00000004ff247807 */ /* 0x002fc60004800000 */
[----:B------:R-:W3:Y:S01]  /*3f860*/  LDL.LU R46, [R1+0x834] ;  /* 0x00083400012e7983 */ /* 0x000ee20000300800 */
[----:B------:R-:W-:-:S03]  /*3f870*/  SEL R36, R36, RZ, !P0 ;  /* 0x000000ff24247207 */ /* 0x000fc60004000000 */
[----:B------:R-:W3:Y:S01]  /*3f880*/  LDL.LU R47, [R1+0x870] ;  /* 0x00087000012f7983 */ /* 0x000ee20000300800 */
[----:B------:R-:W-:-:S03]  /*3f890*/  ISETP.NE.U32.AND P1, PT, R36, RZ, PT ;  /* 0x000000ff2400720c */ /* 0x000fc60003f25070 */
[----:B------:R-:W3:Y:S04]  /*3f8a0*/  LDL.LU R42, [R1+0x874] ;  /* 0x00087400012a7983 */ /* 0x000ee80000300800 */
[----:B------:R-:W1:Y:S01]  /*3f8b0*/  S2R R49, SR_TID.X ;  /* 0x0000000000317919 */ /* 0x000e620000002100 */
        /* <DEDUP_REMOVED lines=9> */
[----:B------:R-:W4:Y:S04]  /*3f950*/  LDL.LU R38, [R1+0x8b4] ;  /* 0x0008b40001267983 */ /* 0x000f280000300800 */
[----:B---3--:R-:W3:Y:S04]  /*3f960*/  LDL.LU R43, [R1+0x8f4] ;  /* 0x0008f400012b7983 */ /* 0x008ee80000300800 */
[----:B------:R1:W-:Y:S04]  /*3f970*/  STL [R1+0x824], R39 ;  /* 0x0008242701007387 */ /* 0x0003e80000100800 */
[----:B------:R-:W-:Y:S01]  /*3f980*/  STL [R1+0x82c], R44 ;  /* 0x00082c2c01007387 */ /* 0x000fe20000100800 */
[----:B--2---:R-:W-:Y:S01]  /*3f990*/  IMAD.MOV.U32 R36, RZ, RZ, R39 ;  /* 0x000000ffff247224 */ /* 0x004fe200078e0027 */
[----:B-1----:R-:W-:Y:S01]  /*3f9a0*/  LOP3.LUT R39, R49, 0x7f, RZ, 0xc0, !PT ;  /* 0x0000007f31277812 */ /* 0x002fe200078ec0ff */
[----:B------:R-:W-:-:S04]  /*3f9b0*/  IMAD.X R41, R41, 0x1, R2, P2 ;  /* 0x0000000129297824 */ /* 0x000fc800010e0602 */
[----:B------:R-:W-:Y:S01]  /*3f9c0*/  IMAD.MOV.U32 R37, RZ, RZ, R41 ;  /* 0x000000ffff257224 */ /* 0x000fe200078e0029 */
[----:B------:R1:W-:Y:S01]  /*3f9d0*/  STL [R1+0x820], R41 ;  /* 0x0008202901007387 */ /* 0x0003e20000100800 */
[----:B------:R-:W-:-:S03]  /*3f9e0*/  IADD3.X R45, R45, R2, RZ, P3, !PT ;  /* 0x000000022d2d7210 */ /* 0x000fc60001ffe4ff */
[----:B------:R2:W-:Y:S04]  /*3f9f0*/  LDGSTS.E [R3+0x1fc00], [R36.64], P1 ;  /* 0x1fc0000024037fae */ /* 0x0005e80008921848 */
[----:B-1----:R-:W3:Y:S04]  /*3fa00*/  LDL.LU R41, [R1+0x8b0] ;  /* 0x0008b00001297983 */ /* 0x002ee80000300800 */
[----:B------:R-:W3:Y:S01]  /*3fa10*/  LDL.LU R48, [R1+0x8f0] ;  /* 0x0008f00001307983 */ /* 0x000ee20000300800 */
[----:B--2---:R-:W-:Y:S01]  /*3fa20*/  MOV R36, R44 ;  /* 0x0000002c00247202 */ /* 0x004fe20000000f00 */
[----:B------:R-:W-:-:S02]  /*3fa30*/  IMAD.MOV.U32 R37, RZ, RZ, R45 ;  /* 0x000000ffff257224 */ /* 0x000fc400078e002d */
[----:B------:R1:W-:Y:S04]  /*3fa40*/  STL [R1+0x828], R45 ;  /* 0x0008282d01007387 */ /* 0x0003e80000100800 */
[----:B------:R-:W2:Y:S04]  /*3fa50*/  LDL.LU R49, [R1+0x930] ;  /* 0x0009300001317983 */ /* 0x000ea80000300800 */
[----:B------:R-:W2:Y:S04]  /*3fa60*/  LDL.LU R44, [R1+0x934] ;  /* 0x00093400012c7983 */ /* 0x000ea80000300800 */
[----:B------:R1:W-:Y:S01]  /*3fa70*/  LDGSTS.E [R3+0x1fe00], [R36.64], P1 ;  /* 0x1fe0000024037fae */ /* 0x0003e20008921848 */
[----:B------:R-:W-:-:S03]  /*3fa80*/  ISETP.GE.AND P1, PT, R39, R0, PT ;  /* 0x000000002700720c */ /* 0x000fc60003f26270 */
[----:B-1----:R-:W2:Y:S04]  /*3fa90*/  LDL.LU R45, [R1+0x970] ;  /* 0x00097000012d7983 */ /* 0x002ea80000300800 */
[----:B------:R-:W2:Y:S01]  /*3faa0*/  LDL.LU R39, [R1+0x974] ;  /* 0x0009740001277983 */ /* 0x000ea20000300800 */
[----:B------:R-:W-:-:S03]  /*3fab0*/  SEL R0, RZ, 0x4, P1 ;  /* 0x00000004ff007807 */ /* 0x000fc60000800000 */
[----:B------:R-:W0:Y:S01]  /*3fac0*/  LDGDEPBAR ;  /* 0x00000000000079af */ /* 0x000e220000000000 */
[----:B------:R-:W-:-:S04]  /*3fad0*/  SEL R0, R0, RZ, !P0 ;  /* 0x000000ff00007207 */ /* 0x000fc80004000000 */
[----:B------:R-:W-:Y:S01]  /*3fae0*/  ISETP.NE.U32.AND P0, PT, R0, RZ, PT ;  /* 0x000000ff0000720c */ /* 0x000fe20003f05070 */
[----:B------:R-:W-:Y:S01]  /*3faf0*/  IMAD.U32 R0, RZ, RZ, UR5 ;  /* 0x00000005ff007e24 */ /* 0x000fe2000f8e00ff */
[----:B------:R-:W-:-:S04]  /*3fb00*/  IADD3 R46, P1, R46, UR7, RZ ;  /* 0x000000072e2e7c10 */ /* 0x000fc8000ff3e0ff */
[----:B------:R-:W-:Y:S02]  /*3fb10*/  IADD3.X R55, R55, UR6, RZ, P1, !PT ;  /* 0x0000000637377c10 */ /* 0x000fe40008ffe4ff */
[----:B------:R-:W-:Y:S01]  /*3fb20*/  IADD3 R42, P2, R42, UR7, RZ ;  /* 0x000000072a2a7c10 */ /* 0x000fe2000ff5e0ff */
[----:B------:R1:W-:Y:S01]  /*3fb30*/  STL [R1+0x834], R46 ;  /* 0x0008342e01007387 */ /* 0x0003e20000100800 */
[----:B------:R-:W-:Y:S01]  /*3fb40*/  LEA R0, R0, R50, 0x10 ;  /* 0x0000003200007211 */ /* 0x000fe200078e80ff */
[----:B------:R-:W-:Y:S01]  /*3fb50*/  IMAD.MOV.U32 R36, RZ, RZ, R46 ;  /* 0x000000ffff247224 */ /* 0x000fe200078e002e */
[----:B------:R-:W-:Y:S01]  /*3fb60*/  IADD3.X R47, R47, UR6, RZ, P2, !PT ;  /* 0x000000062f2f7c10 */ /* 0x000fe200097fe4ff */
[----:B------:R-:W-:Y:S01]  /*3fb70*/  IMAD.MOV.U32 R37, RZ, RZ, R55 ;  /* 0x000000ffff257224 */ /* 0x000fe200078e0037 */
[----:B------:R-:W-:Y:S04]  /*3fb80*/  STL [R1+0x874], R42 ;  /* 0x0008742a01007387 */ /* 0x000fe80000100800 */
[----:B------:R-:W-:Y:S04]  /*3fb90*/  STL [R1+0x830], R55 ;  /* 0x0008303701007387 */ /* 0x000fe80000100800 */
[----:B-1----:R-:W2:Y:S04]  /*3fba0*/  LDL.LU R46, [R1+0x9b4] ;  /* 0x0009b400012e7983 */ /* 0x002ea80000300800 */
[----:B------:R1:W-:Y:S04]  /*3fbb0*/  STL [R1+0x870], R47 ;  /* 0x0008702f01007387 */ /* 0x0003e80000100800 */
[----:B------:R1:W-:Y:S04]  /*3fbc0*/  LDGSTS.E [R0+0x40000], [R36.64], P0 ;  /* 0x4000000024007fae */ /* 0x0003e80008121848 */
[----:B------:R-:W2:Y:S01]  /*3fbd0*/  LDL.LU R3, [R1+0x9f4] ;  /* 0x0009f40001037983 */ /* 0x000ea20000300800 */
[----:B-1----:R-:W-:-:S03]  /*3fbe0*/  IMAD.MOV.U32 R37, RZ, RZ, R47 ;  /* 0x000000ffff257224 */ /* 0x002fc600078e002f */
[----:B------:R-:W2:Y:S01]  /*3fbf0*/  LDL.LU R47, [R1+0x9b0] ;  /* 0x0009b000012f7983 */ /* 0x000ea20000300800 */
[----:B------:R-:W-:-:S03]  /*3fc00*/  MOV R36, R42 ;  /* 0x0000002a00247202 */ /* 0x000fc60000000f00 */
[----:B------:R-:W2:Y:S04]  /*3fc10*/  LDL.LU R42, [R1+0x9f0] ;  /* 0x0009f000012a7983 */ /* 0x000ea80000300800 */
[----:B------:R1:W-:Y:S01]  /*3fc20*/  LDGSTS.E [R0+0x41000], [R36.64], P0 ;  /* 0x4100000024007fae */ /* 0x0003e20008121848 */
[----:B----4-:R-:W-:Y:S02]  /*3fc30*/  IADD3 R38, P1, R38, UR7, RZ ;  /* 0x0000000726267c10 */ /* 0x010fe4000ff3e0ff */
[----:B---3--:R-:W-:-:S03]  /*3fc40*/  IADD3 R43, P2, R43, UR7, RZ ;  /* 0x000000072b2b7c10 */ /* 0x008fc6000ff5e0ff */
[----:B------:R-:W-:Y:S01]  /*3fc50*/  STL [R1+0x8b4], R38 ;  /* 0x0008b42601007387 */ /* 0x000fe20000100800 */
[----:B-1----:R-:W-:Y:S01]  /*3fc60*/  IMAD.MOV.U32 R36, RZ, RZ, R38 ;  /* 0x000000ffff247224 */ /* 0x002fe200078e0026 */
[----:B------:R-:W-:Y:S02]  /*3fc70*/  IADD3.X R41, R41, UR6, RZ, P1, !PT ;  /* 0x0000000629297c10 */ /* 0x000fe40008ffe4ff */
[----:B------:R-:W-:-:S03]  /*3fc80*/  IADD3.X R48, R48, UR6, RZ, P2, !PT ;  /* 0x0000000630307c10 */ /* 0x000fc600097fe4ff */
[----:B------:R1:W-:Y:S01]  /*3fc90*/  STL [R1+0x8b0], R41 ;  /* 0x0008b02901007387 */ /* 0x0003e20000100800 */
[----:B------:R-:W-:-:S03]  /*3fca0*/  MOV R37, R41 ;  /* 0x0000002900257202 */ /* 0x000fc60000000f00 */
[----:B------:R-:W-:Y:S04]  /*3fcb0*/  STL [R1+0x8f4], R43 ;  /* 0x0008f42b01007387 */ /* 0x000fe80000100800 */
[----:B------:R3:W-:Y:S04]  /*3fcc0*/  LDGSTS.E [R0+0x42000], [R36.64], P0 ;  /* 0x4200000024007fae */ /* 0x0007e80008121848 */
[----:B-1----:R-:W4:Y:S01]  /*3fcd0*/  LDL.LU R41, [R1+0xa34] ;  /* 0x000a340001297983 */ /* 0x002f220000300800 */
[----:B--2---:R-:W-:-:S03]  /*3fce0*/  IADD3 R44, P1, R44, UR7, RZ ;  /* 0x000000072c2c7c10 */ /* 0x004fc6000ff3e0ff */
[----:B------:R1:W-:Y:S04]  /*3fcf0*/  STL [R1+0x8f0], R48 ;  /* 0x0008f03001007387 */ /* 0x0003e80000100800 */
[----:B------:R-:W2:Y:S01]  /*3fd00*/  LDL.LU R38, [R1+0xa74] ;  /* 0x000a740001267983 */ /* 0x000ea20000300800 */
[----:B---3--:R-:W-:-:S03]  /*3fd10*/  IMAD.MOV.U32 R37, RZ, RZ, R48 ;  /* 0x000000ffff257224 */ /* 0x008fc600078e0030 */
[----:B-1----:R-:W3:Y:S01]  /*3fd20*/  LDL.LU R48, [R1+0xa30] ;  /* 0x000a300001307983 */ /* 0x002ee20000300800 */
[----:B------:R-:W-:Y:S01]  /*3fd30*/  IMAD.MOV.U32 R36, RZ, RZ, R43 ;  /* 0x000000ffff247224 */ /* 0x000fe200078e002b */
[----:B------:R-:W-:Y:S02]  /*3fd40*/  IADD3 R39, P2, R39, UR7, RZ ;  /* 0x0000000727277c10 */ /* 0x000fe4000ff5e0ff */
[----:B------:R-:W3:Y:S01]  /*3fd50*/  LDL.LU R43, [R1+0xa70] ;  /* 0x000a7000012b7983 */ /* 0x000ee20000300800 */
[----:B------:R-:W-:Y:S02]  /*3fd60*/  IADD3.X R49, R49, UR6, RZ, P1, !PT ;  /* 0x0000000631317c10 */ /* 0x000fe40008ffe4ff */
[----:B------:R-:W-:Y:S01]  /*3fd70*/  IADD3.X R45, R45, UR6, RZ, P2, !PT ;  /* 0x000000062d2d7c10 */ /* 0x000fe200097fe4ff */
[----:B------:R1:W-:Y:S04]  /*3fd80*/  STL [R1+0x934], R44 ;  /* 0x0009342c01007387 */ /* 0x0003e80000100800 */
[----:B------:R1:W-:Y:S04]  /*3fd90*/  STL [R1+0x930], R49 ;  /* 0x0009303101007387 */ /* 0x0003e80000100800 */
[----:B------:R1:W-:Y:S04]  /*3fda0*/  STL [R1+0x974], R39 ;  /* 0x0009742701007387 */ /* 0x0003e80000100800 */
[----:B------:R-:W3:Y:S04]  /*3fdb0*/  LDL.LU R55, [R1+0xab4] ;  /* 0x000ab40001377983 */ /* 0x000ee80000300800 */
[----:B------:R1:W-:Y:S04]  /*3fdc0*/  LDGSTS.E [R0+0x43000], [R36.64], P0 ;  /* 0x4300000024007fae */ /* 0x0003e80008121848 */
[----:B------:R1:W-:Y:S02]  /*3fdd0*/  STL [R1+0x970], R45 ;  /* 0x0009702d01007387 */ /* 0x0003e40000100800 */
[----:B-1----:R-:W-:-:S02]  /*3fde0*/  MOV R36, R44 ;  /* 0x0000002c00247202 */ /* 0x002fc40000000f00 */
[----:B------:R-:W3:Y:S04]  /*3fdf0*/  LDL.LU R44, [R1+0xaf4] ;  /* 0x000af400012c7983 */ /* 0x000ee80000300800 */
[----:B------:R-:W3:Y:S01]  /*3fe00*/  LDL.LU R56, [R1+0xab0] ;  /* 0x000ab00001387983 */ /* 0x000ee20000300800 */
[----:B------:R-:W-:-:S03]  /*3fe10*/  IMAD.MOV.U32 R37, RZ, RZ, R49 ;  /* 0x000000ffff257224 */ /* 0x000fc600078e0031 */
[----:B------:R-:W3:Y:S01]  /*3fe20*/  LDL.LU R49, [R1+0xaf0] ;  /* 0x000af00001317983 */ /* 0x000ee20000300800 */
[----:B------:R-:W-:-:S03]  /*3fe30*/  IADD3 R46, P1, R46, UR7, RZ ;  /* 0x000000072e2e7c10 */ /* 0x000fc6000ff3e0ff */
[----:B------:R1:W-:Y:S01]  /*3fe40*/  LDGSTS.E [R0+0x44000], [R36.64], P0 ;  /* 0x4400000024007fae */ /* 0x0003e20008121848 */
[----:B------:R-:W-:Y:S01]  /*3fe50*/  IADD3 R3, P2, R3, UR7, RZ ;  /* 0x0000000703037c10 */ /* 0x000fe2000ff5e0ff */
[----:B-1----:R-:W-:Y:S01]  /*3fe60*/  IMAD.MOV.U32 R36, RZ, RZ, R39 ;  /* 0x000000ffff247224 */ /* 0x002fe200078e0027 */
[----:B------:R-:W-:Y:S01]  /*3fe70*/  MOV R37, R45 ;  /* 0x0000002d00257202 */ /* 0x000fe20000000f00 */
[----:B------:R-:W3:Y:S01]  /*3fe80*/  LDL.LU R39, [R1+0xb34] ;  /* 0x000b340001277983 */ /* 0x000ee20000300800 */
[----:B------:R-:W-:-:S03]  /*3fe90*/  IADD3.X R47, R47, UR6, RZ, P1, !PT ;  /* 0x000000062f2f7c10 */ /* 0x000fc60008ffe4ff */
[----:B------:R-:W3:Y:S01]  /*3fea0*/  LDL.LU R45, [R1+0xb74] ;  /* 0x000b7400012d7983 */ /* 0x000ee20000300800 */
[----:B------:R-:W-:-:S03]  /*3feb0*/  IADD3.X R42, R42, UR6, RZ, P2, !PT ;  /* 0x000000062a2a7c10 */ /* 0x000fc600097fe4ff */
[----:B------:R1:W-:Y:S04]  /*3fec0*/  STL [R1+0x9b4], R46 ;  /* 0x0009b42e01007387 */ /* 0x0003e80000100800 */
[----:B------:R1:W-:Y:S04]  /*3fed0*/  LDGSTS.E [R0+0x45000], [R36.64], P0 ;  /* 0x4500000024007fae */ /* 0x0003e80008121848 */
[----:B------:R1:W-:Y:S04]  /*3fee0*/  STL [R1+0x9b0], R47 ;  /* 0x0009b02f01007387 */ /* 0x0003e80000100800 */
[----:B------:R1:W-:Y:S02]  /*3fef0*/  STL [R1+0x9f4], R3 ;  /* 0x0009f40301007387 */ /* 0x0003e40000100800 */
[----:B-1----:R-:W-:-:S02]  /*3ff00*/  IMAD.MOV.U32 R36, RZ, RZ, R46 ;  /* 0x000000ffff247224 */ /* 0x002fc400078e002e */
[----:B------:R-:W3:Y:S01]  /*3ff10*/  LDL.LU R46, [R1+0xb30] ;  /* 0x000b3000012e7983 */ /* 0x000ee20000300800 */
[----:B------:R-:W-:-:S03]  /*3ff20*/  IMAD.MOV.U32 R37, RZ, RZ, R47 ;  /* 0x000000ffff257224 */ /* 0x000fc600078e002f */
[----:B------:R1:W-:Y:S04]  /*3ff30*/  STL [R1+0x9f0], R42 ;  /* 0x0009f02a01007387 */ /* 0x0003e80000100800 */
[----:B------:R-:W3:Y:S04]  /*3ff40*/  LDL.LU R47, [R1+0xb70] ;  /* 0x000b7000012f7983 */ /* 0x000ee80000300800 */
[----:B------:R1:W-:Y:S02]  /*3ff50*/  LDGSTS.E [R0+0x46000], [R36.64], P0 ;  /* 0x4600000024007fae */ /* 0x0003e40008121848 */
[----:B-1----:R-:W-:Y:S01]  /*3ff60*/  MOV R36, R3 ;  /* 0x0000000300247202 */ /* 0x002fe20000000f00 */
[----:B------:R-:W-:Y:S01]  /*3ff70*/  IMAD.MOV.U32 R37, RZ, RZ, R42 ;  /* 0x000000ffff257224 */ /* 0x000fe200078e002a */
[----:B------:R-:W3:Y:S04]  /*3ff80*/  LDL.LU R3, [R1+0xbb4] ;  /* 0x000bb40001037983 */ /* 0x000ee80000300800 */
[----:B------:R-:W3:Y:S04]  /*3ff90*/  LDL.LU R42, [R1+0xbf4] ;  /* 0x000bf400012a7983 */ /* 0x000ee80000300800 */
[----:B------:R1:W-:Y:S01]  /*3ffa0*/  LDGSTS.E [R0+0x47000], [R36.64], P0 ;  /* 0x4700000024007fae */ /* 0x0003e20008121848 */
[----:B----4-:R-:W-:-:S05]  /*3ffb0*/  IADD3 R41, P1, R41, UR7, RZ ;  /* 0x0000000729297c10 */ /* 0x010fca000ff3e0ff */
[----:B------:R4:W-:Y:S01]  /*3ffc0*/  STL [R1+0xa34], R41 ;  /* 0x000a342901007387 */ /* 0x0009e20000100800 */
[----:B--2---:R-:W-:Y:S02]  /*3ffd0*/  IADD3 R38, P2, R38, UR7, RZ ;  /* 0x0000000726267c10 */ /* 0x004fe4000ff5e0ff */
[----:B---3--:R-:W-:Y:S01]  /*3ffe0*/  IADD3.X R48, R48, UR6, RZ, P1, !PT ;  /* 0x0000000630307c10 */ /* 0x008fe20008ffe4ff */
[----:B-1----:R-:W-:Y:S01]  /*3fff0*/  IMAD.MOV.U32 R36, RZ, RZ, R41 ;  /* 0x000000ffff247224 */ /* 0x002fe200078e0029 */
[----:B------:R-:W-:-:S03]  /*40000*/  IADD3.X R43, R43, UR6, RZ, P2, !PT ;  /* 0x000000062b2b7c10 */ /* 0x000fc600097fe4ff */
[----:B------:R1:W-:Y:S01]  /*40010*/  STL [R1+0xa30], R48 ;  /* 0x000a303001007387 */ /* 0x0003e20000100800 */
[----:B------:R-:W-:-:S03]  /*40020*/  MOV R37, R48 ;  /* 0x0000003000257202 */ /* 0x000fc60000000f00 */
[----:B------:R2:W-:Y:S04]  /*40030*/  STL [R1+0xa74], R38 ;  /* 0x000a742601007387 */ /* 0x0005e80000100800 */
[----:B----4-:R-:W3:Y:S04]  /*40040*/  LDL.LU R41, [R1+0xbb0] ;  /* 0x000bb00001297983 */ /* 0x010ee80000300800 */
[----:B------:R4:W-:Y:S01]  /*40050*/  STL [R1+0xa70], R43 ;  /* 0x000a702b01007387 */ /* 0x0009e20000100800 */
[----:B------:R-:W-:-:S03]  /*40060*/  IADD3 R55, P1, R55, UR7, RZ ;  /* 0x0000000737377c10 */ /* 0x000fc6000ff3e0ff */
[----:B-1----:R-:W3:Y:S04]  /*40070*/  LDL.LU R48, [R1+0xbf0] ;  /* 0x000bf00001307983 */ /* 0x002ee80000300800 */
[----:B------:R1:W-:Y:S02]  /*40080*/  LDGSTS.E [R0+0x48000], [R36.64], P0 ;  /* 0x4800000024007fae */ /* 0x0003e40008121848 */
[----:B-1----:R-:W-:Y:S02]  /*40090*/  IMAD.MOV.U32 R36, RZ, RZ, R38 ;  /* 0x000000ffff247224 */ /* 0x002fe400078e0026 */
[----:B------:R-:W-:Y:S01]  /*400a0*/  IMAD.MOV.U32 R37, RZ, RZ, R43 ;  /* 0x000000ffff257224 */ /* 0x000fe200078e002b */
[----:B------:R-:W-:Y:S01]  /*400b0*/  IADD3 R44, P2, R44, UR7, RZ ;  /* 0x000000072c2c7c10 */ /* 0x000fe2000ff5e0ff */
[----:B--2---:R-:W2:Y:S01]  /*400c0*/  LDL.LU R38, [R1+0x83c] ;  /* 0x00083c0001267983 */ /* 0x004ea20000300800 */
[----:B------:R-:W-:-:S03]  /*400d0*/  IADD3.X R56, R56, UR6, RZ, P1, !PT ;  /* 0x0000000638387c10 */ /* 0x000fc60008ffe4ff */
[----:B------:R1:W-:Y:S01]  /*400e0*/  LDGSTS.E [R0+0x49000], [R36.64], P0 ;  /* 0x4900000024007fae */ /* 0x0003e20008121848 */
[----:B------:R-:W-:-:S03]  /*400f0*/  IADD3.X R49, R49, UR6, RZ, P2, !PT ;  /* 0x0000000631317c10 */ /* 0x000fc600097fe4ff */
[----:B----4-:R-:W2:Y:S04]  /*40100*/  LDL.LU R43, [R1+0x87c] ;  /* 0x00087c00012b7983 */ /* 0x010ea80000300800 */
[----:B------:R-:W-:Y:S01]  /*40110*/  STL [R1+0xab4], R55 ;  /* 0x000ab43701007387 */ /* 0x000fe20000100800 */
[----:B-1----:R-:W-:Y:S01]  /*40120*/  MOV R36, R55 ;  /* 0x0000003700247202 */ /* 0x002fe20000000f00 */
[----:B------:R-:W-:Y:S02]  /*40130*/  IMAD.MOV.U32 R37, RZ, RZ, R56 ;  /* 0x000000ffff257224 */ /* 0x000fe400078e0038 */
[----:B------:R-:W-:Y:S04]  /*40140*/  STL [R1+0xab0], R56 ;  /* 0x000ab03801007387 */ /* 0x000fe80000100800 */
[----:B------:R1:W-:Y:S04]  /*40150*/  STL [R1+0xaf4], R44 ;  /* 0x000af42c01007387 */ /* 0x0003e80000100800 */
[----:B------:R1:W-:Y:S04]  /*40160*/  LDGSTS.E [R0+0x4a000], [R36.64], P0 ;  /* 0x4a00000024007fae */ /* 0x0003e80008121848 */
[----:B------:R1:W-:Y:S02]  /*40170*/  STL [R1+0xaf0], R49 ;  /* 0x000af03101007387 */ /* 0x0003e40000100800 */
[----:B-1----:R-:W-:-:S02]  /*40180*/  IMAD.MOV.U32 R36, RZ, RZ, R44 ;  /* 0x000000ffff247224 */ /* 0x002fc400078e002c */
[----:B------:R-:W2:Y:S01]  /*40190*/  LDL.LU R44, [R1+0x838] ;  /* 0x00083800012c7983 */ /* 0x000ea20000300800 */
[----:B------:R-:W-:-:S03]  /*401a0*/  MOV R37, R49 ;  /* 0x0000003100257202 */ /* 0x000fc60000000f00 */
[----:B------:R-:W2:Y:S01]  /*401b0*/  LDL.LU R49, [R1+0x878] ;  /* 0x0008780001317983 */ /* 0x000ea20000300800 */
[----:B------:R-:W-:Y:S02]  /*401c0*/  IADD3 R39, P1, R39, UR7, RZ ;  /* 0x0000000727277c10 */ /* 0x000fe4000ff3e0ff */
[----:B------:R-:W-:Y:S01]  /*401d0*/  IADD3 R45, P2, R45, UR7, RZ ;  /* 0x000000072d2d7c10 */ /* 0x000fe2000ff5e0ff */
[----:B------:R1:W-:Y:S01]  /*401e0*/  LDGSTS.E [R0+0x4b000], [R36.64], P0 ;  /* 0x4b00000024007fae */ /* 0x0003e20008121848 */
[----:B------:R-:W-:-:S03]  /*401f0*/  IADD3.X R46, R46, UR6, RZ, P1, !PT ;  /* 0x000000062e2e7c10 */ /* 0x000fc60008ffe4ff */
[----:B------:R1:W-:Y:S04]  /*40200*/  STL [R1+0xb34], R39 ;  /* 0x000b342701007387 */ /* 0x0003e80000100800 */
[----:B------:R1:W-:Y:S01]  /*40210*/  STL [R1+0xb30], R46 ;  /* 0x000b302e01007387 */ /* 0x0003e20000100800 */
[----:B------:R-:W-:Y:S01]  /*40220*/  IADD3.X R47, R47, UR6, RZ, P2, !PT ;  /* 0x000000062f2f7c10 */ /* 0x000fe200097fe4ff */
[----:B-1----:R-:W-:Y:S02]  /*40230*/  IMAD.MOV.U32 R36, RZ, RZ, R39 ;  /* 0x000000ffff247224 */ /* 0x002fe400078e0027 */
[----:B------:R-:W-:Y:S01]  /*40240*/  IMAD.MOV.U32 R37, RZ, RZ, R46 ;  /* 0x000000ffff257224 */ /* 0x000fe200078e002e */
[----:B------:R1:W-:Y:S04]  /*40250*/  STL [R1+0xb74], R45 ;  /* 0x000b742d01007387 */ /* 0x0003e80000100800 */
[----:B------:R-:W2:Y:S04]  /*40260*/  LDL.LU R39, [R1+0x8bc] ;  /* 0x0008bc0001277983 */ /* 0x000ea80000300800 */
[----:B------:R1:W-:Y:S04]  /*40270*/  STL [R1+0xb70], R47 ;  /* 0x000b702f01007387 */ /* 0x0003e80000100800 */
[----:B------:R1:W-:Y:S04]  /*40280*/  LDGSTS.E [R0+0x4c000], [R36.64], P0 ;  /* 0x4c00000024007fae */ /* 0x0003e80008121848 */
[----:B------:R-:W2:Y:S01]  /*40290*/  LDL.LU R46, [R1+0x8fc] ;  /* 0x0008fc00012e7983 */ /* 0x000ea20000300800 */
[----:B------:R-:W-:-:S02]  /*402a0*/  IADD3 R3, P1, R3, UR7, RZ ;  /* 0x0000000703037c10 */ /* 0x000fc4000ff3e0ff */
[----:B-1----:R-:W-:Y:S02]  /*402b0*/  MOV R36, R45 ;  /* 0x0000002d00247202 */ /* 0x002fe40000000f00 */
[----:B------:R-:W2:Y:S01]  /*402c0*/  LDL.LU R45, [R1+0x8b8] ;  /* 0x0008b800012d7983 */ /* 0x000ea20000300800 */
[----:B------:R-:W-:Y:S01]  /*402d0*/  IMAD.MOV.U32 R37, RZ, RZ, R47 ;  /* 0x000000ffff257224 */ /* 0x000fe200078e002f */
[----:B------:R-:W-:Y:S02]  /*402e0*/  IADD3 R42, P2, R42, UR7, RZ ;  /* 0x000000072a2a7c10 */ /* 0x000fe4000ff5e0ff */
[----:B------:R-:W2:Y:S04]  /*402f0*/  LDL.LU R47, [R1+0x8f8] ;  /* 0x0008f800012f7983 */ /* 0x000ea80000300800 */
[----:B------:R1:W-:Y:S04]  /*40300*/  LDGSTS.E [R0+0x4d000], [R36.64], P0 ;  /* 0x4d00000024007fae */ /* 0x0003e80008121848 */
[----:B------:R-:W-:Y:S01]  /*40310*/  STL [R1+0xbb4], R3 ;  /* 0x000bb40301007387 */ /* 0x000fe20000100800 */
[----:B-1----:R-:W-:Y:S01]  /*40320*/  IMAD.MOV.U32 R36, RZ, RZ, R3 ;  /* 0x000000ffff247224 */ /* 0x002fe200078e0003 */
[----:B------:R-:W-:-:S02]  /*40330*/  LOP3.LUT R55, R57, 0x10, RZ, 0x3c, !PT ;  /* 0x0000001039377812 */ /* 0x000fc400078e3cff */
[----:B---3--:R-:W-:-:S04]  /*40340*/  IADD3.X R41, R41, UR6, RZ, P1, !PT ;  /* 0x0000000629297c10 */ /* 0x008fc80008ffe4ff */
[----:B------:R-:W-:Y:S01]  /*40350*/  MOV R37, R41 ;  /* 0x0000002900257202 */ /* 0x000fe20000000f00 */
[----:B------:R1:W-:Y:S01]  /*40360*/  STL [R1+0xbb0], R41 ;  /* 0x000bb02901007387 */ /* 0x0003e20000100800 */
[----:B------:R-:W-:-:S03]  /*40370*/  IADD3.X R48, R48, UR6, RZ, P2, !PT ;  /* 0x0000000630307c10 */ /* 0x000fc600097fe4ff */
[----:B------:R-:W-:Y:S04]  /*40380*/  STL [R1+0xbf4], R42 ;  /* 0x000bf42a01007387 */ /* 0x000fe80000100800 */
[----:B------:R3:W-:Y:S04]  /*40390*/  LDGSTS.E [R0+0x4e000], [R36.64], P0 ;  /* 0x4e00000024007fae */ /* 0x0007e80008121848 */
[----:B-1----:R-:W4:Y:S04]  /*403a0*/  LDL.LU R41, [R1+0x93c] ;  /* 0x00093c0001297983 */ /* 0x002f280000300800 */
[----:B------:R1:W-:Y:S04]  /*403b0*/  STL [R1+0xbf0], R48 ;  /* 0x000bf03001007387 */ /* 0x0003e80000100800 */
[----:B------:R-:W4:Y:S01]  /*403c0*/  LDL.LU R3, [R1+0x97c] ;  /* 0x00097c0001037983 */ /* 0x000f220000300800 */
[----:B---3--:R-:W-:-:S02]  /*403d0*/  IMAD.MOV.U32 R37, RZ, RZ, R48 ;  /* 0x000000ffff257224 */ /* 0x008fc400078e0030 */
[----:B------:R-:W-:Y:S01]  /*403e0*/  IMAD.MOV.U32 R36, RZ, RZ, R42 ;  /* 0x000000ffff247224 */ /* 0x000fe200078e002a */
[----:B-1----:R-:W3:Y:S01]  /*403f0*/  LDL.LU R48, [R1+0x938] ;  /* 0x0009380001307983 */ /* 0x002ee20000300800 */
[----:B--2---:R-:W-:-:S03]  /*40400*/  IADD3 R38, P1, R38, UR7, RZ ;  /* 0x0000000726267c10 */ /* 0x004fc6000ff3e0ff */
[----:B------:R-:W2:Y:S01]  /*40410*/  LDL.LU R42, [R1+0x978] ;  /* 0x00097800012a7983 */ /* 0x000ea20000300800 */
[----:B------:R-:W-:-:S03]  /*40420*/  IADD3 R43, P2, R43, UR7, RZ ;  /* 0x000000072b2b7c10 */ /* 0x000fc6000ff5e0ff */
[----:B------:R1:W-:Y:S04]  /*40430*/  LDGSTS.E [R0+0x4f000], [R36.64], P0 ;  /* 0x4f00000024007fae */ /* 0x0003e80008121848 */
[----:B------:R-:W-:Y:S01]  /*40440*/  STL [R1+0x83c], R38 ;  /* 0x00083c2601007387 */ /* 0x000fe20000100800 */
[----:B-1----:R-:W-:Y:S01]  /*40450*/  MOV R0, UR5 ;  /* 0x0000000500007c02 */ /* 0x002fe20008000f00 */
[----:B------:R-:W-:Y:S02]  /*40460*/  IMAD.MOV.U32 R36, RZ, RZ, R38 ;  /* 0x000000ffff247224 */ /* 0x000fe400078e0026 */
[----:B------:R-:W-:Y:S02]  /*40470*/  STL [R1+0x87c], R43 ;  /* 0x00087c2b01007387 */ /* 0x000fe40000100800 */
[----:B------:R-:W-:Y:S01]  /*40480*/  IMAD R0, R0, 0x10000, R55 ;  /* 0x0001000000007824 */ /* 0x000fe200078e0237 */
[----:B------:R-:W-:-:S04]  /*40490*/  IADD3.X R44, R44, UR6, RZ, P1, !PT ;  /* 0x000000062c2c7c10 */ /* 0x000fc80008ffe4ff */
[----:B------:R-:W-:Y:S01]  /*404a0*/  MOV R37, R44 ;  /* 0x0000002c00257202 */ /* 0x000fe20000000f00 */
[----:B------:R1:W-:Y:S01]  /*404b0*/  STL [R1+0x838], R44 ;  /* 0x0008382c01007387 */ /* 0x0003e20000100800 */
[----:B------:R-:W-:-:S03]  /*404c0*/  IADD3.X R49, R49, UR6, RZ, P2, !PT ;  /* 0x0000000631317c10 */ /* 0x000fc600097fe4ff */
[----:B------:R1:W-:Y:S04]  /*404d0*/  LDGSTS.E [R0+0x40200], [R36.64], P0 ;  /* 0x4020000024007fae */ /* 0x0003e80008121848 */
[----:B-1----:R-:W2:Y:S04]  /*404e0*/  LDL.LU R44, [R1+0x9bc] ;  /* 0x0009bc00012c7983 */ /* 0x002ea80000300800 */
[----:B------:R-:W2:Y:S01]  /*404f0*/  LDL.LU R38, [R1+0x9fc] ;  /* 0x0009fc0001267983 */ /* 0x000ea20000300800 */
[----:B------:R-:W-:-:S03]  /*40500*/  IMAD.MOV.U32 R37, RZ, RZ, R49 ;  /* 0x000000ffff257224 */ /* 0x000fc600078e0031 */
[----:B------:R1:W-:Y:S01]  /*40510*/  STL [R1+0x878], R49 ;  /* 0x0008783101007387 */ /* 0x0003e20000100800 */
[----:B------:R-:W-:Y:S01]  /*40520*/  IMAD.MOV.U32 R36, RZ, RZ, R43 ;  /* 0x000000ffff247224 */ /* 0x000fe200078e002b */
[----:B------:R-:W-:-:S04]  /*40530*/  IADD3 R39, P1, R39, UR7, RZ ;  /* 0x0000000727277c10 */ /* 0x000fc8000ff3e0ff */
[----:B------:R1:W-:Y:S04]  /*40540*/  LDGSTS.E [R0+0x41200], [R36.64], P0 ;  /* 0x4120000024007fae */ /* 0x0003e80008121848 */
[----:B-1----:R-:W2:Y:S04]  /*40550*/  LDL.LU R49, [R1+0x9b8] ;  /* 0x0009b80001317983 */ /* 0x002ea80000300800 */
[----:B------:R-:W2:Y:S01]  /*40560*/  LDL.LU R43, [R1+0x9f8] ;  /* 0x0009f800012b7983 */ /* 0x000ea20000300800 */
[----:B------:R-:W-:-:S03]  /*40570*/  IADD3 R46, P2, R46, UR7, RZ ;  /* 0x000000072e2e7c10 */ /* 0x000fc6000ff5e0ff */
[----:B------:R-:W-:Y:S01]  /*40580*/  STL [R1+0x8bc], R39 ;  /* 0x0008bc2701007387 */ /* 0x000fe20000100800 */
[----:B------:R-:W-:Y:S02]  /*40590*/  MOV R36, R39 ;  /* 0x0000002700247202 */ /* 0x000fe40000000f00 */
[----:B------:R-:W-:Y:S02]  /*405a0*/  IADD3.X R45, R45, UR6, RZ, P1, !PT ;  /* 0x000000062d2d7c10 */ /* 0x000fe40008ffe4ff */
[----:B------:R-:W-:-:S03]  /*405b0*/  IADD3.X R47, R47, UR6, RZ, P2, !PT ;  /* 0x000000062f2f7c10 */ /* 0x000fc600097fe4ff */
[----:B------:R-:W-:Y:S01]  /*405c0*/  IMAD.MOV.U32 R37, RZ, RZ, R45 ;  /* 0x000000ffff257224 */ /* 0x000fe200078e002d */
[----:B------:R1:W-:Y:S04]  /*405d0*/  STL [R1+0x8b8], R45 ;  /* 0x0008b82d01007387 */ /* 0x0003e80000100800 */
[----:B------:R-:W-:Y:S04]  /*405e0*/  STL [R1+0x8fc], R46 ;  /* 0x0008fc2e01007387 */ /* 0x000fe80000100800 */
[----:B------:R1:W-:Y:S04]  /*405f0*/  LDGSTS.E [R0+0x42200], [R36.64], P0 ;  /* 0x4220000024007fae */ /* 0x0003e80008121848 */
[----:B-1----:R-:W2:Y:S04]  /*40600*/  LDL.LU R45, [R1+0xa3c] ;  /* 0x000a3c00012d7983 */ /* 0x002ea80000300800 */
[----:B------:R1:W-:Y:S04]  /*40610*/  STL [R1+0x8f8], R47 ;  /* 0x0008f82f01007387 */ /* 0x0003e80000100800 */
[----:B------:R-:W2:Y:S01]  /*40620*/  LDL.LU R39, [R1+0xa7c] ;  /* 0x000a7c0001277983 */ /* 0x000ea20000300800 */
[----:B------:R-:W-:-:S03]  /*40630*/  MOV R37, R47 ;  /* 0x0000002f00257202 */ /* 0x000fc60000000f00 */
[----:B-1----:R-:W2:Y:S01]  /*40640*/  LDL.LU R47, [R1+0xa38] ;  /* 0x000a3800012f7983 */ /* 0x002ea20000300800 */
[----:B------:R-:W-:-:S03]  /*40650*/  IMAD.MOV.U32 R36, RZ, RZ, R46 ;  /* 0x000000ffff247224 */ /* 0x000fc600078e002e */
[----:B------:R-:W2:Y:S04]  /*40660*/  LDL.LU R46, [R1+0xa78] ;  /* 0x000a7800012e7983 */ /* 0x000ea80000300800 */
[----:B------:R1:W-:Y:S01]  /*40670*/  LDGSTS.E [R0+0x43200], [R36.64], P0 ;  /* 0x4320000024007fae */ /* 0x0003e20008121848 */
[----:B----4-:R-:W-:Y:S02]  /*40680*/  IADD3 R41, P1, R41, UR7, RZ ;  /* 0x0000000729297c10 */ /* 0x010fe4000ff3e0ff */
[----:B------:R-:W-:-:S03]  /*40690*/  IADD3 R3, P2, R3, UR7, RZ ;  /* 0x0000000703037c10 */ /* 0x000fc6000ff5e0ff */
[----:B------:R4:W-:Y:S01]  /*406a0*/  STL [R1+0x93c], R41 ;  /* 0x00093c2901007387 */ /* 0x0009e20000100800 */
[----:B---3--:R-:W-:Y:S02]  /*406b0*/  IADD3.X R48, R48, UR6, RZ, P1, !PT ;  /* 0x0000000630307c10 */ /* 0x008fe40008ffe4ff */
[----:B--2---:R-:W-:-:S03]  /*406c0*/  IADD3.X R42, R42, UR6, RZ, P2, !PT ;  /* 0x000000062a2a7c10 */ /* 0x004fc600097fe4ff */
[----:B------:R2:W-:Y:S01]  /*406d0*/  STL [R1+0x938], R48 ;  /* 0x0009383001007387 */ /* 0x0005e20000100800 */
[----:B-1----:R-:W-:-:S03]  /*406e0*/  IMAD.MOV.U32 R36, RZ, RZ, R41 ;  /* 0x000000ffff247224 */ /* 0x002fc600078e0029 */
[----:B------:R1:W-:Y:S04]  /*406f0*/  STL [R1+0x97c], R3 ;  /* 0x00097c0301007387 */ /* 0x0003e80000100800 */
[----:B------:R-:W3:Y:S04]  /*40700*/  LDL.LU R55, [R1+0xabc] ;  /* 0x000abc0001377983 */ /* 0x000ee80000300800 */
[----:B------:R1:W-:Y:S04]  /*40710*/  STL [R1+0x978], R42 ;  /* 0x0009782a01007387 */ /* 0x0003e80000100800 */
[----:B----4-:R-:W4:Y:S04]  /*40720*/  LDL.LU R41, [R1+0xafc] ;  /* 0x000afc0001297983 */ /* 0x010f280000300800 */
[----:B------:R-:W4:Y:S01]  /*40730*/  LDL.LU R56, [R1+0xab8] ;  /* 0x000ab80001387983 */ /* 0x000f220000300800 */
[----:B------:R-:W-:-:S03]  /*40740*/  IMAD.MOV.U32 R37, RZ, RZ, R48 ;  /* 0x000000ffff257224 */ /* 0x000fc600078e0030 */
[----:B--2---:R-:W2:Y:S04]  /*40750*/  LDL.LU R48, [R1+0xaf8] ;  /* 0x000af80001307983 */ /* 0x004ea80000300800 */
[----:B------:R1:W-:Y:S02]  /*40760*/  LDGSTS.E [R0+0x44200], [R36.64], P0 ;  /* 0x4420000024007fae */ /* 0x0003e40008121848 */
[----:B-1----:R-:W-:Y:S01]  /*40770*/  MOV R36, R3 ;  /* 0x0000000300247202 */ /* 0x002fe20000000f00 */
[----:B------:R-:W-:Y:S01]  /*40780*/  IMAD.MOV.U32 R37, RZ, RZ, R42 ;  /* 0x000000ffff257224 */ /* 0x000fe200078e002a */
[----:B------:R-:W2:Y:S04]  /*40790*/  LDL.LU R3, [R1+0xb3c] ;  /* 0x000b3c0001037983 */ /* 0x000ea80000300800 */
[----:B------:R-:W2:Y:S01]  /*407a0*/  LDL.LU R42, [R1+0xb7c] ;  /* 0x000b7c00012a7983 */ /* 0x000ea20000300800 */
[----:B------:R-:W-:-:S03]  /*407b0*/  IADD3 R44, P1, R44, UR7, RZ ;  /* 0x000000072c2c7c10 */ /* 0x000fc6000ff3e0ff */
[----:B------:R1:W-:Y:S01]  /*407c0*/  LDGSTS.E [R0+0x45200], [R36.64], P0 ;  /* 0x4520000024007fae */ /* 0x0003e20008121848 */
[----:B------:R-:W-:-:S03]  /*407d0*/  IADD3 R38, P2, R38, UR7, RZ ;  /* 0x0000000726267c10 */ /* 0x000fc6000ff5e0ff */
[----:B------:R1:W-:Y:S01]  /*407e0*/  STL [R1+0x9bc], R44 ;  /* 0x0009bc2c01007387 */ /* 0x0003e20000100800 */
[----:B------:R-:W-:Y:S01]  /*407f0*/  IADD3.X R49, R49, UR6, RZ, P1, !PT ;  /* 0x0000000631317c10 */ /* 0x000fe20008ffe4ff */
[----:B-1----:R-:W-:Y:S01]  /*40800*/  IMAD.MOV.U32 R36, RZ, RZ, R44 ;  /* 0x000000ffff247224 */ /* 0x002fe200078e002c */
[----:B------:R-:W-:-:S03]  /*40810*/  IADD3.X R43, R43, UR6, RZ, P2, !PT ;  /* 0x000000062b2b7c10 */ /* 0x000fc600097fe4ff */
[----:B------:R1:W-:Y:S04]  /*40820*/  STL [R1+0x9b8], R49 ;  /* 0x0009b83101007387 */ /* 0x0003e80000100800 */
[----:B------:R1:W-:Y:S01]  /*40830*/  STL [R1+0x9fc], R38 ;  /* 0x0009fc2601007387 */ /* 0x0003e20000100800 */
[----:B------:R-:W-:-:S03]  /*40840*/  MOV R37, R49 ;  /* 0x0000003100257202 */ /* 0x000fc60000000f00 */
[----:B------:R-:W2:Y:S04]  /*40850*/  LDL.LU R44, [R1+0xb38] ;  /* 0x000b3800012c7983 */ /* 0x000ea80000300800 */
[----:B------:R1:W-:Y:S04]  /*40860*/  STL [R1+0x9f8], R43 ;  /* 0x0009f82b01007387 */ /* 0x0003e80000100800 */
[----:B-1----:R-:W2:Y:S04]  /*40870*/  LDL.LU R49, [R1+0xb78] ;  /* 0x000b780001317983 */ /* 0x002ea80000300800 */
[----:B------:R1:W-:Y:S01]  /*40880*/  LDGSTS.E [R0+0x46200], [R36.64], P0 ;  /* 0x4620000024007fae */ /* 0x0003e20008121848 */
[----:B------:R-:W-:Y:S01]  /*40890*/  IADD3 R45, P1, R45, UR7, RZ ;  /* 0x000000072d2d7c10 */ /* 0x000fe2000ff3e0ff */
[----:B-1----:R-:W-:-:S02]  /*408a0*/  IMAD.MOV.U32 R36, RZ, RZ, R38 ;  /* 0x000000ffff247224 */ /* 0x002fc400078e0026 */
[----:B------:R-:W-:Y:S01]  /*408b0*/  IMAD.MOV.U32 R37, RZ, RZ, R43 ;  /* 0x000000ffff257224 */ /* 0x000fe200078e002b */
[----:B------:R-:W2:Y:S01]  /*408c0*/  LDL.LU R38, [R1+0xbbc] ;  /* 0x000bbc0001267983 */ /* 0x000ea20000300800 */
[----:B------:R-:W-:-:S03]  /*408d0*/  IADD3 R39, P2, R39, UR7, RZ ;  /* 0x0000000727277c10 */ /* 0x000fc6000ff5e0ff */
[----:B------:R-:W2:Y:S01]  /*408e0*/  LDL.LU R43, [R1+0xbfc] ;  /* 0x000bfc00012b7983 */ /* 0x000ea20000300800 */
[----:B------:R-:W-:-:S03]  /*408f0*/  IADD3.X R47, R47, UR6, RZ, P1, !PT ;  /* 0x000000062f2f7c10 */ /* 0x000fc60008ffe4ff */
[----:B------:R1:W-:Y:S01]  /*40900*/  STL [R1+0xa3c], R45 ;  /* 0x000a3c2d01007387 */ /* 0x0003e20000100800 */
[----:B------:R-:W-:-:S03]  /*40910*/  IADD3.X R46, R46, UR6, RZ, P2, !PT ;  /* 0x000000062e2e7c10 */ /* 0x000fc600097fe4ff */
[----:B------:R1:W-:Y:S04]  /*40920*/  LDGSTS.E [R0+0x47200], [R36.64], P0 ;  /* 0x4720000024007fae */ /* 0x0003e80008121848 */
[----:B------:R1:W-:Y:S04]  /*40930*/  STL [R1+0xa38], R47 ;  /* 0x000a382f01007387 */ /* 0x0003e80000100800 */
[----:B------:R1:W-:Y:S02]  /*40940*/  STL [R1+0xa7c], R39 ;  /* 0x000a7c2701007387 */ /* 0x0003e40000100800 */
[----:B-1----:R-:W-:-:S02]  /*40950*/  MOV R36, R45 ;  /* 0x0000002d00247202 */ /* 0x002fc40000000f00 */
[----:B------:R-:W2:Y:S01]  /*40960*/  LDL.LU R45, [R1+0xbb8] ;  /* 0x000bb800012d7983 */ /* 0x000ea20000300800 */
[----:B------:R-:W-:-:S03]  /*40970*/  IMAD.MOV.U32 R37, RZ, RZ, R47 ;  /* 0x000000ffff257224 */ /* 0x000fc600078e002f */
[----:B------:R1:W-:Y:S04]  /*40980*/  STL [R1+0xa78], R46 ;  /* 0x000a782e01007387 */ /* 0x0003e80000100800 */
[----:B------:R-:W2:Y:S04]  /*40990*/  LDL.LU R47, [R1+0xbf8] ;  /* 0x000bf800012f7983 */ /* 0x000ea80000300800 */
[----:B------:R1:W-:Y:S02]  /*409a0*/  LDGSTS.E [R0+0x48200], [R36.64], P0 ;  /* 0x4820000024007fae */ /* 0x0003e40008121848 */
[----:B-1----:R-:W-:Y:S01]  /*409b0*/  IMAD.MOV.U32 R36, RZ, RZ, R39 ;  /* 0x000000ffff247224 */ /* 0x002fe200078e0027 */
[----:B------:R-:W-:Y:S01]  /*409c0*/  MOV R37, R46 ;  /* 0x0000002e00257202 */ /* 0x000fe20000000f00 */
[----:B------:R-:W2:Y:S04]  /*409d0*/  LDL.LU R39, [R1+0x844] ;  /* 0x0008440001277983 */ /* 0x000ea80000300800 */
[----:B------:R1:W-:Y:S04]  /*409e0*/  LDGSTS.E [R0+0x49200], [R36.64], P0 ;  /* 0x4920000024007fae */ /* 0x0003e80008121848 */
[----:B------:R-:W2:Y:S01]  /*409f0*/  LDL.LU R46, [R1+0x884] ;  /* 0x00088400012e7983 */ /* 0x000ea20000300800 */
[----:B---3--:R-:W-:-:S05]  /*40a00*/  IADD3 R55, P1, R55, UR7, RZ ;  /* 0x0000000737377c10 */ /* 0x008fca000ff3e0ff */
[----:B-1----:R-:W-:Y:S01]  /*40a10*/  IMAD.MOV.U32 R36, RZ, RZ, R55 ;  /* 0x000000ffff247224 */ /* 0x002fe200078e0037 */
[----:B----4-:R-:W-:Y:S02]  /*40a20*/  IADD3 R41, P2, R41, UR7, RZ ;  /* 0x0000000729297c10 */ /* 0x010fe4000ff5e0ff */
[----:B------:R-:W-:Y:S01]  /*40a30*/  IADD3.X R56, R56, UR6, RZ, P1, !PT ;  /* 0x0000000638387c10 */ /* 0x000fe20008ffe4ff */
[----:B------:R-:W-:Y:S01]  /*40a40*/  STL [R1+0xabc], R55 ;  /* 0x000abc3701007387 */ /* 0x000fe20000100800 */
[----:B--2---:R-:W-:-:S03]  /*40a50*/  IADD3.X R48, R48, UR6, RZ, P2, !PT ;  /* 0x0000000630307c10 */ /* 0x004fc600097fe4ff */
[----:B------:R-:W-:Y:S01]  /*40a60*/  IMAD.MOV.U32 R37, RZ, RZ, R56 ;  /* 0x000000ffff257224 */ /* 0x000fe200078e0038 */
[----:B------:R-:W-:Y:S04]  /*40a70*/  STL [R1+0xab8], R56 ;  /* 0x000ab83801007387 */ /* 0x000fe80000100800 */
[----:B------:R1:W-:Y:S04]  /*40a80*/  STL [R1+0xafc], R41 ;  /* 0x000afc2901007387 */ /* 0x0003e80000100800 */
[----:B------:R2:W-:Y:S04]  /*40a90*/  LDGSTS.E [R0+0x4a200], [R36.64], P0 ;  /* 0x4a20000024007fae */ /* 0x0005e80008121848 */
[----:B------:R3:W-:Y:S01]  /*40aa0*/  STL [R1+0xaf8], R48 ;  /* 0x000af83001007387 */ /* 0x0007e20000100800 */
[----:B------:R-:W-:-:S02]  /*40ab0*/  IADD3 R3, P1, R3, UR7, RZ ;  /* 0x0000000703037c10 */ /* 0x000fc4000ff3e0ff */
[----:B--2---:R-:W-:Y:S02]  /*40ac0*/  MOV R36, R41 ;  /* 0x0000002900247202 */ /* 0x004fe40000000f00 */
[----:B-1----:R-:W2:Y:S01]  /*40ad0*/  LDL.LU R41, [R1+0x840] ;  /* 0x0008400001297983 */ /* 0x002ea20000300800 */
[----:B------:R-:W-:Y:S01]  /*40ae0*/  IMAD.MOV.U32 R37, RZ, RZ, R48 ;  /* 0x000000ffff257224 */ /* 0x000fe200078e0030 */
[----:B------:R-:W-:Y:S02]  /*40af0*/  IADD3 R42, P2, R42, UR7, RZ ;  /* 0x000000072a2a7c10 */ /* 0x000fe4000ff5e0ff */
[----:B---3--:R-:W3:Y:S04]  /*40b00*/  LDL.LU R48, [R1+0x880] ;  /* 0x0008800001307983 */ /* 0x008ee80000300800 */
[----:B------:R1:W-:Y:S04]  /*40b10*/  LDGSTS.E [R0+0x4b200], [R36.64], P0 ;  /* 0x4b20000024007fae */ /* 0x0003e80008121848 */
[----:B------:R4:W-:Y:S01]  /*40b20*/  STL [R1+0xb3c], R3 ;  /* 0x000b3c0301007387 */ /* 0x0009e20000100800 */
[----:B-1----:R-:W-:Y:S01]  /*40b30*/  IMAD.MOV.U32 R36, RZ, RZ, R3 ;  /* 0x000000ffff247224 */ /* 0x002fe200078e0003 */
[----:B------:R-:W-:-:S04]  /*40b40*/  IADD3.X R44, R44, UR6, RZ, P1, !PT ;  /* 0x000000062c2c7c10 */ /* 0x000fc80008ffe4ff */
[----:B------:R-:W-:Y:S01]  /*40b50*/  MOV R37, R44 ;  /* 0x0000002c00257202 */ /* 0x000fe20000000f00 */
[----:B------:R1:W-:Y:S01]  /*40b60*/  STL [R1+0xb38], R44 ;  /* 0x000b382c01007387 */ /* 0x0003e20000100800 */
[----:B------:R-:W-:-:S03]  /*40b70*/  IADD3.X R49, R49, UR6, RZ, P2, !PT ;  /* 0x0000000631317c10 */ /* 0x000fc600097fe4ff */
[----:B------:R1:W-:Y:S04]  /*40b80*/  STL [R1+0xb7c], R42 ;  /* 0x000b7c2a01007387 */ /* 0x0003e80000100800 */
[----:B----4-:R-:W4:Y:S04]  /*40b90*/  LDL.LU R3, [R1+0x8c4] ;  /* 0x0008c40001037983 */ /* 0x010f280000300800 */
[----:B------:R1:W-:Y:S04]  /*40ba0*/  STL [R1+0xb78], R49 ;  /* 0x000b783101007387 */ /* 0x0003e80000100800 */
[----:B------:R1:W-:Y:S04]  /*40bb0*/  LDGSTS.E [R0+0x4c200], [R36.64], P0 ;  /* 0x4c20000024007fae */ /* 0x0003e80008121848 */
[----:B-1----:R-:W4:Y:S01]  /*40bc0*/  LDL.LU R44, [R1+0x904] ;  /* 0x00090400012c7983 */ /* 0x002f220000300800 */
[----:B------:R-:W-:-:S03]  /*40bd0*/  IMAD.MOV.U32 R36, RZ, RZ, R42 ;  /* 0x000000ffff247224 */ /* 0x000fc600078e002a */
[----:B------:R-:W4:Y:S01]  /*40be0*/  LDL.LU R42, [R1+0x8c0] ;  /* 0x0008c000012a7983 */ /* 0x000f220000300800 */
[----:B------:R-:W-:-:S03]  /*40bf0*/  IMAD.MOV.U32 R37, RZ, RZ, R49 ;  /* 0x000000ffff257224 */ /* 0x000fc600078e0031 */
[----:B------:R-:W4:Y:S01]  /*40c00*/  LDL.LU R49, [R1+0x900] ;  /* 0x0009000001317983 */ /* 0x000f220000300800 */
[----:B------:R-:W-:Y:S02]  /*40c10*/  IADD3 R38, P1, R38, UR7, RZ ;  /* 0x0000000726267c10 */ /* 0x000fe4000ff3e0ff */
[----:B------:R-:W-:Y:S01]  /*40c20*/  IADD3 R43, P2, R43, UR7, RZ ;  /* 0x000000072b2b7c10 */ /* 0x000fe2000ff5e0ff */
[----:B------:R1:W-:Y:S04]  /*40c30*/  LDGSTS.E [R0+0x4d200], [R36.64], P0 ;  /* 0x4d20000024007fae */ /* 0x0003e80008121848 */
[----:B------:R-:W-:Y:S01]  /*40c40*/  STL [R1+0xbbc], R38 ;  /* 0x000bbc2601007387 */ /* 0x000fe20000100800 */
[----:B------:R-:W-:Y:S02]  /*40c50*/  IADD3.X R45, R45, UR6, RZ, P1, !PT ;  /* 0x000000062d2d7c10 */ /* 0x000fe40008ffe4ff */
[----:B-1----:R-:W-:-:S03]  /*40c60*/  MOV R36, R38 ;  /* 0x0000002600247202 */ /* 0x002fc60000000f00 */
[----:B------:R-:W-:Y:S01]  /*40c70*/  IMAD.MOV.U32 R37, RZ, RZ, R45 ;  /* 0x000000ffff257224 */ /* 0x000fe200078e002d */
[----:B------:R1:W-:Y:S01]  /*40c80*/  STL [R1+0xbb8], R45 ;  /* 0x000bb82d01007387 */ /* 0x0003e20000100800 */
[----:B------:R-:W-:-:S03]  /*40c90*/  IADD3.X R47, R47, UR6, RZ, P2, !PT ;  /* 0x000000062f2f7c10 */ /* 0x000fc600097fe4ff */
[----:B------:R-:W-:Y:S04]  /*40ca0*/  STL [R1+0xbfc], R43 ;  /* 0x000bfc2b01007387 */ /* 0x000fe80000100800 */
[----:B------:R1:W-:Y:S04]  /*40cb0*/  LDGSTS.E [R0+0x4e200], [R36.64], P0 ;  /* 0x4e20000024007fae */ /* 0x0003e80008121848 */
[----:B-1----:R-:W4:Y:S04]  /*40cc0*/  LDL.LU R45, [R1+0x944] ;  /* 0x00094400012d7983 */ /* 0x002f280000300800 */
[----:B------:R1:W-:Y:S04]  /*40cd0*/  STL [R1+0xbf8], R47 ;  /* 0x000bf82f01007387 */ /* 0x0003e80000100800 */
[----:B------:R-:W4:Y:S01]  /*40ce0*/  LDL.LU R38, [R1+0x984] ;  /* 0x0009840001267983 */ /* 0x000f220000300800 */
[----:B------:R-:W-:Y:S01]  /*40cf0*/  MOV R37, R47 ;  /* 0x0000002f00257202 */ /* 0x000fe20000000f00 */
[----:B------:R-:W-:-:S02]  /*40d00*/  IMAD.MOV.U32 R36, RZ, RZ, R43 ;  /* 0x000000ffff247224 */ /* 0x000fc400078e002b */
[----:B-1----:R-:W4:Y:S01]  /*40d10*/  LDL.LU R47, [R1+0x940] ;  /* 0x00094000012f7983 */ /* 0x002f220000300800 */
[----:B------:R-:W-:-:S03]  /*40d20*/  IADD3 R39, P1, R39, UR7, RZ ;  /* 0x0000000727277c10 */ /* 0x000fc6000ff3e0ff */
[----:B------:R-:W4:Y:S01]  /*40d30*/  LDL.LU R43, [R1+0x980] ;  /* 0x00098000012b7983 */ /* 0x000f220000300800 */
[----:B------:R-:W-:-:S03]  /*40d40*/  IADD3 R46, P2, R46, UR7, RZ ;  /* 0x000000072e2e7c10 */ /* 0x000fc6000ff5e0ff */
[----:B------:R1:W-:Y:S04]  /*40d50*/  LDGSTS.E [R0+0x4f200], [R36.64], P0 ;  /* 0x4f20000024007fae */ /* 0x0003e80008121848 */
[----:B------:R2:W-:Y:S01]  /*40d60*/  STL [R1+0x844], R39 ;  /* 0x0008442701007387 */ /* 0x0005e20000100800 */
[----:B-1----:R-:W-:Y:S01]  /*40d70*/  IMAD.U32 R0, RZ, RZ, UR5 ;  /* 0x00000005ff007e24 */ /* 0x002fe2000f8e00ff */
[----:B------:R-:W-:Y:S02]  /*40d80*/  MOV R36, R39 ;  /* 0x0000002700247202 */ /* 0x000fe40000000f00 */
[----:B------:R-:W-:Y:S01]  /*40d90*/  STL [R1+0x884], R46 ;  /* 0x0008842e01007387 */ /* 0x000fe20000100800 */
[----:B------:R-:W-:Y:S01]  /*40da0*/  IMAD R0, R0, 0x10000, R54 ;  /* 0x0001000000007824 */ /* 0x000fe200078e0236 */
[----:B--2---:R-:W-:-:S02]  /*40db0*/  IADD3.X R41, R41, UR6, RZ, P1, !PT ;  /* 0x0000000629297c10 */ /* 0x004fc40008ffe4ff */
[----:B---3--:R-:W-:-:S03]  /*40dc0*/  IADD3.X R48, R48, UR6, RZ, P2, !PT ;  /* 0x0000000630307c10 */ /* 0x008fc600097fe4ff */
[----:B------:R-:W-:Y:S01]  /*40dd0*/  IMAD.MOV.U32 R37, RZ, RZ, R41 ;  /* 0x000000ffff257224 */ /* 0x000fe200078e0029 */
[----:B------:R1:W-:Y:S04]  /*40de0*/  STL [R1+0x840], R41 ;  /* 0x0008402901007387 */ /* 0x0003e80000100800 */
[----:B------:R-:W2:Y:S04]  /*40df0*/  LDL.LU R39, [R1+0x9c4] ;  /* 0x0009c40001277983 */ /* 0x000ea80000300800 */
[----:B------:R3:W-:Y:S04]  /*40e00*/  LDGSTS.E [R0+0x40400], [R36.64], P0 ;  /* 0x4040000024007fae */ /* 0x0007e80008121848 */
[----:B-1----:R-:W2:Y:S04]  /*40e10*/  LDL.LU R41, [R1+0xa04] ;  /* 0x000a040001297983 */ /* 0x002ea80000300800 */
[----:B------:R1:W-:Y:S01]  /*40e20*/  STL [R1+0x880], R48 ;  /* 0x0008803001007387 */ /* 0x0003e20000100800 */
[----:B---3--:R-:W-:Y:S01]  /*40e30*/  MOV R37, R48 ;  /* 0x0000003000257202 */ /* 0x008fe20000000f00 */
[----:B------:R-:W-:-:S02]  /*40e40*/  IMAD.MOV.U32 R36, RZ, RZ, R46 ;  /* 0x000000ffff247224 */ /* 0x000fc400078e002e */
[----:B-1----:R-:W3:Y:S04]  /*40e50*/  LDL.LU R48, [R1+0x9c0] ;  /* 0x0009c00001307983 */ /* 0x002ee80000300800 */
[----:B------:R-:W3:Y:S04]  /*40e60*/  LDL.LU R46, [R1+0xa00] ;  /* 0x000a0000012e7983 */ /* 0x000ee80000300800 */
[----:B------:R1:W-:Y:S01]  /*40e70*/  LDGSTS.E [R0+0x41400], [R36.64], P0 ;  /* 0x4140000024007fae */ /* 0x0003e20008121848 */
[----:B----4-:R-:W-:-:S05]  /*40e80*/  IADD3 R3, P1, R3, UR7, RZ ;  /* 0x0000000703037c10 */ /* 0x010fca000ff3e0ff */
[----:B------:R-:W-:Y:S01]  /*40e90*/  STL [R1+0x8c4], R3 ;  /* 0x0008c40301007387 */ /* 0x000fe20000100800 */
[----:B------:R-:W-:Y:S01]  /*40ea0*/  IADD3 R44, P2, R44, UR7, RZ ;  /* 0x000000072c2c7c10 */ /* 0x000fe2000ff5e0ff */
[----:B-1----:R-:W-:Y:S01]  /*40eb0*/  IMAD.MOV.U32 R36, RZ, RZ, R3 ;  /* 0x000000ffff247224 */ /* 0x002fe200078e0003 */
[----:B------:R-:W-:Y:S02]  /*40ec0*/  IADD3.X R42, R42, UR6, RZ, P1, !PT ;  /* 0x000000062a2a7c10 */ /* 0x000fe40008ffe4ff */
[----:B------:R-:W-:-:S03]  /*40ed0*/  IADD3.X R49, R49, UR6, RZ, P2, !PT ;  /* 0x0000000631317c10 */ /* 0x000fc600097fe4ff */
[----:B------:R-:W-:Y:S01]  /*40ee0*/  IMAD.MOV.U32 R37, RZ, RZ, R42 ;  /* 0x000000ffff257224 */ /* 0x000fe200078e002a */
[----:B------:R1:W-:Y:S04]  /*40ef0*/  STL [R1+0x8c0], R42 ;  /* 0x0008c02a01007387 */ /* 0x0003e80000100800 */
[----:B------:R-:W-:Y:S04]  /*40f00*/  STL [R1+0x904], R44 ;  /* 0x0009042c01007387 */ /* 0x000fe80000100800 */
[----:B------:R4:W-:Y:S04]  /*40f10*/  LDGSTS.E [R0+0x42400], [R36.64], P0 ;  /* 0x4240000024007fae */ /* 0x0009e80008121848 */
[----:B-1----:R-:W3:Y:S04]  /*40f20*/  LDL.LU R42, [R1+0xa44] ;  /* 0x000a4400012a7983 */ /* 0x002ee80000300800 */
[----:B------:R1:W-:Y:S04]  /*40f30*/  STL [R1+0x900], R49 ;  /* 0x0009003101007387 */ /* 0x0003e80000100800 */
[----:B------:R-:W3:Y:S01]  /*40f40*/  LDL.LU R3, [R1+0xa84] ;  /* 0x000a840001037983 */ /* 0x000ee20000300800 */
[----:B----4-:R-:W-:-:S03]  /*40f50*/  IMAD.MOV.U32 R37, RZ, RZ, R49 ;  /* 0x000000ffff257224 */ /* 0x010fc600078e0031 */
[----:B-1----:R-:W4:Y:S01]  /*40f60*/  LDL.LU R49, [R1+0xa40] ;  /* 0x000a400001317983 */ /* 0x002f220000300800 */
[----:B------:R-:W-:-:S03]  /*40f70*/  MOV R36, R44 ;  /* 0x0000002c00247202 */ /* 0x000fc60000000f00 */
[----:B------:R-:W4:Y:S01]  /*40f80*/  LDL.LU R44, [R1+0xa80] ;  /* 0x000a8000012c7983 */ /* 0x000f220000300800 */
[----:B------:R-:W-:-:S03]  /*40f90*/  IADD3 R45, P1, R45, UR7, RZ ;  /* 0x000000072d2d7c10 */ /* 0x000fc6000ff3e0ff */
[----:B------:R1:W-:Y:S01]  /*40fa0*/  LDGSTS.E [R0+0x43400], [R36.64], P0 ;  /* 0x4340000024007fae */ /* 0x0003e20008121848 */
[----:B------:R-:W-:-:S03]  /*40fb0*/  IADD3 R38, P2, R38, UR7, RZ ;  /* 0x0000000726267c10 */ /* 0x000fc6000ff5e0ff */
[----:B------:R1:W-:Y:S01]  /*40fc0*/  STL [R1+0x944], R45 ;  /* 0x0009442d01007387 */ /* 0x0003e20000100800 */
[----:B------:R-:W-:Y:S02]  /*40fd0*/  IADD3.X R47, R47, UR6, RZ, P1, !PT ;  /* 0x000000062f2f7c10 */ /* 0x000fe40008ffe4ff */
[----:B------:R-:W-:-:S03]  /*40fe0*/  IADD3.X R43, R43, UR6, RZ, P2, !PT ;  /* 0x000000062b2b7c10 */ /* 0x000fc600097fe4ff */
[----:B------:R1:W-:Y:S02]  /*40ff0*/  STL [R1+0x940], R47 ;  /* 0x0009402f01007387 */ /* 0x0003e40000100800 */
[----:B-1----:R-:W-:Y:S02]  /*41000*/  IMAD.MOV.U32 R36, RZ, RZ, R45 ;  /* 0x000000ffff247224 */ /* 0x002fe400078e002d */
[----:B------:R1:W-:Y:S04]  /*41010*/  STL [R1+0x984], R38 ;  /* 0x0009842601007387 */ /* 0x0003e80000100800 */
[----:B------:R-:W4:Y:S04]  /*41020*/  LDL.LU R54, [R1+0xac4] ;  /* 0x000ac40001367983 */ /* 0x000f280000300800 */
[----:B------:R1:W-:Y:S04]  /*41030*/  STL [R1+0x980], R43 ;  /* 0x0009802b01007387 */ /* 0x0003e80000100800 */
[----:B------:R-:W4:Y:S04]  /*41040*/  LDL.LU R45, [R1+0xb04] ;  /* 0x000b0400012d7983 */ /* 0x000f280000300800 */
[----:B------:R-:W4:Y:S01]  /*41050*/  LDL.LU R55, [R1+0xac0] ;  /* 0x000ac00001377983 */ /* 0x000f220000300800 */
[----:B------:R-:W-:-:S03]  /*41060*/  MOV R37, R47 ;  /* 0x0000002f00257202 */ /* 0x000fc60000000f00 */
[----:B------:R-:W4:Y:S04]  /*41070*/  LDL.LU R47, [R1+0xb00] ;  /* 0x000b0000012f7983 */ /* 0x000f280000300800 */
[----:B------:R1:W-:Y:S02]  /*41080*/  LDGSTS.E [R0+0x44400], [R36.64], P0 ;  /* 0x4440000024007fae */ /* 0x0003e40008121848 */
[----:B-1----:R-:W-:Y:S02]  /*41090*/  IMAD.MOV.U32 R36, RZ, RZ, R38 ;  /* 0x000000ffff247224 */ /* 0x002fe400078e0026 */
[----:B------:R-:W-:Y:S01]  /*410a0*/  IMAD.MOV.U32 R37, RZ, RZ, R43 ;  /* 0x000000ffff257224 */ /* 0x000fe200078e002b */
[----:B------:R-:W4:Y:S04]  /*410b0*/  LDL.LU R38, [R1+0xb44] ;  /* 0x000b440001267983 */ /* 0x000f280000300800 */
[----:B------:R-:W4:Y:S04]  /*410c0*/  LDL.LU R43, [R1+0xb84] ;  /* 0x000b8400012b7983 */ /* 0x000f280000300800 */
[----:B------:R1:W-:Y:S01]  /*410d0*/  LDGSTS.E [R0+0x45400], [R36.64], P0 ;  /* 0x4540000024007fae */ /* 0x0003e20008121848 */
[----:B--2---:R-:W-:-:S05]  /*410e0*/  IADD3 R39, P1, R39, UR7, RZ ;  /* 0x0000000727277c10 */ /* 0x004fca000ff3e0ff */
[----:B------:R2:W-:Y:S01]  /*410f0*/  STL [R1+0x9c4], R39 ;  /* 0x0009c42701007387 */ /* 0x0005e20000100800 */
[----:B------:R-:W-:Y:S02]  /*41100*/  IADD3 R41, P2, R41, UR7, RZ ;  /* 0x0000000729297c10 */ /* 0x000fe4000ff5e0ff */
[----:B-1----:R-:W-:Y:S02]  /*41110*/  MOV R36, R39 ;  /* 0x0000002700247202 */ /* 0x002fe40000000f00 */
[----:B---3--:R-:W-:Y:S02]  /*41120*/  IADD3.X R48, R48, UR6, RZ, P1, !PT ;  /* 0x0000000630307c10 */ /* 0x008fe40008ffe4ff */
[----:B------:R-:W-:-:S03]  /*41130*/  IADD3.X R46, R46, UR6, RZ, P2, !PT ;  /* 0x000000062e2e7c10 */ /* 0x000fc600097fe4ff */
[----:B------:R1:W-:Y:S04]  /*41140*/  STL [R1+0x9c0], R48 ;  /* 0x0009c03001007387 */ /* 0x0003e80000100800 */
[----:B------:R3:W-:Y:S01]  /*41150*/  STL [R1+0xa04], R41 ;  /* 0x000a042901007387 */ /* 0x0007e20000100800 */
[----:B------:R-:W-:-:S03]  /*41160*/  IMAD.MOV.U32 R37, RZ, RZ, R48 ;  /* 0x000000ffff257224 */ /* 0x000fc600078e0030 */
[----:B--2---:R-:W2:Y:S04]  /*41170*/  LDL.LU R39, [R1+0xb40] ;  /* 0x000b400001277983 */ /* 0x004ea80000300800 */
[----:B------:R3:W-:Y:S04]  /*41180*/  STL [R1+0xa00], R46 ;  /* 0x000a002e01007387 */ /* 0x0007e80000100800 */
[----:B-1----:R-:W2:Y:S04]  /*41190*/  LDL.LU R48, [R1+0xb80] ;  /* 0x000b800001307983 */ /* 0x002ea80000300800 */
[----:B------:R1:W-:Y:S02]  /*411a0*/  LDGSTS.E [R0+0x46400], [R36.64], P0 ;  /* 0x4640000024007fae */ /* 0x0003e40008121848 */
[----:B-1----:R-:W-:Y:S01]  /*411b0*/  IMAD.MOV.U32 R36, RZ, RZ, R41 ;  /* 0x000000ffff247224 */ /* 0x002fe200078e0029 */
[----:B------:R-:W-:Y:S01]  /*411c0*/  MOV R37, R46 ;  /* 0x0000002e00257202 */ /* 0x000fe20000000f00 */
[----:B---3--:R-:W3:Y:S04]  /*411d0*/  LDL.LU R41, [R1+0xbc4] ;  /* 0x000bc40001297983 */ /* 0x008ee80000300800 */
[----:B------:R-:W3:Y:S04]  /*411e0*/  LDL.LU R46, [R1+0xc04] ;  /* 0x000c0400012e7983 */ /* 0x000ee80000300800 */
[----:B------:R1:W-:Y:S01]  /*411f0*/  LDGSTS.E [R0+0x47400], [R36.64], P0 ;  /* 0x4740000024007fae */ /* 0x0003e20008121848 */
[----:B------:R-:W-:-:S05]  /*41200*/  IADD3 R42, P1, R42, UR7, RZ ;  /* 0x000000072a2a7c10 */ /* 0x000fca000ff3e0ff */
[----:B------:R1:W-:Y:S01]  /*41210*/  STL [R1+0xa44], R42 ;  /* 0x000a442a01007387 */ /* 0x0003e20000100800 */
[----:B------:R-:W-:Y:S02]  /*41220*/  IADD3 R3, P2, R3, UR7, RZ ;  /* 0x0000000703037c10 */ /* 0x000fe4000ff5e0ff */
[----:B----4-:R-:W-:Y:S01]  /*41230*/  IADD3.X R49, R49, UR6, RZ, P1, !PT ;  /* 0x0000000631317c10 */ /* 0x010fe20008ffe4ff */
[----:B-1----:R-:W-:Y:S01]  /*41240*/  IMAD.MOV.U32 R36, RZ, RZ, R42 ;  /* 0x000000ffff247224 */ /* 0x002fe200078e002a */
[----:B------:R-:W-:-:S03]  /*41250*/  IADD3.X R44, R44, UR6, RZ, P2, !PT ;  /* 0x000000062c2c7c10 */ /* 0x000fc600097fe4ff */
[----:B------:R1:W-:Y:S04]  /*41260*/  STL [R1+0xa40], R49 ;  /* 0x000a403101007387 */ /* 0x0003e80000100800 */
[----:B------:R4:W-:Y:S04]  /*41270*/  STL [R1+0xa84], R3 ;  /* 0x000a840301007387 */ /* 0x0009e80000100800 */
[----:B------:R-:W3:Y:S01]  /*41280*/  LDL.LU R42, [R1+0xbc0] ;  /* 0x000bc000012a7983 */ /* 0x000ee20000300800 */
[----:B------:R-:W-:-:S03]  /*41290*/  IMAD.MOV.U32 R37, RZ, RZ, R49 ;  /* 0x000000ffff257224 */ /* 0x000fc600078e0031 */
[----:B------:R4:W-:Y:S04]  /*412a0*/  STL [R1+0xa80], R44 ;  /* 0x000a802c01007387 */ /* 0x0009e80000100800 */
[----:B-1----:R-:W3:Y:S04]  /*412b0*/  LDL.LU R49, [R1+0xc00] ;  /* 0x000c000001317983 */ /* 0x002ee80000300800 */
[----:B------:R1:W-:Y:S01]  /*412c0*/  LDGSTS.E [R0+0x48400], [R36.64], P0 ;  /* 0x4840000024007fae */ /* 0x0003e20008121848 */
[----:B------:R-:W-:Y:S02]  /*412d0*/  IADD3 R54, P1, R54, UR7, RZ ;  /* 0x0000000736367c10 */ /* 0x000fe4000ff3e0ff */
[----:B-1----:R-:W-:Y:S01]  /*412e0*/  MOV R36, R3 ;  /* 0x0000000300247202 */ /* 0x002fe20000000f00 */
[----:B------:R-:W-:Y:S01]  /*412f0*/  IMAD.MOV.U32 R37, RZ, RZ, R44 ;  /* 0x000000ffff257224 */ /* 0x000fe200078e002c */
[----:B----4-:R-:W3:Y:S01]  /*41300*/  LDL.LU R3, [R1+0x84c] ;  /* 0x00084c0001037983 */ /* 0x010ee20000300800 */
[----:B------:R-:W-:-:S03]  /*41310*/  IADD3 R45, P2, R45, UR7, RZ ;  /* 0x000000072d2d7c10 */ /* 0x000fc6000ff5e0ff */
[----:B------:R1:W-:Y:S01]  /*41320*/  LDGSTS.E [R0+0x49400], [R36.64], P0 ;  /* 0x4940000024007fae */ /* 0x0003e20008121848 */
[----:B------:R-:W-:-:S03]  /*41330*/  IADD3.X R55, R55, UR6, RZ, P1, !PT ;  /* 0x0000000637377c10 */ /* 0x000fc60008ffe4ff */
[----:B------:R-:W3:Y:S01]  /*41340*/  LDL.LU R44, [R1+0x88c] ;  /* 0x00088c00012c7983 */ /* 0x000ee20000300800 */
[----:B------:R-:W-:-:S03]  /*41350*/  IADD3.X R47, R47, UR6, RZ, P2, !PT ;  /* 0x000000062f2f7c10 */ /* 0x000fc600097fe4ff */
[----:B------:R-:W-:Y:S01]  /*41360*/  STL [R1+0xac4], R54 ;  /* 0x000ac43601007387 */ /* 0x000fe20000100800 */
[----:B-1----:R-:W-:Y:S01]  /*41370*/  IMAD.MOV.U32 R36, RZ, RZ, R54 ;  /* 0x000000ffff247224 */ /* 0x002fe200078e0036 */
[----:B------:R-:W-:Y:S02]  /*41380*/  MOV R37, R55 ;  /* 0x0000003700257202 */ /* 0x000fe40000000f00 */
[----:B------:R-:W-:Y:S04]  /*41390*/  STL [R1+0xac0], R55 ;  /* 0x000ac03701007387 */ /* 0x000fe80000100800 */
[----:B------:R1:W-:Y:S04]  /*413a0*/  STL [R1+0xb04], R45 ;  /* 0x000b042d01007387 */ /* 0x0003e80000100800 */
[----:B------:R1:W-:Y:S04]  /*413b0*/  LDGSTS.E [R0+0x4a400], [R36.64], P0 ;  /* 0x4a40000024007fae */ /* 0x0003e80008121848 */
[----:B------:R1:W-:Y:S01]  /*413c0*/  STL [R1+0xb00], R47 ;  /* 0x000b002f01007387 */ /* 0x0003e20000100800 */
[----:B------:R-:W-:Y:S01]  /*413d0*/  IADD3 R38, P1, R38, UR7, RZ ;  /* 0x0000000726267c10 */ /* 0x000fe2000ff3e0ff */
[----:B-1----:R-:W-:-:S02]  /*413e0*/  IMAD.MOV.U32 R36, RZ, RZ, R45 ;  /* 0x000000ffff247224 */ /* 0x002fc400078e002d */
[----:B------:R-:W3:Y:S01]  /*413f0*/  LDL.LU R45, [R1+0x848] ;  /* 0x00084800012d7983 */ /* 0x000ee20000300800 */
[----:B------:R-:W-:Y:S01]  /*41400*/  IMAD.MOV.U32 R37, RZ, RZ, R47 ;  /* 0x000000ffff257224 */ /* 0x000fe200078e002f */
[----:B------:R-:W-:Y:S02]  /*41410*/  IADD3 R43, P2, R43, UR7, RZ ;  /* 0x000000072b2b7c10 */ /* 0x000fe4000ff5e0ff */
[----:B------:R-:W3:Y:S04]  /*41420*/  LDL.LU R47, [R1+0x888] ;  /* 0x00088800012f7983 */ /* 0x000ee80000300800 */
[----:B------:R1:W-:Y:S04]  /*41430*/  LDGSTS.E [R0+0x4b400], [R36.64], P0 ;  /* 0x4b40000024007fae */ /* 0x0003e80008121848 */
[----:B------:R2:W-:Y:S01]  /*41440*/  STL [R1+0xb44], R38 ;  /* 0x000b442601007387 */ /* 0x0005e20000100800 */
[----:B-1----:R-:W-:-:S02]  /*41450*/  MOV R36, R38 ;  /* 0x0000002600247202 */ /* 0x002fc40000000f00 */
[----:B--2---:R-:W-:-:S05]  /*41460*/  IADD3.X R39, R39, UR6, RZ, P1, !PT ;  /* 0x0000000627277c10 */ /* 0x004fca0008ffe4ff */
[----:B------:R-:W-:Y:S01]  /*41470*/  IMAD.MOV.U32 R37, RZ, RZ, R39 ;  /* 0x000000ffff257224 */ /* 0x000fe200078e0027 */
[----:B------:R1:W-:Y:S01]  /*41480*/  STL [R1+0xb40], R39 ;  /* 0x000b402701007387 */ /* 0x0003e20000100800 */
[----:B------:R-:W-:-:S03]  /*41490*/  IADD3.X R48, R48, UR6, RZ, P2, !PT ;  /* 0x0000000630307c10 */ /* 0x000fc600097fe4ff */
[----:B------:R2:W-:Y:S04]  /*414a0*/  STL [R1+0xb84], R43 ;  /* 0x000b842b01007387 */ /* 0x0005e80000100800 */
[----:B------:R-:W4:Y:S04]  /*414b0*/  LDL.LU R38, [R1+0x8cc] ;  /* 0x0008cc0001267983 */ /* 0x000f280000300800 */
[----:B------:R2:W-:Y:S04]  /*414c0*/  STL [R1+0xb80], R48 ;  /* 0x000b803001007387 */ /* 0x0005e80000100800 */
[----:B------:R2:W-:Y:S04]  /*414d0*/  LDGSTS.E [R0+0x4c400], [R36.64], P0 ;  /* 0x4c40000024007fae */ /* 0x0005e80008121848 */
[----:B-1----:R-:W4:Y:S01]  /*414e0*/  LDL.LU R39, [R1+0x90c] ;  /* 0x00090c0001277983 */ /* 0x002f220000300800 */
[----:B---3--:R-:W-:Y:S01]  /*414f0*/  IADD3 R41, P1, R41, UR7, RZ ;  /* 0x0000000729297c10 */ /* 0x008fe2000ff3e0ff */
[----:B--2---:R-:W-:-:S02]  /*41500*/  IMAD.MOV.U32 R36, RZ, RZ, R43 ;  /* 0x000000ffff247224 */ /* 0x004fc400078e002b */
[----:B------:R-:W2:Y:S01]  /*41510*/  LDL.LU R43, [R1+0x8c8] ;  /* 0x0008c800012b7983 */ /* 0x000ea20000300800 */
[----:B------:R-:W-:Y:S02]  /*41520*/  MOV R37, R48 ;  /* 0x0000003000257202 */ /* 0x000fe40000000f00 */
[----:B------:R-:W-:Y:S01]  /*41530*/  IADD3 R46, P2, R46, UR7, RZ ;  /* 0x000000072e2e7c10 */ /* 0x000fe2000ff5e0ff */
[----:B------:R-:W3:Y:S04]  /*41540*/  LDL.LU R48, [R1+0x908] ;  /* 0x0009080001307983 */ /* 0x000ee80000300800 */
[----:B------:R1:W-:Y:S04]  /*41550*/  LDGSTS.E [R0+0x4d400], [R36.64], P0 ;  /* 0x4d40000024007fae */ /* 0x0003e80008121848 */
[----:B------:R-:W-:Y:S01]  /*41560*/  STL [R1+0xbc4], R41 ;  /* 0x000bc42901007387 */ /* 0x000fe20000100800 */
[----:B-1----:R-:W-:Y:S01]  /*41570*/  IMAD.MOV.U32 R36, RZ, RZ, R41 ;  /* 0x000000ffff247224 */ /* 0x002fe200078e0029 */
[----:B------:R-:W-:-:S05]  /*41580*/  IADD3.X R42, R42, UR6, RZ, P1, !PT ;  /* 0x000000062a2a7c10 */ /* 0x000fca0008ffe4ff */
[----:B------:R-:W-:Y:S01]  /*41590*/  IMAD.MOV.U32 R37, RZ, RZ, R42 ;  /* 0x000000ffff257224 */ /* 0x000fe200078e002a */
[----:B------:R1:W-:Y:S01]  /*415a0*/  STL [R1+0xbc0], R42 ;  /* 0x000bc02a01007387 */ /* 0x0003e20000100800 */
[----:B------:R-:W-:-:S03]  /*415b0*/  IADD3.X R49, R49, UR6, RZ, P2, !PT ;  /* 0x0000000631317c10 */ /* 0x000fc600097fe4ff */
[----:B------:R-:W-:Y:S04]  /*415c0*/  STL [R1+0xc04], R46 ;  /* 0x000c042e01007387 */ /* 0x000fe80000100800 */
[----:B------:R1:W-:Y:S04]  /*415d0*/  LDGSTS.E [R0+0x4e400], [R36.64], P0 ;  /* 0x4e40000024007fae */ /* 0x0003e80008121848 */
[----:B-1----:R-:W3:Y:S04]  /*415e0*/  LDL.LU R42, [R1+0x94c] ;  /* 0x00094c00012a7983 */ /* 0x002ee80000300800 */
[----:B------:R1:W-:Y:S04]  /*415f0*/  STL [R1+0xc00], R49 ;  /* 0x000c003101007387 */ /* 0x0003e80000100800 */
[----:B------:R-:W3:Y:S01]  /*41600*/  LDL.LU R41, [R1+0x98c] ;  /* 0x00098c0001297983 */ /* 0x000ee20000300800 */
[----:B------:R-:W-:Y:S01]  /*41610*/  IMAD.MOV.U32 R37, RZ, RZ, R49 ;  /* 0x000000ffff257224 */ /* 0x000fe200078e0031 */
[----:B------:R-:W-:-:S02]  /*41620*/  MOV R36, R46 ;  /* 0x0000002e00247202 */ /* 0x000fc40000000f00 */
[----:B-1----:R-:W3:Y:S04]  /*41630*/  LDL.LU R49, [R1+0x948] ;  /* 0x0009480001317983 */ /* 0x002ee80000300800 */
[----:B------:R-:W3:Y:S01]  /*41640*/  LDL.LU R46, [R1+0x988] ;  /* 0x00098800012e7983 */ /* 0x000ee20000300800 */
[----:B------:R-:W-:-:S03]  /*41650*/  IADD3 R3, P1, R3, UR7, RZ ;  /* 0x0000000703037c10 */ /* 0x000fc6000ff3e0ff */
[----:B------:R1:W-:Y:S01]  /*41660*/  LDGSTS.E [R0+0x4f400], [R36.64], P0 ;  /* 0x4f40000024007fae */ /* 0x0003e20008121848 */
[----:B------:R-:W-:Y:S02]  /*41670*/  IADD3 R44, P2, R44, UR7, RZ ;  /* 0x000000072c2c7c10 */ /* 0x000fe4000ff5e0ff */
[----:B------:R-:W-:Y:S01]  /*41680*/  LOP3.LUT R53, R53, 0x30, RZ, 0x3c, !PT ;  /* 0x0000003035357812 */ /* 0x000fe200078e3cff */
[----:B------:R-:W-:Y:S01]  /*41690*/  STL [R1+0x84c], R3 ;  /* 0x00084c0301007387 */ /* 0x000fe20000100800 */
[----:B-1----:R-:W-:-:S03]  /*416a0*/  IMAD.U32 R0, RZ, RZ, UR5 ;  /* 0x00000005ff007e24 */ /* 0x002fc6000f8e00ff */
[----:B------:R-:W-:Y:S01]  /*416b0*/  STL [R1+0x88c], R44 ;  /* 0x00088c2c01007387 */ /* 0x000fe20000100800 */
[----:B------:R-:W-:Y:S01]  /*416c0*/  IMAD.MOV.U32 R36, RZ, RZ, R3 ;  /* 0x000000ffff247224 */ /* 0x000fe200078e0003 */
[----:B------:R-:W-:Y:S02]  /*416d0*/  LEA R0, R0, R53, 0x10 ;  /* 0x0000003500007211 */ /* 0x000fe400078e80ff */
[----:B------:R-:W-:Y:S02]  /*416e0*/  IADD3.X R45, R45, UR6, RZ, P1, !PT ;  /* 0x000000062d2d7c10 */ /* 0x000fe40008ffe4ff */
[----:B------:R-:W-:-:S03]  /*416f0*/  IADD3.X R47, R47, UR6, RZ, P2, !PT ;  /* 0x000000062f2f7c10 */ /* 0x000fc600097fe4ff */
[----:B------:R-:W-:Y:S01]  /*41700*/  IMAD.MOV.U32 R37, RZ, RZ, R45 ;  /* 0x000000ffff257224 */ /* 0x000fe200078e002d */
[----:B------:R1:W-:Y:S04]  /*41710*/  STL [R1+0x848], R45 ;  /* 0x0008482d01007387 */ /* 0x0003e80000100800 */
[----:B------:R1:W-:Y:S04]  /*41720*/  LDGSTS.E [R0+0x40600], [R36.64], P0 ;  /* 0x4060000024007fae */ /* 0x0003e80008121848 */
[----:B-1----:R-:W3:Y:S04]  /*41730*/  LDL.LU R45, [R1+0x9cc] ;  /* 0x0009cc00012d7983 */ /* 0x002ee80000300800 */
[----:B------:R-:W3:Y:S01]  /*41740*/  LDL.LU R3, [R1+0xa0c] ;  /* 0x000a0c0001037983 */ /* 0x000ee20000300800 */
[----:B------:R-:W-:-:S03]  /*41750*/  IMAD.MOV.U32 R37, RZ, RZ, R47 ;  /* 0x000000ffff257224 */ /* 0x000fc600078e002f */
[----:B------:R1:W-:Y:S01]  /*41760*/  STL [R1+0x888], R47 ;  /* 0x0008882f01007387 */ /* 0x0003e20000100800 */
[----:B------:R-:W-:-:S05]  /*41770*/  MOV R36, R44 ;  /* 0x0000002c00247202 */ /* 0x000fca0000000f00 */
[----:B------:R4:W-:Y:S04]  /*41780*/  LDGSTS.E [R0+0x41600], [R36.64], P0 ;  /* 0x4160000024007fae */ /* 0x0009e80008121848 */
[----:B-1----:R-:W3:Y:S04]  /*41790*/  LDL.LU R47, [R1+0x9c8] ;  /* 0x0009c800012f7983 */ /* 0x002ee80000300800 */
[----:B------:R-:W3:Y:S01]  /*417a0*/  LDL.LU R44, [R1+0xa08] ;  /* 0x000a0800012c7983 */ /* 0x000ee20000300800 */
[----:B----4-:R-:W-:-:S05]  /*417b0*/  IADD3 R38, P1, R38, UR7, RZ ;  /* 0x0000000726267c10 */ /* 0x010fca000ff3e0ff */
[----:B------:R-:W-:Y:S01]  /*417c0*/  STL [R1+0x8cc], R38 ;  /* 0x0008cc2601007387 */ /* 0x000fe20000100800 */
[----:B------:R-:W-:Y:S01]  /*417d0*/  IMAD.MOV.U32 R36, RZ, RZ, R38 ;  /* 0x000000ffff247224 */ /* 0x000fe200078e0026 */
[----:B------:R-:W-:Y:S02]  /*417e0*/  IADD3 R39, P2, R39, UR7, RZ ;  /* 0x0000000727277c10 */ /* 0x000fe4000ff5e0ff */
[----:B--2---:R-:W-:Y:S02]  /*417f0*/  IADD3.X R43, R43, UR6, RZ, P1, !PT ;  /* 0x000000062b2b7c10 */ /* 0x004fe40008ffe4ff */
[----:B---3--:R-:W-:-:S03]  /*41800*/  IADD3.X R48, R48, UR6, RZ, P2, !PT ;  /* 0x0000000630307c10 */ /* 0x008fc600097fe4ff */
[----:B------:R1:W-:Y:S01]  /*41810*/  STL [R1+0x8c8], R43 ;  /* 0x0008c82b01007387 */ /* 0x0003e20000100800 */
[----:B------:R-:W-:-:S03]  /*41820*/  MOV R37, R43 ;  /* 0x0000002b00257202 */ /* 0x000fc60000000f00 */
[----:B------:R-:W-:Y:S04]  /*41830*/  STL [R1+0x90c], R39 ;  /* 0x00090c2701007387 */ /* 0x000fe80000100800 */
[----:B------:R2:W-:Y:S04]  /*41840*/  LDGSTS.E [R0+0x42600], [R36.64], P0 ;  /* 0x4260000024007fae */ /* 0x0005e80008121848 */
[----:B-1----:R-:W3:Y:S04]  /*41850*/  LDL.LU R43, [R1+0xa4c] ;  /* 0x000a4c00012b7983 */ /* 0x002ee80000300800 */
[----:B------:R1:W-:Y:S04]  /*41860*/  STL [R1+0x908], R48 ;  /* 0x0009083001007387 */ /* 0x0003e80000100800 */
[----:B------:R-:W4:Y:S01]  /*41870*/  LDL.LU R38, [R1+0xa8c] ;  /* 0x000a8c0001267983 */ /* 0x000f220000300800 */
[----:B--2---:R-:W-:-:S03]  /*41880*/  IMAD.MOV.U32 R37, RZ, RZ, R48 ;  /* 0x000000ffff257224 */ /* 0x004fc600078e0030 */
[----:B-1----:R-:W2:Y:S01]  /*41890*/  LDL.LU R48, [R1+0xa48] ;  /* 0x000a480001307983 */ /* 0x002ea20000300800 */
[----:B------:R-:W-:-:S03]  /*418a0*/  IMAD.MOV.U32 R36, RZ, RZ, R39 ;  /* 0x000000ffff247224 */ /* 0x000fc600078e0027 */
[----:B------:R-:W2:Y:S04]  /*418b0*/  LDL.LU R39, [R1+0xa88] ;  /* 0x000a880001277983 */ /* 0x000ea80000300800 */
[----:B------:R1:W-:Y:S01]  /*418c0*/  LDGSTS.E [R0+0x43600], [R36.64], P0 ;  /* 0x4360000024007fae */ /* 0x0003e20008121848 */
[----:B------:R-:W-:Y:S02]  /*418d0*/  IADD3 R42, P1, R42, UR7, RZ ;  /* 0x000000072a2a7c10 */ /* 0x000fe4000ff3e0ff */
[----:B------:R-:W-:-:S03]  /*418e0*/  IADD3 R41, P2, R41, UR7, RZ ;  /* 0x0000000729297c10 */ /* 0x000fc6000ff5e0ff */
[----:B------:R1:W-:Y:S01]  /*418f0*/  STL [R1+0x94c], R42 ;  /* 0x00094c2a01007387 */ /* 0x0003e20000100800 */
[----:B------:R-:W-:Y:S02]  /*41900*/  IADD3.X R49, R49, UR6, RZ, P1, !PT ;  /* 0x0000000631317c10 */ /* 0x000fe40008ffe4ff */
[----:B------:R-:W-:-:S03]  /*41910*/  IADD3.X R46, R46, UR6, RZ, P2, !PT ;  /* 0x000000062e2e7c10 */ /* 0x000fc600097fe4ff */
[----:B------:R1:W-:Y:S02]  /*41920*/  STL [R1+0x948], R49 ;  /* 0x0009483101007387 */ /* 0x0003e40000100800 */
[----:B-1----:R-:W-:Y:S02]  /*41930*/  MOV R36, R42 ;  /* 0x0000002a00247202 */ /* 0x002fe40000000f00 */
[----:B------:R1:W-:Y:S04]  /*41940*/  STL [R1+0x98c], R41 ;  /* 0x00098c2901007387 */ /* 0x0003e80000100800 */
[----:B------:R-:W2:Y:S04]  /*41950*/  LDL.LU R53, [R1+0xacc] ;  /* 0x000acc0001357983 */ /* 0x000ea80000300800 */
[----:B------:R1:W-:Y:S04]  /*41960*/  STL [R1+0x988], R46 ;  /* 0x0009882e01007387 */ /* 0x0003e80000100800 */
[----:B------:R-:W2:Y:S04]  /*41970*/  LDL.LU R42, [R1+0xb0c] ;  /* 0x000b0c00012a7983 */ /* 0x000ea80000300800 */
[----:B------:R-:W2:Y:S01]  /*41980*/  LDL.LU R54, [R1+0xac8] ;  /* 0x000ac80001367983 */ /* 0x000ea20000300800 */
[----:B------:R-:W-:-:S03]  /*41990*/  IMAD.MOV.U32 R37, RZ, RZ, R49 ;  /* 0x000000ffff257224 */ /* 0x000fc600078e0031 */
[----:B------:R-:W2:Y:S04]  /*419a0*/  LDL.LU R49, [R1+0xb08] ;  /* 0x000b080001317983 */ /* 0x000ea80000300800 */
[----:B------:R1:W-:Y:S02]  /*419b0*/  LDGSTS.E [R0+0x44600], [R36.64], P0 ;  /* 0x4460000024007fae */ /* 0x0003e40008121848 */
[----:B-1----:R-:W-:Y:S01]  /*419c0*/  IMAD.MOV.U32 R36, RZ, RZ, R41 ;  /* 0x000000ffff247224 */ /* 0x002fe200078e0029 */
[----:B------:R-:W-:Y:S01]  /*419d0*/  MOV R37, R46 ;  /* 0x0000002e00257202 */ /* 0x000fe20000000f00 */
[----:B------:R-:W2:Y:S01]  /*419e0*/  LDL.LU R41, [R1+0xb4c] ;  /* 0x000b4c0001297983 */ /* 0x000ea20000300800 */
[----:B------:R-:W-:-:S03]  /*419f0*/  IADD3 R45, P1, R45, UR7, RZ ;  /* 0x000000072d2d7c10 */ /* 0x000fc6000ff3e0ff */
[----:B------:R-:W2:Y:S01]  /*41a00*/  LDL.LU R46, [R1+0xb8c] ;  /* 0x000b8c00012e7983 */ /* 0x000ea20000300800 */
[----:B------:R-:W-:-:S03]  /*41a10*/  IADD3 R3, P2, R3, UR7, RZ ;  /* 0x0000000703037c10 */ /* 0x000fc6000ff5e0ff */
[----:B------:R1:W-:Y:S04]  /*41a20*/  STL [R1+0x9cc], R45 ;  /* 0x0009cc2d01007387 */ /* 0x0003e80000100800 */
[----:B------:R1:W-:Y:S01]  /*41a30*/  LDGSTS.E [R0+0x45600], [R36.64], P0 ;  /* 0x4560000024007fae */ /* 0x0003e20008121848 */
[----:B------:R-:W-:Y:S01]  /*41a40*/  IADD3.X R47, R47, UR6, RZ, P1, !PT ;  /* 0x000000062f2f7c10 */ /* 0x000fe20008ffe4ff */
[----:B-1----:R-:W-:Y:S01]  /*41a50*/  IMAD.MOV.U32 R36, RZ, RZ, R45 ;  /* 0x000000ffff247224 */ /* 0x002fe200078e002d */
[----:B------:R-:W-:-:S03]  /*41a60*/  IADD3.X R44, R44, UR6, RZ, P2, !PT ;  /* 0x000000062c2c7c10 */ /* 0x000fc600097fe4ff */
[----:B------:R1:W-:Y:S04]  /*41a70*/  STL [R1+0x9c8], R47 ;  /* 0x0009c82f01007387 */ /* 0x0003e80000100800 */
[----:B------:R1:W-:Y:S04]  /*41a80*/  STL [R1+0xa0c], R3 ;  /* 0x000a0c0301007387 */ /* 0x0003e80000100800 */
[----:B------:R-:W2:Y:S01]  /*41a90*/  LDL.LU R45, [R1+0xb48] ;  /* 0x000b4800012d7983 */ /* 0x000ea20000300800 */
[----:B------:R-:W-:-:S03]  /*41aa0*/  IMAD.MOV.U32 R37, RZ, RZ, R47 ;  /* 0x000000ffff257224 */ /* 0x000fc600078e002f */
[----:B------:R1:W-:Y:S04]  /*41ab0*/  STL [R1+0xa08], R44 ;  /* 0x000a082c01007387 */ /* 0x0003e80000100800 */
[----:B-1----:R-:W2:Y:S04]  /*41ac0*/  LDL.LU R47, [R1+0xb88] ;  /* 0x000b8800012f7983 */ /* 0x002ea80000300800 */
[----:B------:R1:W-:Y:S02]  /*41ad0*/  LDGSTS.E [R0+0x46600], [R36.64], P0 ;  /* 0x4660000024007fae */ /* 0x0003e40008121848 */
[----:B-1----:R-:W-:Y:S01]  /*41ae0*/  MOV R36, R3 ;  /* 0x0000000300247202 */ /* 0x002fe20000000f00 */
[----:B------:R-:W-:Y:S01]  /*41af0*/  IMAD.MOV.U32 R37, RZ, RZ, R44 ;  /* 0x000000ffff257224 */ /* 0x000fe200078e002c */
[----:B------:R-:W2:Y:S04]  /*41b00*/  LDL.LU R3, [R1+0xbcc] ;  /* 0x000bcc0001037983 */ /* 0x000ea80000300800 */
[----:B------:R-:W2:Y:S04]  /*41b10*/  LDL.LU R44, [R1+0xc0c] ;  /* 0x000c0c00012c7983 */ /* 0x000ea80000300800 */
[----:B------:R1:W-:Y:S01]  /*41b20*/  LDGSTS.E [R0+0x47600], [R36.64], P0 ;  /* 0x4760000024007fae */ /* 0x0003e20008121848 */
[----:B---3--:R-:W-:-:S05]  /*41b30*/  IADD3 R43, P1, R43, UR7, RZ ;  /* 0x000000072b2b7c10 */ /* 0x008fca000ff3e0ff */
[----:B------:R3:W-:Y:S01]  /*41b40*/  STL [R1+0xa4c], R43 ;  /* 0x000a4c2b01007387 */ /* 0x0007e20000100800 */
[----:B----4-:R-:W-:Y:S02]  /*41b50*/  IADD3 R38, P2, R38, UR7, RZ ;  /* 0x0000000726267c10 */ /* 0x010fe4000ff5e0ff */
[----:B--2---:R-:W-:Y:S01]  /*41b60*/  IADD3.X R48, R48, UR6, RZ, P1, !PT ;  /* 0x0000000630307c10 */ /* 0x004fe20008ffe4ff */
[----:B-1----:R-:W-:Y:S01]  /*41b70*/  IMAD.MOV.U32 R36, RZ, RZ, R43 ;  /* 0x000000ffff247224 */ /* 0x002fe200078e002b */
[----:B------:R-:W-:-:S03]  /*41b80*/  IADD3.X R39, R39, UR6, RZ, P2, !PT ;  /* 0x0000000627277c10 */ /* 0x000fc600097fe4ff */
[----:B------:R1:W-:Y:S01]  /*41b90*/  STL [R1+0xa48], R48 ;  /* 0x000a483001007387 */ /* 0x0003e20000100800 */
[----:B------:R-:W-:-:S03]  /*41ba0*/  MOV R37, R48 ;  /* 0x0000003000257202 */ /* 0x000fc60000000f00 */
[----:B------:R2:W-:Y:S04]  /*41bb0*/  STL [R1+0xa8c], R38 ;  /* 0x000a8c2601007387 */ /* 0x0005e80000100800 */
[----:B---3--:R-:W3:Y:S04]  /*41bc0*/  LDL.LU R43, [R1+0xbc8] ;  /* 0x000bc800012b7983 */ /* 0x008ee80000300800 */
[----:B------:R4:W-:Y:S04]  /*41bd0*/  STL [R1+0xa88], R39 ;  /* 0x000a882701007387 */ /* 0x0009e80000100800 */
[----:B-1----:R-:W3:Y:S04]  /*41be0*/  LDL.LU R48, [R1+0xc08] ;  /* 0x000c080001307983 */ /* 0x002ee80000300800 */
[----:B------:R1:W-:Y:S02]  /*41bf0*/  LDGSTS.E [R0+0x48600], [R36.64], P0 ;  /* 0x4860000024007fae */ /* 0x0003e40008121848 */
[----:B-1----:R-:W-:-:S02]  /*41c00*/  IMAD.MOV.U32 R36, RZ, RZ, R38 ;  /* 0x000000ffff247224 */ /* 0x002fc400078e0026 */
[----:B------:R-:W-:Y:S01]  /*41c10*/  IMAD.MOV.U32 R37, RZ, RZ, R39 ;  /* 0x000000ffff257224 */ /* 0x000fe200078e0027 */
[----:B--2---:R-:W2:Y:S01]  /*41c20*/  LDL.LU R38, [R1+0x854] ;  /* 0x0008540001267983 */ /* 0x004ea20000300800 */
[----:B------:R-:W-:-:S03]  /*41c30*/  IADD3 R53, P1, R53, UR7, RZ ;  /* 0x0000000735357c10 */ /* 0x000fc6000ff3e0ff */
[----:B------:R1:W-:Y:S04]  /*41c40*/  LDGSTS.E [R0+0x49600], [R36.64], P0 ;  /* 0x4960000024007fae */ /* 0x0003e80008121848 */
[----:B----4-:R-:W2:Y:S01]  /*41c50*/  LDL.LU R39, [R1+0x894] ;  /* 0x0008940001277983 */ /* 0x010ea20000300800 */
[----:B------:R-:W-:Y:S02]  /*41c60*/  IADD3 R42, P2, R42, UR7, RZ ;  /* 0x000000072a2a7c10 */ /* 0x000fe4000ff5e0ff */
[----:B------:R-:W-:Y:S02]  /*41c70*/  IADD3.X R54, R54, UR6, RZ, P1, !PT ;  /* 0x0000000636367c10 */ /* 0x000fe40008ffe4ff */
[----:B-1----:R-:W-:Y:S02]  /*41c80*/  MOV R36, R53 ;  /* 0x0000003500247202 */ /* 0x002fe40000000f00 */
[----:B------:R-:W-:Y:S01]  /*41c90*/  IADD3.X R49, R49, UR6, RZ, P2, !PT ;  /* 0x0000000631317c10 */ /* 0x000fe200097fe4ff */
[----:B------:R-:W-:Y:S01]  /*41ca0*/  IMAD.MOV.U32 R37, RZ, RZ, R54 ;  /* 0x000000ffff257224 */ /* 0x000fe200078e0036 */
[----:B------:R-:W-:Y:S04]  /*41cb0*/  STL [R1+0xacc], R53 ;  /* 0x000acc3501007387 */ /* 0x000fe80000100800 */
        /* <DEDUP_REMOVED lines=10> */
[----:B------:R1:W-:Y:S04]  /*41d60*/  LDGSTS.E [R0+0x4b600], [R36.64], P0 ;  /* 0x4b60000024007fae */ /* 0x0003e80008121848 */
[----:B------:R1:W-:Y:S01]  /*41d70*/  STL [R1+0xb4c], R41 ;  /* 0x000b4c2901007387 */ /* 0x0003e20000100800 */
[----:B------:R-:W-:Y:S01]  /*41d80*/  IADD3.X R45, R45, UR6, RZ, P1, !PT ;  /* 0x000000062d2d7c10 */ /* 0x000fe20008ffe4ff */
[----:B-1----:R-:W-:-:S04]  /*41d90*/  IMAD.MOV.U32 R36, RZ, RZ, R41 ;  /* 0x000000ffff247224 */ /* 0x002fc800078e0029 */
[----:B------:R-:W-:Y:S01]  /*41da0*/  IMAD.MOV.U32 R37, RZ, RZ, R45 ;  /* 0x000000ffff257224 */ /* 0x000fe200078e002d */
[----:B------:R1:W-:Y:S01]  /*41db0*/  STL [R1+0xb48], R45 ;  /* 0x000b482d01007387 */ /* 0x0003e20000100800 */
[----:B------:R-:W-:-:S03]  /*41dc0*/  IADD3.X R47, R47, UR6, RZ, P2, !PT ;  /* 0x000000062f2f7c10 */ /* 0x000fc600097fe4ff */
[----:B------:R1:W-:Y:S04]  /*41dd0*/  STL [R1+0xb8c], R46 ;  /* 0x000b8c2e01007387 */ /* 0x0003e80000100800 */
[----:B------:R-:W2:Y:S04]  /*41de0*/  LDL.LU R41, [R1+0x8d4] ;  /* 0x0008d40001297983 */ /* 0x000ea80000300800 */
[----:B------:R1:W-:Y:S04]  /*41df0*/  STL [R1+0xb88], R47 ;  /* 0x000b882f01007387 */ /* 0x0003e80000100800 */
[----:B------:R1:W-:Y:S04]  /*41e00*/  LDGSTS.E [R0+0x4c600], [R36.64], P0 ;  /* 0x4c60000024007fae */ /* 0x0003e80008121848 */
[----:B-1----:R-:W2:Y:S01]  /*41e10*/  LDL.LU R45, [R1+0x914] ;  /* 0x00091400012d7983 */ /* 0x002ea20000300800 */
[----:B------:R-:W-:-:S02]  /*41e20*/  IADD3 R3, P1, R3, UR7, RZ ;  /* 0x0000000703037c10 */ /* 0x000fc4000ff3e0ff */
[----:B------:R-:W-:Y:S02]  /*41e30*/  MOV R36, R46 ;  /* 0x0000002e00247202 */ /* 0x000fe40000000f00 */
[----:B------:R-:W2:Y:S01]  /*41e40*/  LDL.LU R46, [R1+0x8d0] ;  /* 0x0008d000012e7983 */ /* 0x000ea20000300800 */
[----:B------:R-:W-:Y:S01]  /*41e50*/  IMAD.MOV.U32 R37, RZ, RZ, R47 ;  /* 0x000000ffff257224 */ /* 0x000fe200078e002f */
[----:B------:R-:W-:Y:S02]  /*41e60*/  IADD3 R44, P2, R44, UR7, RZ ;  /* 0x000000072c2c7c10 */ /* 0x000fe4000ff5e0ff */
[----:B------:R-:W2:Y:S04]  /*41e70*/  LDL.LU R47, [R1+0x910] ;  /* 0x00091000012f7983 */ /* 0x000ea80000300800 */
[----:B------:R1:W-:Y:S04]  /*41e80*/  LDGSTS.E [R0+0x4d600], [R36.64], P0 ;  /* 0x4d60000024007fae */ /* 0x0003e80008121848 */
[----:B------:R-:W-:Y:S01]  /*41e90*/  STL [R1+0xbcc], R3 ;  /* 0x000bcc0301007387 */ /* 0x000fe20000100800 */
[----:B-1----:R-:W-:Y:S01]  /*41ea0*/  IMAD.MOV.U32 R36, RZ, RZ, R3 ;  /* 0x000000ffff247224 */ /* 0x002fe200078e0003 */
        /* <DEDUP_REMOVED lines=30> */
[----:B------:R-:W-:-:S05]  /*42090*/  IMAD.MOV.U32 R36, RZ, RZ, R39 ;  /* 0x000000ffff247224 */ /* 0x000fca00078e0027 */
[----:B------:R1:W-:Y:S04]  /*420a0*/  LDGSTS.E [R0+0x41800], [R36.64], P0 ;  /* 0x4180000024007fae */ /* 0x0003e80008121848 */
[----:B-1----:R-:W2:Y:S04]  /*420b0*/  LDL.LU R49, [R1+0x9d0] ;  /* 0x0009d00001317983 */ /* 0x002ea80000300800 */
[----:B------:R-:W2:Y:S01]  /*420c0*/  LDL.LU R39, [R1+0xa10] ;  /* 0x000a100001277983 */ /* 0x000ea20000300800 */
[----:B------:R-:W-:-:S04]  /*420d0*/  IADD3 R41, P1, R41, UR7, RZ ;  /* 0x0000000729297c10 */ /* 0x000fc8000ff3e0ff */
[----:B------:R-:W-:Y:S01]  /*420e0*/  MOV R36, R41 ;  /* 0x0000002900247202 */ /* 0x000fe20000000f00 */
[----:B------:R-:W-:Y:S01]  /*420f0*/  STL [R1+0x8d4], R41 ;  /* 0x0008d42901007387 */ /* 0x000fe20000100800 */
[----:B------:R-:W-:Y:S02]  /*42100*/  IADD3 R45, P2, R45, UR7, RZ ;  /* 0x000000072d2d7c10 */ /* 0x000fe4000ff5e0ff */
        /* <DEDUP_REMOVED lines=32> */
[----:B------:R-:W2:Y:S04]  /*42310*/  LDL.LU R44, [R1+0xb94] ;  /* 0x000b9400012c7983 */ /* 0x000ea80000300800 */
[----:B------:R1:W-:Y:S01]  /*42320*/  LDGSTS.E [R0+0x45800], [R36.64], P0 ;  /* 0x4580000024007fae */ /* 0x0003e20008121848 */
[----:B------:R-:W-:-:S02]  /*42330*/  IADD3 R42, P1, R42, UR7, RZ ;  /* 0x000000072a2a7c10 */ /* 0x000fc4000ff3e0ff */
[----:B------:R-:W-:-:S03]  /*42340*/  IADD3 R38, P2, R38, UR7, RZ ;  /* 0x0000000726267c10 */ /* 0x000fc6000ff5e0ff */
[----:B------:R1:W-:Y:S02]  /*42350*/  STL [R1+0x9d4], R42 ;  /* 0x0009d42a01007387 */ /* 0x0003e40000100800 */
[----:B-1----:R-:W-:Y:S01]  /*42360*/  IMAD.MOV.U32 R36, RZ, RZ, R42 ;  /* 0x000000ffff247224 */ /* 0x002fe200078e002a */
[----:B------:R-:W-:Y:S02]  /*42370*/  IADD3.X R49, R49, UR6, RZ, P1, !PT ;  /* 0x0000000631317c10 */ /* 0x000fe40008ffe4ff */
[----:B------:R-:W-:-:S03]  /*42380*/  IADD3.X R39, R39, UR6, RZ, P2, !PT ;  /* 0x0000000627277c10 */ /* 0x000fc600097fe4ff */
[----:B------:R1:W-:Y:S04]  /*42390*/  STL [R1+0x9d0], R49 ;  /* 0x0009d03101007387 */ /* 0x0003e80000100800 */
[----:B------:R1:W-:Y:S01]  /*423a0*/  STL [R1+0xa14], R38 ;  /* 0x000a142601007387 */ /* 0x0003e20000100800 */
[----:B------:R-:W-:-:S03]  /*423b0*/  MOV R37, R49 ;  /* 0x0000003100257202 */ /* 0x000fc60000000f00 */
[----:B------:R-:W2:Y:S04]  /*423c0*/  LDL.LU R42, [R1+0xb50] ;  /* 0x000b5000012a7983 */ /* 0x000ea80000300800 */
[----:B------:R1:W-:Y:S04]  /*423d0*/  STL [R1+0xa10], R39 ;  /* 0x000a102701007387 */ /* 0x0003e80000100800 */
[----:B-1----:R-:W2:Y:S04]  /*423e0*/  LDL.LU R49, [R1+0xb90] ;  /* 0x000b900001317983 */ /* 0x002ea80000300800 */
[----:B------:R1:W-:Y:S02]  /*423f0*/  LDGSTS.E [R0+0x46800], [R36.64], P0 ;  /* 0x4680000024007fae */ /* 0x0003e40008121848 */
[----:B-1----:R-:W-:-:S02]  /*42400*/  IMAD.MOV.U32 R36, RZ, RZ, R38 ;  /* 0x000000ffff247224 */ /* 0x002fc400078e0026 */
[----:B------:R-:W-:Y:S01]  /*42410*/  IMAD.MOV.U32 R37, RZ, RZ, R39 ;  /* 0x000000ffff257224 */ /* 0x000fe200078e0027 */
[----:B------:R-:W2:Y:S04]  /*42420*/  LDL.LU R38, [R1+0xbd4] ;  /* 0x000bd40001267983 */ /* 0x000ea80000300800 */
[----:B------:R-:W2:Y:S01]  /*42430*/  LDL.LU R39, [R1+0xc14] ;  /* 0x000c140001277983 */ /* 0x000ea20000300800 */
[----:B------:R-:W-:-:S03]  /*42440*/  IADD3 R46, P1, R46, UR7, RZ ;  /* 0x000000072e2e7c10 */ /* 0x000fc6000ff3e0ff */
[----:B------:R1:W-:Y:S01]  /*42450*/  LDGSTS.E [R0+0x47800], [R36.64], P0 ;  /* 0x4780000024007fae */ /* 0x0003e20008121848 */
[----:B------:R-:W-:-:S03]  /*42460*/  IADD3 R41, P2, R41, UR7, RZ ;  /* 0x0000000729297c10 */ /* 0x000fc6000ff5e0ff */
[----:B------:R1:W-:Y:S01]  /*42470*/  STL [R1+0xa54], R46 ;  /* 0x000a542e01007387 */ /* 0x0003e20000100800 */
[----:B------:R-:W-:Y:S02]  /*42480*/  IADD3.X R47, R47, UR6, RZ, P1, !PT ;  /* 0x000000062f2f7c10 */ /* 0x000fe40008ffe4ff */
[----:B-1----:R-:W-:Y:S02]  /*42490*/  MOV R36, R46 ;  /* 0x0000002e00247202 */ /* 0x002fe40000000f00 */
[----:B------:R-:W-:Y:S01]  /*424a0*/  IADD3.X R45, R45, UR6, RZ, P2, !PT ;  /* 0x000000062d2d7c10 */ /* 0x000fe200097fe4ff */
[----:B------:R1:W-:Y:S01]  /*424b0*/  STL [R1+0xa50], R47 ;  /* 0x000a502f01007387 */ /* 0x0003e20000100800 */
[----:B------:R-:W-:-:S03]  /*424c0*/  IMAD.MOV.U32 R37, RZ, RZ, R47 ;  /* 0x000000ffff257224 */ /* 0x000fc600078e002f */
[----:B------:R1:W-:Y:S04]  /*424d0*/  STL [R1+0xa94], R41 ;  /* 0x000a942901007387 */ /* 0x0003e80000100800 */
[----:B------:R-:W2:Y:S04]  /*424e0*/  LDL.LU R46, [R1+0xbd0] ;  /* 0x000bd000012e7983 */ /* 0x000ea80000300800 */
[----:B------:R1:W-:Y:S04]  /*424f0*/  STL [R1+0xa90], R45 ;  /* 0x000a902d01007387 */ /* 0x0003e80000100800 */
[----:B-1----:R-:W2:Y:S04]  /*42500*/  LDL.LU R47, [R1+0xc10] ;  /* 0x000c1000012f7983 */ /* 0x002ea80000300800 */
        /* <DEDUP_REMOVED lines=58> */
[----:B------:R-:W-:Y:S02]  /*428b0*/  LOP3.LUT R52, R252, 0x50, RZ, 0x3c, !PT ;  /* 0x00000050fc347812 */ /* 0x000fe400078e3cff */
[----:B------:R-:W-:Y:S01]  /*428c0*/  IADD3 R45, P2, R45, UR7, RZ ;  /* 0x000000072d2d7c10 */ /* 0x000fe2000ff5e0ff */
[----:B------:R1:W-:Y:S04]  /*428d0*/  LDGSTS.E [R0+0x4f800], [R36.64], P0 ;  /* 0x4f80000024007fae */ /* 0x0003e80008121848 */
[----:B------:R-:W-:Y:S01]  /*428e0*/  STL [R1+0x85c], R41 ;  /* 0x00085c2901007387 */ /* 0x000fe20000100800 */
[----:B-1----:R-:W-:Y:S01]  /*428f0*/  IMAD.U32 R0, RZ, RZ, UR5 ;  /* 0x00000005ff007e24 */ /* 0x002fe2000f8e00ff */
[----:B------:R-:W-:-:S02]  /*42900*/  MOV R36, R41 ;  /* 0x0000002900247202 */ /* 0x000fc40000000f00 */
[----:B------:R-:W-:Y:S01]  /*42910*/  STL [R1+0x89c], R45 ;  /* 0x00089c2d01007387 */ /* 0x000fe20000100800 */
[----:B------:R-:W-:Y:S01]  /*42920*/  IMAD R0, R0, 0x10000, R52 ;  /* 0x0001000000007824 */ /* 0x000fe200078e0234 */
[----:B--2---:R-:W-:Y:S02]  /*42930*/  IADD3.X R43, R43, UR6, RZ, P1, !PT ;  /* 0x000000062b2b7c10 */ /* 0x004fe40008ffe4ff */
[----:B---3--:R-:W-:-:S03]  /*42940*/  IADD3.X R48, R48, UR6, RZ, P2, !PT ;  /* 0x0000000630307c10 */ /* 0x008fc600097fe4ff */
[----:B------:R-:W-:Y:S01]  /*42950*/  IMAD.MOV.U32 R37, RZ, RZ, R43 ;  /* 0x000000ffff257224 */ /* 0x000fe200078e002b */
[----:B------:R1:W-:Y:S04]  /*42960*/  STL [R1+0x858], R43 ;  /* 0x0008582b01007387 */ /* 0x0003e80000100800 */
[----:B------:R2:W-:Y:S04]  /*42970*/  LDGSTS.E [R0+0x40a00], [R36.64], P0 ;  /* 0x40a0000024007fae */ /* 0x0005e80008121848 */
[----:B-1----:R-:W3:Y:S04]  /*42980*/  LDL.LU R43, [R1+0x9dc] ;  /* 0x0009dc00012b7983 */ /* 0x002ee80000300800 */
[----:B------:R-:W3:Y:S01]  /*42990*/  LDL.LU R41, [R1+0xa1c] ;  /* 0x000a1c0001297983 */ /* 0x000ee20000300800 */
[----:B--2---:R-:W-:-:S03]  /*429a0*/  MOV R37, R48 ;  /* 0x0000003000257202 */ /* 0x004fc60000000f00 */
[----:B------:R1:W-:Y:S01]  /*429b0*/  STL [R1+0x898], R48 ;  /* 0x0008983001007387 */ /* 0x0003e20000100800 */
[----:B------:R-:W-:-:S05]  /*429c0*/  IMAD.MOV.U32 R36, RZ, RZ, R45 ;  /* 0x000000ffff247224 */ /* 0x000fca00078e002d */
[----:B------:R2:W-:Y:S04]  /*429d0*/  LDGSTS.E [R0+0x41a00], [R36.64], P0 ;  /* 0x41a0000024007fae */ /* 0x0005e80008121848 */
[----:B-1----:R-:W3:Y:S04]  /*429e0*/  LDL.LU R48, [R1+0x9d8] ;  /* 0x0009d80001307983 */ /* 0x002ee80000300800 */
[----:B------:R-:W3:Y:S01]  /*429f0*/  LDL.LU R45, [R1+0xa18] ;  /* 0x000a1800012d7983 */ /* 0x000ee20000300800 */
[----:B----4-:R-:W-:-:S05]  /*42a00*/  IADD3 R3, P1, R3, UR7, RZ ;  /* 0x0000000703037c10 */ /* 0x010fca000ff3e0ff */
[----:B------:R-:W-:Y:S01]  /*42a10*/  STL [R1+0x8dc], R3 ;  /* 0x0008dc0301007387 */ /* 0x000fe20000100800 */
[----:B--2---:R-:W-:Y:S01]  /*42a20*/  IMAD.MOV.U32 R36, RZ, RZ, R3 ;  /* 0x000000ffff247224 */ /* 0x004fe200078e0003 */
[----:B------:R-:W-:Y:S02]  /*42a30*/  IADD3 R42, P2, R42, UR7, RZ ;  /* 0x000000072a2a7c10 */ /* 0x000fe4000ff5e0ff */
[----:B------:R-:W-:Y:S02]  /*42a40*/  IADD3.X R44, R44, UR6, RZ, P1, !PT ;  /* 0x000000062c2c7c10 */ /* 0x000fe40008ffe4ff */
[----:B------:R-:W-:-:S03]  /*42a50*/  IADD3.X R49, R49, UR6, RZ, P2, !PT ;  /* 0x0000000631317c10 */ /* 0x000fc600097fe4ff */
[----:B------:R-:W-:Y:S01]  /*42a60*/  IMAD.MOV.U32 R37, RZ, RZ, R44 ;  /* 0x000000ffff257224 */ /* 0x000fe200078e002c */
[----:B------:R1:W-:Y:S04]  /*42a70*/  STL [R1+0x8d8], R44 ;  /* 0x0008d82c01007387 */ /* 0x0003e80000100800 */
[----:B------:R-:W-:Y:S04]  /*42a80*/  STL [R1+0x91c], R42 ;  /* 0x00091c2a01007387 */ /* 0x000fe80000100800 */
[----:B------:R2:W-:Y:S04]  /*42a90*/  LDGSTS.E [R0+0x42a00], [R36.64], P0 ;  /* 0x42a0000024007fae */ /* 0x0005e80008121848 */
[----:B-1----:R-:W4:Y:S04]  /*42aa0*/  LDL.LU R44, [R1+0xa5c] ;  /* 0x000a5c00012c7983 */ /* 0x002f280000300800 */
[----:B------:R1:W-:Y:S04]  /*42ab0*/  STL [R1+0x918], R49 ;  /* 0x0009183101007387 */ /* 0x0003e80000100800 */
[----:B------:R-:W4:Y:S01]  /*42ac0*/  LDL.LU R3, [R1+0xa9c] ;  /* 0x000a9c0001037983 */ /* 0x000f220000300800 */
[----:B--2---:R-:W-:-:S03]  /*42ad0*/  IMAD.MOV.U32 R37, RZ, RZ, R49 ;  /* 0x000000ffff257224 */ /* 0x004fc600078e0031 */
[----:B-1----:R-:W2:Y:S01]  /*42ae0*/  LDL.LU R49, [R1+0xa58] ;  /* 0x000a580001317983 */ /* 0x002ea20000300800 */
[----:B------:R-:W-:-:S03]  /*42af0*/  MOV R36, R42 ;  /* 0x0000002a00247202 */ /* 0x000fc60000000f00 */
        /* <DEDUP_REMOVED lines=8> */
[----:B-1----:R-:W-:Y:S02]  /*42b80*/  IMAD.MOV.U32 R36, RZ, RZ, R46 ;  /* 0x000000ffff247224 */ /* 0x002fe400078e002e */
[----:B------:R1:W-:Y:S04]  /*42b90*/  STL [R1+0x99c], R38 ;  /* 0x00099c2601007387 */ /* 0x0003e80000100800 */
[----:B------:R-:W2:Y:S04]  /*42ba0*/  LDL.LU R52, [R1+0xadc] ;  /* 0x000adc0001347983 */ /* 0x000ea80000300800 */
[----:B------:R1:W-:Y:S04]  /*42bb0*/  STL [R1+0x998], R39 ;  /* 0x0009982701007387 */ /* 0x0003e80000100800 */
[----:B------:R-:W2:Y:S04]  /*42bc0*/  LDL.LU R46, [R1+0xb1c] ;  /* 0x000b1c00012e7983 */ /* 0x000ea80000300800 */
[----:B------:R-:W2:Y:S01]  /*42bd0*/  LDL.LU R53, [R1+0xad8] ;  /* 0x000ad80001357983 */ /* 0x000ea20000300800 */
[----:B------:R-:W-:-:S03]  /*42be0*/  MOV R37, R47 ;  /* 0x0000002f00257202 */ /* 0x000fc60000000f00 */
[----:B------:R-:W2:Y:S04]  /*42bf0*/  LDL.LU R47, [R1+0xb18] ;  /* 0x000b1800012f7983 */ /* 0x000ea80000300800 */
[----:B------:R1:W-:Y:S02]  /*42c00*/  LDGSTS.E [R0+0x44a00], [R36.64], P0 ;  /* 0x44a0000024007fae */ /* 0x0003e40008121848 */
[----:B-1----:R-:W-:Y:S02]  /*42c10*/  IMAD.MOV.U32 R36, RZ, RZ, R38 ;  /* 0x000000ffff247224 */ /* 0x002fe400078e0026 */
[----:B------:R-:W-:Y:S01]  /*42c20*/  IMAD.MOV.U32 R37, RZ, RZ, R39 ;  /* 0x000000ffff257224 */ /* 0x000fe200078e0027 */
[----:B------:R-:W2:Y:S04]  /*42c30*/  LDL.LU R38, [R1+0xb5c] ;  /* 0x000b5c0001267983 */ /* 0x000ea80000300800 */
[----:B------:R-:W2:Y:S04]  /*42c40*/  LDL.LU R39, [R1+0xb9c] ;  /* 0x000b9c0001277983 */ /* 0x000ea80000300800 */
[----:B------:R1:W-:Y:S01]  /*42c50*/  LDGSTS.E [R0+0x45a00], [R36.64], P0 ;  /* 0x45a0000024007fae */ /* 0x0003e20008121848 */
[----:B---3--:R-:W-:-:S02]  /*42c60*/  IADD3 R43, P1, R43, UR7, RZ ;  /* 0x000000072b2b7c10 */ /* 0x008fc4000ff3e0ff */
[----:B------:R-:W-:-:S03]  /*42c70*/  IADD3 R41, P2, R41, UR7, RZ ;  /* 0x0000000729297c10 */ /* 0x000fc6000ff5e0ff */
[----:B------:R3:W-:Y:S01]  /*42c80*/  STL [R1+0x9dc], R43 ;  /* 0x0009dc2b01007387 */ /* 0x0007e20000100800 */
[----:B-1----:R-:W-:Y:S02]  /*42c90*/  MOV R36, R43 ;  /* 0x0000002b00247202 */ /* 0x002fe40000000f00 */
[----:B------:R-:W-:Y:S02]  /*42ca0*/  IADD3.X R48, R48, UR6, RZ, P1, !PT ;  /* 0x0000000630307c10 */ /* 0x000fe40008ffe4ff */
[----:B------:R-:W-:-:S03]  /*42cb0*/  IADD3.X R45, R45, UR6, RZ, P2, !PT ;  /* 0x000000062d2d7c10 */ /* 0x000fc600097fe4ff */
[----:B------:R1:W-:Y:S04]  /*42cc0*/  STL [R1+0x9d8], R48 ;  /* 0x0009d83001007387 */ /* 0x0003e80000100800 */
[----:B------:R1:W-:Y:S01]  /*42cd0*/  STL [R1+0xa1c], R41 ;  /* 0x000a1c2901007387 */ /* 0x0003e20000100800 */
[----:B------:R-:W-:-:S03]  /*42ce0*/  IMAD.MOV.U32 R37, RZ, RZ, R48 ;  /* 0x000000ffff257224 */ /* 0x000fc600078e0030 */
[----:B---3--:R-:W3:Y:S04]  /*42cf0*/  LDL.LU R43, [R1+0xb58] ;  /* 0x000b5800012b7983 */ /* 0x008ee80000300800 */
[----:B------:R1:W-:Y:S04]  /*42d00*/  STL [R1+0xa18], R45 ;  /* 0x000a182d01007387 */ /* 0x0003e80000100800 */
[----:B-1----:R-:W3:Y:S04]  /*42d10*/  LDL.LU R48, [R1+0xb98] ;  /* 0x000b980001307983 */ /* 0x002ee80000300800 */
[----:B------:R1:W-:Y:S02]  /*42d20*/  LDGSTS.E [R0+0x46a00], [R36.64], P0 ;  /* 0x46a0000024007fae */ /* 0x0003e40008121848 */
[----:B-1----:R-:W-:Y:S01]  /*42d30*/  IMAD.MOV.U32 R36, RZ, RZ, R41 ;  /* 0x000000ffff247224 */ /* 0x002fe200078e0029 */
[----:B------:R-:W-:Y:S01]  /*42d40*/  MOV R37, R45 ;  /* 0x0000002d00257202 */ /* 0x000fe20000000f00 */
[----:B------:R-:W3:Y:S04]  /*42d50*/  LDL.LU R41, [R1+0xbdc] ;  /* 0x000bdc0001297983 */ /* 0x000ee80000300800 */
[----:B------:R-:W3:Y:S04]  /*42d60*/  LDL.LU R45, [R1+0xc1c] ;  /* 0x000c1c00012d7983 */ /* 0x000ee80000300800 */
[----:B------:R1:W-:Y:S01]  /*42d70*/  LDGSTS.E [R0+0x47a00], [R36.64], P0 ;  /* 0x47a0000024007fae */ /* 0x0003e20008121848 */
[----:B----4-:R-:W-:-:S05]  /*42d80*/  IADD3 R44, P1, R44, UR7, RZ ;  /* 0x000000072c2c7c10 */ /* 0x010fca000ff3e0ff */
[----:B------:R4:W-:Y:S01]  /*42d90*/  STL [R1+0xa5c], R44 ;  /* 0x000a5c2c01007387 */ /* 0x0009e20000100800 */
[----:B------:R-:W-:Y:S02]  /*42da0*/  IADD3 R3, P2, R3, UR7, RZ ;  /* 0x0000000703037c10 */ /* 0x000fe4000ff5e0ff */
[----:B--2---:R-:W-:Y:S01]  /*42db0*/  IADD3.X R49, R49, UR6, RZ, P1, !PT ;  /* 0x0000000631317c10 */ /* 0x004fe20008ffe4ff */
[----:B-1----:R-:W-:Y:S01]  /*42dc0*/  IMAD.MOV.U32 R36, RZ, RZ, R44 ;  /* 0x000000ffff247224 */ /* 0x002fe200078e002c */
[----:B------:R-:W-:-:S03]  /*42dd0*/  IADD3.X R42, R42, UR6, RZ, P2, !PT ;  /* 0x000000062a2a7c10 */ /* 0x000fc600097fe4ff */
[----:B------:R1:W-:Y:S04]  /*42de0*/  STL [R1+0xa58], R49 ;  /* 0x000a583101007387 */ /* 0x0003e80000100800 */
[----:B------:R2:W-:Y:S04]  /*42df0*/  STL [R1+0xa9c], R3 ;  /* 0x000a9c0301007387 */ /* 0x0005e80000100800 */
[----:B----4-:R-:W4:Y:S01]  /*42e00*/  LDL.LU R44, [R1+0xbd8] ;  /* 0x000bd800012c7983 */ /* 0x010f220000300800 */
[----:B------:R-:W-:-:S03]  /*42e10*/  IMAD.MOV.U32 R37, RZ, RZ, R49 ;  /* 0x000000ffff257224 */ /* 0x000fc600078e0031 */
[----:B------:R2:W-:Y:S04]  /*42e20*/  STL [R1+0xa98], R42 ;  /* 0x000a982a01007387 */ /* 0x0005e80000100800 */
[----:B-1----:R-:W4:Y:S04]  /*42e30*/  LDL.LU R49, [R1+0xc18] ;  /* 0x000c180001317983 */ /* 0x002f280000300800 */
[----:B------:R1:W-:Y:S01]  /*42e40*/  LDGSTS.E [R0+0x48a00], [R36.64], P0 ;  /* 0x48a0000024007fae */ /* 0x0003e20008121848 */
[----:B------:R-:W-:Y:S01]  /*42e50*/  IADD3 R52, P1, R52, UR7, RZ ;  /* 0x0000000734347c10 */ /* 0x000fe2000ff3e0ff */
[----:B-1----:R-:W-:Y:S01]  /*42e60*/  IMAD.MOV.U32 R37, RZ, RZ, R42 ;  /* 0x000000ffff257224 */ /* 0x002fe200078e002a */
[----:B------:R-:W-:-:S02]  /*42e70*/  MOV R36, R3 ;  /* 0x0000000300247202 */ /* 0x000fc40000000f00 */
[----:B--2---:R-:W4:Y:S01]  /*42e80*/  LDL.LU R3, [R1+0x864] ;  /* 0x0008640001037983 */ /* 0x004f220000300800 */
[----:B------:R-:W-:-:S03]  /*42e90*/  IADD3 R46, P2, R46, UR7, RZ ;  /* 0x000000072e2e7c10 */ /* 0x000fc6000ff5e0ff */
[----:B------:R1:W-:Y:S01]  /*42ea0*/  LDGSTS.E [R0+0x49a00], [R36.64], P0 ;  /* 0x49a0000024007fae */ /* 0x0003e20008121848 */
[----:B------:R-:W-:-:S03]  /*42eb0*/  IADD3.X R53, R53, UR6, RZ, P1, !PT ;  /* 0x0000000635357c10 */ /* 0x000fc60008ffe4ff */
[----:B------:R-:W4:Y:S01]  /*42ec0*/  LDL.LU R42, [R1+0x8a4] ;  /* 0x0008a400012a7983 */ /* 0x000f220000300800 */
        /* <DEDUP_REMOVED lines=10> */
[----:B------:R-:W4:Y:S01]  /*42f70*/  LDL.LU R46, [R1+0x860] ;  /* 0x00086000012e7983 */ /* 0x000f220000300800 */
[----:B------:R-:W-:Y:S01]  /*42f80*/  IMAD.MOV.U32 R37, RZ, RZ, R47 ;  /* 0x000000ffff257224 */ /* 0x000fe200078e002f */
[----:B------:R-:W-:Y:S02]  /*42f90*/  IADD3 R39, P2, R39, UR7, RZ ;  /* 0x0000000727277c10 */ /* 0x000fe4000ff5e0ff */
[----:B------:R-:W4:Y:S04]  /*42fa0*/  LDL.LU R47, [R1+0x8a0] ;  /* 0x0008a000012f7983 */ /* 0x000f280000300800 */
[----:B------:R1:W-:Y:S04]  /*42fb0*/  LDGSTS.E [R0+0x4ba00], [R36.64], P0 ;  /* 0x4ba0000024007fae */ /* 0x0003e80008121848 */
[----:B------:R3:W-:Y:S01]  /*42fc0*/  STL [R1+0xb5c], R38 ;  /* 0x000b5c2601007387 */ /* 0x0007e20000100800 */
[----:B-1----:R-:W-:-:S02]  /*42fd0*/  MOV R36, R38 ;  /* 0x0000002600247202 */ /* 0x002fc40000000f00 */
[----:B---3--:R-:W-:-:S05]  /*42fe0*/  IADD3.X R43, R43, UR6, RZ, P1, !PT ;  /* 0x000000062b2b7c10 */ /* 0x008fca0008ffe4ff */
        /* <DEDUP_REMOVED lines=8> */
[----:B------:R-:W-:Y:S01]  /*43070*/  IADD3 R41, P1, R41, UR7, RZ ;  /* 0x0000000729297c10 */ /* 0x000fe2000ff3e0ff */
[----:B---3--:R-:W-:-:S02]  /*43080*/  IMAD.MOV.U32 R36, RZ, RZ, R39 ;  /* 0x000000ffff247224 */ /* 0x008fc400078e0027 */
[----:B------:R-:W3:Y:S01]  /*43090*/  LDL.LU R39, [R1+0x8e0] ;  /* 0x0008e00001277983 */ /* 0x000ee20000300800 */
[----:B------:R-:W-:Y:S02]  /*430a0*/  MOV R37, R48 ;  /* 0x0000003000257202 */ /* 0x000fe40000000f00 */
[----:B------:R-:W-:Y:S01]  /*430b0*/  IADD3 R45, P2, R45, UR7, RZ ;  /* 0x000000072d2d7c10 */ /* 0x000fe2000ff5e0ff */
[----:B------:R-:W3:Y:S04]  /*430c0*/  LDL.LU R48, [R1+0x920] ;  /* 0x0009200001307983 */ /* 0x000ee80000300800 */
[----:B------:R1:W-:Y:S04]  /*430d0*/  LDGSTS.E [R0+0x4da00], [R36.64], P0 ;  /* 0x4da0000024007fae */ /* 0x0003e80008121848 */
[----:B------:R4:W-:Y:S01]  /*430e0*/  STL [R1+0xbdc], R41 ;  /* 0x000bdc2901007387 */ /* 0x0009e20000100800 */
[----:B-1----:R-:W-:Y:S01]  /*430f0*/  IMAD.MOV.U32 R36, RZ, RZ, R41 ;  /* 0x000000ffff247224 */ /* 0x002fe200078e0029 */
[----:B----4-:R-:W-:-:S05]  /*43100*/  IADD3.X R44, R44, UR6, RZ, P1, !PT ;  /* 0x000000062c2c7c10 */ /* 0x010fca0008ffe4ff */
[----:B------:R-:W-:Y:S01]  /*43110*/  IMAD.MOV.U32 R37, RZ, RZ, R44 ;  /* 0x000000ffff257224 */ /* 0x000fe200078e002c */
[----:B------:R1:W-:Y:S01]  /*43120*/  STL [R1+0xbd8], R44 ;  /* 0x000bd82c01007387 */ /* 0x0003e20000100800 */
[----:B------:R-:W-:-:S03]  /*43130*/  IADD3.X R49, R49, UR6, RZ, P2, !PT ;  /* 0x0000000631317c10 */ /* 0x000fc600097fe4ff */
[----:B------:R-:W-:Y:S04]  /*43140*/  STL [R1+0xc1c], R45 ;  /* 0x000c1c2d01007387 */ /* 0x000fe80000100800 */
[----:B------:R-:W2:Y:S04]  /*43150*/  LDL.LU R41, [R1+0x964] ;  /* 0x0009640001297983 */ /* 0x000ea80000300800 */
[----:B------:R1:W-:Y:S04]  /*43160*/  STL [R1+0xc18], R49 ;  /* 0x000c183101007387 */ /* 0x0003e80000100800 */
[----:B------:R1:W-:Y:S04]  /*43170*/  LDGSTS.E [R0+0x4ea00], [R36.64], P0 ;  /* 0x4ea0000024007fae */ /* 0x0003e80008121848 */
[----:B-1----:R-:W2:Y:S01]  /*43180*/  LDL.LU R44, [R1+0x9a4] ;  /* 0x0009a400012c7983 */ /* 0x002ea20000300800 */
[----:B------:R-:W-:-:S03]  /*43190*/  IMAD.MOV.U32 R37, RZ, RZ, R49 ;  /* 0x000000ffff257224 */ /* 0x000fc600078e0031 */
[----:B------:R-:W2:Y:S01]  /*431a0*/  LDL.LU R49, [R1+0x960] ;  /* 0x0009600001317983 */ /* 0x000ea20000300800 */
[----:B------:R-:W-:-:S03]  /*431b0*/  MOV R36, R45 ;  /* 0x0000002d00247202 */ /* 0x000fc60000000f00 */
[----:B------:R-:W2:Y:S01]  /*431c0*/  LDL.LU R45, [R1+0x9a0] ;  /* 0x0009a000012d7983 */ /* 0x000ea20000300800 */
[----:B------:R-:W-:-:S03]  /*431d0*/  IADD3 R3, P1, R3, UR7, RZ ;  /* 0x0000000703037c10 */ /* 0x000fc6000ff3e0ff */
[----:B------:R1:W-:Y:S01]  /*431e0*/  LDGSTS.E [R0+0x4fa00], [R36.64], P0 ;  /* 0x4fa0000024007fae */ /* 0x0003e20008121848 */
[----:B------:R-:W-:-:S03]  /*431f0*/  IADD3 R42, P2, R42, UR7, RZ ;  /* 0x000000072a2a7c10 */ /* 0x000fc6000ff5e0ff */
        /* <DEDUP_REMOVED lines=10> */
[----:B-1----:R-:W2:Y:S04]  /*432a0*/  LDL.LU R46, [R1+0x9e4] ;  /* 0x0009e400012e7983 */ /* 0x002ea80000300800 */
[----:B------:R-:W2:Y:S01]  /*432b0*/  LDL.LU R3, [R1+0xa24] ;  /* 0x000a240001037983 */ /* 0x000ea20000300800 */
[----:B------:R-:W-:-:S03]  /*432c0*/  IMAD.MOV.U32 R37, RZ, RZ, R47 ;  /* 0x000000ffff257224 */ /* 0x000fc600078e002f */
[----:B------:R1:W-:Y:S01]  /*432d0*/  STL [R1+0x8a0], R47 ;  /* 0x0008a02f01007387 */ /* 0x0003e20000100800 */
[----:B------:R-:W-:-:S05]  /*432e0*/  MOV R36, R42 ;  /* 0x0000002a00247202 */ /* 0x000fca0000000f00 */
[----:B------:R2:W-:Y:S04]  /*432f0*/  LDGSTS.E [R0+0x41c00], [R36.64], P0 ;  /* 0x41c0000024007fae */ /* 0x0005e80008121848 */
[----:B-1----:R-:W2:Y:S04]  /*43300*/  LDL.LU R47, [R1+0x9e0] ;  /* 0x0009e000012f7983 */ /* 0x002ea80000300800 */
[----:B------:R-:W2:Y:S02]  /*43310*/  LDL.LU R42, [R1+0xa20] ;  /* 0x000a2000012a7983 */ /* 0x000ea40000300800 */
[----:B--2---:R-:W-:-:S05]  /*43320*/  IADD3 R38, P1, R38, UR7, RZ ;  /* 0x0000000726267c10 */ /* 0x004fca000ff3e0ff */
[----:B------:R-:W-:Y:S01]  /*43330*/  STL [R1+0x8e4], R38 ;  /* 0x0008e42601007387 */ /* 0x000fe20000100800 */
[----:B------:R-:W-:Y:S01]  /*43340*/  IMAD.MOV.U32 R36, RZ, RZ, R38 ;  /* 0x000000ffff247224 */ /* 0x000fe200078e0026 */
[----:B------:R-:W-:Y:S02]  /*43350*/  IADD3 R43, P2, R43, UR7, RZ ;  /* 0x000000072b2b7c10 */ /* 0x000fe4000ff5e0ff */
[----:B---3--:R-:W-:Y:S02]  /*43360*/  IADD3.X R39, R39, UR6, RZ, P1, !PT ;  /* 0x0000000627277c10 */ /* 0x008fe40008ffe4ff */
[----:B------:R-:W-:-:S03]  /*43370*/  IADD3.X R48, R48, UR6, RZ, P2, !PT ;  /* 0x0000000630307c10 */ /* 0x000fc600097fe4ff */
[----:B------:R1:W-:Y:S01]  /*43380*/  STL [R1+0x8e0], R39 ;  /* 0x0008e02701007387 */ /* 0x0003e20000100800 */
[----:B------:R-:W-:-:S03]  /*43390*/  MOV R37, R39 ;  /* 0x0000002700257202 */ /* 0x000fc60000000f00 */
[----:B------:R2:W-:Y:S04]  /*433a0*/  STL [R1+0x924], R43 ;  /* 0x0009242b01007387 */ /* 0x0005e80000100800 */
[----:B------:R3:W-:Y:S04]  /*433b0*/  LDGSTS.E [R0+0x42c00], [R36.64], P0 ;  /* 0x42c0000024007fae */ /* 0x0007e80008121848 */
[----:B-1----:R-:W4:Y:S04]  /*433c0*/  LDL.LU R39, [R1+0xa64] ;  /* 0x000a640001277983 */ /* 0x002f280000300800 */
[----:B------:R1:W-:Y:S04]  /*433d0*/  STL [R1+0x920], R48 ;  /* 0x0009203001007387 */ /* 0x0003e80000100800 */
[----:B------:R-:W4:Y:S01]  /*433e0*/  LDL.LU R38, [R1+0xaa4] ;  /* 0x000aa40001267983 */ /* 0x000f220000300800 */
[----:B---3--:R-:W-:-:S03]  /*433f0*/  IMAD.MOV.U32 R36, RZ, RZ, R43 ;  /* 0x000000ffff247224 */ /* 0x008fc600078e002b */
[----:B--2---:R-:W2:Y:S01]  /*43400*/  LDL.LU R43, [R1+0xa60] ;  /* 0x000a6000012b7983 */ /* 0x004ea20000300800 */
[----:B------:R-:W-:-:S03]  /*43410*/  IMAD.MOV.U32 R37, RZ, RZ, R48 ;  /* 0x000000ffff257224 */ /* 0x000fc600078e0030 */
[----:B-1----:R-:W3:Y:S04]  /*43420*/  LDL.LU R48, [R1+0xaa0] ;  /* 0x000aa00001307983 */ /* 0x002ee80000300800 */
[----:B------:R1:W-:Y:S01]  /*43430*/  LDGSTS.E [R0+0x43c00], [R36.64], P0 ;  /* 0x43c0000024007fae */ /* 0x0003e20008121848 */
[----:B------:R-:W-:-:S05]  /*43440*/  IADD3 R41, P1, R41, UR7, RZ ;  /* 0x0000000729297c10 */ /* 0x000fca000ff3e0ff */
[----:B------:R1:W-:Y:S01]  /*43450*/  STL [R1+0x964], R41 ;  /* 0x0009642901007387 */ /* 0x0003e20000100800 */
[----:B------:R-:W-:Y:S02]  /*43460*/  IADD3 R44, P2, R44, UR7, RZ ;  /* 0x000000072c2c7c10 */ /* 0x000fe4000ff5e0ff */
[----:B------:R-:W-:Y:S02]  /*43470*/  IADD3.X R49, R49, UR6, RZ, P1, !PT ;  /* 0x0000000631317c10 */ /* 0x000fe40008ffe4ff */
[----:B------:R-:W-:-:S03]  /*43480*/  IADD3.X R45, R45, UR6, RZ, P2, !PT ;  /* 0x000000062d2d7c10 */ /* 0x000fc600097fe4ff */
[----:B------:R1:W-:Y:S02]  /*43490*/  STL [R1+0x960], R49 ;  /* 0x0009603101007387 */ /* 0x0003e40000100800 */
[----:B-1----:R-:W-:Y:S02]  /*434a0*/  MOV R36, R41 ;  /* 0x0000002900247202 */ /* 0x002fe40000000f00 */
[----:B------:R1:W-:Y:S04]  /*434b0*/  STL [R1+0x9a4], R44 ;  /* 0x0009a42c01007387 */ /* 0x0003e80000100800 */
[----:B------:R-:W3:Y:S04]  /*434c0*/  LDL.LU R51, [R1+0xae4] ;  /* 0x000ae40001337983 */ /* 0x000ee80000300800 */
[----:B------:R1:W-:Y:S04]  /*434d0*/  STL [R1+0x9a0], R45 ;  /* 0x0009a02d01007387 */ /* 0x0003e80000100800 */
[----:B------:R-:W3:Y:S04]  /*434e0*/  LDL.LU R41, [R1+0xb24] ;  /* 0x000b240001297983 */ /* 0x000ee80000300800 */
[----:B------:R-:W3:Y:S01]  /*434f0*/  LDL.LU R52, [R1+0xae0] ;  /* 0x000ae00001347983 */ /* 0x000ee20000300800 */
[----:B------:R-:W-:-:S03]  /*43500*/  IMAD.MOV.U32 R37, RZ, RZ, R49 ;  /* 0x000000ffff257224 */ /* 0x000fc600078e0031 */
[----:B------:R-:W3:Y:S04]  /*43510*/  LDL.LU R49, [R1+0xb20] ;  /* 0x000b200001317983 */ /* 0x000ee80000300800 */
[----:B------:R1:W-:Y:S02]  /*43520*/  LDGSTS.E [R0+0x44c00], [R36.64], P0 ;  /* 0x44c0000024007fae */ /* 0x0003e40008121848 */
[----:B-1----:R-:W-:Y:S01]  /*43530*/  IMAD.MOV.U32 R36, RZ, RZ, R44 ;  /* 0x000000ffff247224 */ /* 0x002fe200078e002c */
[----:B------:R-:W-:Y:S01]  /*43540*/  IADD3 R46, P1, R46, UR7, RZ ;  /* 0x000000072e2e7c10 */ /* 0x000fe2000ff3e0ff */
[----:B------:R-:W3:Y:S01]  /*43550*/  LDL.LU R44, [R1+0xb64] ;  /* 0x000b6400012c7983 */ /* 0x000ee20000300800 */
[----:B------:R-:W-:Y:S02]  /*43560*/  MOV R37, R45 ;  /* 0x0000002d00257202 */ /* 0x000fe40000000f00 */
[----:B------:R-:W-:Y:S01]  /*43570*/  IADD3 R3, P2, R3, UR7, RZ ;  /* 0x0000000703037c10 */ /* 0x000fe2000ff5e0ff */
[----:B------:R-:W3:Y:S04]  /*43580*/  LDL.LU R45, [R1+0xba4] ;  /* 0x000ba400012d7983 */ /* 0x000ee80000300800 */
[----:B------:R1:W-:Y:S04]  /*43590*/  STL [R1+0x9e4], R46 ;  /* 0x0009e42e01007387 */ /* 0x0003e80000100800 */
[----:B------:R1:W-:Y:S01]  /*435a0*/  LDGSTS.E [R0+0x45c00], [R36.64], P0 ;  /* 0x45c0000024007fae */ /* 0x0003e20008121848 */
[----:B------:R-:W-:-:S02]  /*435b0*/  IADD3.X R47, R47, UR6, RZ, P1, !PT ;  /* 0x000000062f2f7c10 */ /* 0x000fc40008ffe4ff */
[----:B------:R-:W-:-:S03]  /*435c0*/  IADD3.X R42, R42, UR6, RZ, P2, !PT ;  /* 0x000000062a2a7c10 */ /* 0x000fc600097fe4ff */
[----:B------:R1:W-:Y:S02]  /*435d0*/  STL [R1+0x9e0], R47 ;  /* 0x0009e02f01007387 */ /* 0x0003e40000100800 */
[----:B-1----:R-:W-:Y:S02]  /*435e0*/  IMAD.MOV.U32 R36, RZ, RZ, R46 ;  /* 0x000000ffff247224 */ /* 0x002fe400078e002e */
[----:B------:R-:W-:Y:S01]  /*435f0*/  STL [R1+0xa24], R3 ;  /* 0x000a240301007387 */ /* 0x000fe20000100800 */
[----:B------:R-:W-:-:S03]  /*43600*/  IMAD.MOV.U32 R37, RZ, RZ, R47 ;  /* 0x000000ffff257224 */ /* 0x000fc600078e002f */
[----:B------:R-:W3:Y:S04]  /*43610*/  LDL.LU R46, [R1+0xb60] ;  /* 0x000b6000012e7983 */ /* 0x000ee80000300800 */
[----:B------:R1:W-:Y:S04]  /*43620*/  STL [R1+0xa20], R42 ;  /* 0x000a202a01007387 */ /* 0x0003e80000100800 */
[----:B------:R-:W3:Y:S04]  /*43630*/  LDL.LU R47, [R1+0xba0] ;  /* 0x000ba000012f7983 */ /* 0x000ee80000300800 */
[----:B------:R1:W-:Y:S02]  /*43640*/  LDGSTS.E [R0+0x46c00], [R36.64], P0 ;  /* 0x46c0000024007fae */ /* 0x0003e40008121848 */
[----:B-1----:R-:W-:Y:S01]  /*43650*/  MOV R36, R3 ;  /* 0x0000000300247202 */ /* 0x002fe20000000f00 */
[----:B------:R-:W-:-:S02]  /*43660*/  IMAD.MOV.U32 R37, RZ, RZ, R42 ;  /* 0x000000ffff257224 */ /* 0x000fc400078e002a */
[----:B------:R-:W3:Y:S04]  /*43670*/  LDL.LU R42, [R1+0xbe4] ;  /* 0x000be400012a7983 */ /* 0x000ee80000300800 */
[----:B------:R-:W3:Y:S04]  /*43680*/  LDL.LU R3, [R1+0xc24] ;  /* 0x000c240001037983 */ /* 0x000ee80000300800 */
[----:B------:R1:W-:Y:S01]  /*43690*/  LDGSTS.E [R0+0x47c00], [R36.64], P0 ;  /* 0x47c0000024007fae */ /* 0x0003e20008121848 */
[----:B----4-:R-:W-:Y:S02]  /*436a0*/  IADD3 R39, P1, R39, UR7, RZ ;  /* 0x0000000727277c10 */ /* 0x010fe4000ff3e0ff */
[----:B------:R-:W-:-:S02]  /*436b0*/  IADD3 R38, P2, R38, UR7, RZ ;  /* 0x0000000726267c10 */ /* 0x000fc4000ff5e0ff */
[----:B--2---:R-:W-:Y:S01]  /*436c0*/  IADD3.X R43, R43, UR6, RZ, P1, !PT ;  /* 0x000000062b2b7c10 */ /* 0x004fe20008ffe4ff */
[----:B------:R-:W-:Y:S01]  /*436d0*/  STL [R1+0xa64], R39 ;  /* 0x000a642701007387 */ /* 0x000fe20000100800 */
[----:B---3--:R-:W-:-:S03]  /*436e0*/  IADD3.X R48, R48, UR6, RZ, P2, !PT ;  /* 0x0000000630307c10 */ /* 0x008fc600097fe4ff */
[----:B------:R2:W-:Y:S01]  /*436f0*/  STL [R1+0xa60], R43 ;  /* 0x000a602b01007387 */ /* 0x0005e20000100800 */
[----:B-1----:R-:W-:Y:S01]  /*43700*/  MOV R37, R43 ;  /* 0x0000002b00257202 */ /* 0x002fe20000000f00 */
[----:B------:R-:W-:Y:S02]  /*43710*/  IMAD.MOV.U32 R36, RZ, RZ, R39 ;  /* 0x000000ffff247224 */ /* 0x000fe400078e0027 */
[----:B------:R-:W-:Y:S04]  /*43720*/  STL [R1+0xaa4], R38 ;  /* 0x000aa42601007387 */ /* 0x000fe80000100800 */
[----:B------:R1:W-:Y:S04]  /*43730*/  LDGSTS.E [R0+0x48c00], [R36.64], P0 ;  /* 0x48c0000024007fae */ /* 0x0003e80008121848 */
[----:B--2---:R-:W2:Y:S04]  /*43740*/  LDL.LU R43, [R1+0xbe0] ;  /* 0x000be000012b7983 */ /* 0x004ea80000300800 */
[----:B------:R3:W-:Y:S04]  /*43750*/  STL [R1+0xaa0], R48 ;  /* 0x000aa03001007387 */ /* 0x0007e80000100800 */
[----:B------:R-:W4:Y:S01]  /*43760*/  LDL.LU R39, [R1+0xc20] ;  /* 0x000c200001277983 */ /* 0x000f220000300800 */
[----:B-1----:R-:W-:-:S02]  /*43770*/  IMAD.MOV.U32 R36, RZ, RZ, R38 ;  /* 0x000000ffff247224 */ /* 0x002fc400078e0026 */
[----:B------:R-:W-:Y:S02]  /*43780*/  IMAD.MOV.U32 R37, RZ, RZ, R48 ;  /* 0x000000ffff257224 */ /* 0x000fe400078e0030 */
[----:B---3--:R-:W3:Y:S04]  /*43790*/  LDL.LU R48, [R1+0x86c] ;  /* 0x00086c0001307983 */ /* 0x008ee80000300800 */
[----:B------:R1:W-:Y:S04]  /*437a0*/  LDGSTS.E [R0+0x49c00], [R36.64], P0 ;  /* 0x49c0000024007fae */ /* 0x0003e80008121848 */
[----:B------:R-:W3:Y:S01]  /*437b0*/  LDL.LU R38, [R1+0x8ac] ;  /* 0x0008ac0001267983 */ /* 0x000ee20000300800 */
[----:B------:R-:W-:-:S04]  /*437c0*/  IADD3 R51, P1, R51, UR7, RZ ;  /* 0x0000000733337c10 */ /* 0x000fc8000ff3e0ff */
[----:B-1----:R-:W-:Y:S02]  /*437d0*/  MOV R36, R51 ;  /* 0x0000003300247202 */ /* 0x002fe40000000f00 */
[----:B------:R-:W-:Y:S02]  /*437e0*/  IADD3 R41, P2, R41, UR7, RZ ;  /* 0x0000000729297c10 */ /* 0x000fe4000ff5e0ff */
[----:B------:R-:W-:Y:S01]  /*437f0*/  IADD3.X R52, R52, UR6, RZ, P1, !PT ;  /* 0x0000000634347c10 */ /* 0x000fe20008ffe4ff */
[----:B------:R-:W-:Y:S01]  /*43800*/  STL [R1+0xae4], R51 ;  /* 0x000ae43301007387 */ /* 0x000fe20000100800 */
[----:B------:R-:W-:-:S03]  /*43810*/  IADD3.X R49, R49, UR6, RZ, P2, !PT ;  /* 0x0000000631317c10 */ /* 0x000fc600097fe4ff */
[----:B------:R-:W-:Y:S01]  /*43820*/  IMAD.MOV.U32 R37, RZ, RZ, R52 ;  /* 0x000000ffff257224 */ /* 0x000fe200078e0034 */
[----:B------:R-:W-:Y:S04]  /*43830*/  STL [R1+0xae0], R52 ;  /* 0x000ae03401007387 */ /* 0x000fe80000100800 */
[----:B------:R-:W-:Y:S04]  /*43840*/  STL [R1+0xb24], R41 ;  /* 0x000b242901007387 */ /* 0x000fe80000100800 */
[----:B------:R1:W-:Y:S04]  /*43850*/  LDGSTS.E [R0+0x4ac00], [R36.64], P0 ;  /* 0x4ac0000024007fae */ /* 0x0003e80008121848 */
[----:B------:R1:W-:Y:S02]  /*43860*/  STL [R1+0xb20], R49 ;  /* 0x000b203101007387 */ /* 0x0003e40000100800 */
[----:B-1----:R-:W-:-:S02]  /*43870*/  MOV R37, R49 ;  /* 0x0000003100257202 */ /* 0x002fc40000000f00 */
[----:B------:R-:W3:Y:S01]  /*43880*/  LDL.LU R49, [R1+0x868] ;  /* 0x0008680001317983 */ /* 0x000ee20000300800 */
[----:B------:R-:W-:-:S03]  /*43890*/  IMAD.MOV.U32 R36, RZ, RZ, R41 ;  /* 0x000000ffff247224 */ /* 0x000fc600078e0029 */
[----:B------:R-:W3:Y:S01]  /*438a0*/  LDL.LU R41, [R1+0x8a8] ;  /* 0x0008a80001297983 */ /* 0x000ee20000300800 */
[----:B------:R-:W-:Y:S02]  /*438b0*/  IADD3 R44, P1, R44, UR7, RZ ;  /* 0x000000072c2c7c10 */ /* 0x000fe4000ff3e0ff */
[----:B------:R-:W-:Y:S01]  /*438c0*/  IADD3 R45, P2, R45, UR7, RZ ;  /* 0x000000072d2d7c10 */ /* 0x000fe2000ff5e0ff */
        /* <DEDUP_REMOVED lines=14> */
[----:B------:R-:W-:Y:S01]  /*439b0*/  IADD3 R42, P1, R42, UR7, RZ ;  /* 0x000000072a2a7c10 */ /* 0x000fe2000ff3e0ff */
[----:B-1----:R-:W3:Y:S01]  /*439c0*/  LDL.LU R47, [R1+0x8e8] ;  /* 0x0008e800012f7983 */ /* 0x002ee20000300800 */
[----:B------:R-:W-:-:S03]  /*439d0*/  IADD3 R3, P2, R3, UR7, RZ ;  /* 0x0000000703037c10 */ /* 0x000fc6000ff5e0ff */
[----:B------:R-:W3:Y:S04]  /*439e0*/  LDL.LU R45, [R1+0x928] ;  /* 0x00092800012d7983 */ /* 0x000ee80000300800 */
[----:B------:R-:W-:Y:S04]  /*439f0*/  STL [R1+0xbe4], R42 ;  /* 0x000be42a01007387 */ /* 0x000fe80000100800 */
[----:B------:R1:W-:Y:S02]  /*43a00*/  LDGSTS.E [R0+0x4dc00], [R36.64], P0 ;  /* 0x4dc0000024007fae */ /* 0x0003e40008121848 */
[----:B-1----:R-:W-:Y:S01]  /*43a10*/  IMAD.MOV.U32 R36, RZ, RZ, R42 ;  /* 0x000000ffff247224 */ /* 0x002fe200078e002a */
[----:B------:R-:W-:-:S02]  /*43a20*/  LOP3.LUT R50, R50, 0x70, RZ, 0x3c, !PT ;  /* 0x0000007032327812 */ /* 0x000fc400078e3cff */
[----:B--2---:R-:W-:-:S04]  /*43a30*/  IADD3.X R43, R43, UR6, RZ, P1, !PT ;  /* 0x000000062b2b7c10 */ /* 0x004fc80008ffe4ff */
[----:B------:R-:W-:Y:S01]  /*43a40*/  MOV R37, R43 ;  /* 0x0000002b00257202 */ /* 0x000fe20000000f00 */
[----:B------:R1:W-:Y:S01]  /*43a50*/  STL [R1+0xbe0], R43 ;  /* 0x000be02b01007387 */ /* 0x0003e20000100800 */
[----:B----4-:R-:W-:-:S03]  /*43a60*/  IADD3.X R39, R39, UR6, RZ, P2, !PT ;  /* 0x0000000627277c10 */ /* 0x010fc600097fe4ff */
[----:B------:R-:W-:Y:S04]  /*43a70*/  STL [R1+0xc24], R3 ;  /* 0x000c240301007387 */ /* 0x000fe80000100800 */
[----:B------:R2:W-:Y:S04]  /*43a80*/  STL [R1+0xc20], R39 ;  /* 0x000c202701007387 */ /* 0x0005e80000100800 */
[----:B-1----:R-:W4:Y:S04]  /*43a90*/  LDL.LU R43, [R1+0x968] ;  /* 0x00096800012b7983 */ /* 0x002f280000300800 */
[----:B------:R-:W4:Y:S04]  /*43aa0*/  LDL.LU R42, [R1+0x96c] ;  /* 0x00096c00012a7983 */ /* 0x000f280000300800 */
[----:B------:R1:W-:Y:S01]  /*43ab0*/  LDGSTS.E [R0+0x4ec00], [R36.64], P0 ;  /* 0x4ec0000024007fae */ /* 0x0003e20008121848 */
[----:B---3--:R-:W-:Y:S01]  /*43ac0*/  IADD3 R48, P1, R48, UR7, RZ ;  /* 0x0000000730307c10 */ /* 0x008fe2000ff3e0ff */
[----:B-1----:R-:W-:-:S02]  /*43ad0*/  IMAD.MOV.U32 R37, RZ, RZ, R39 ;  /* 0x000000ffff257224 */ /* 0x002fc400078e0027 */
[----:B------:R-:W-:Y:S01]  /*43ae0*/  IMAD.MOV.U32 R36, RZ, RZ, R3 ;  /* 0x000000ffff247224 */ /* 0x000fe200078e0003 */
[----:B--2---:R-:W2:Y:S04]  /*43af0*/  LDL.LU R39, [R1+0x9a8] ;  /* 0x0009a80001277983 */ /* 0x004ea80000300800 */
[----:B------:R-:W3:Y:S01]  /*43b00*/  LDL.LU R3, [R1+0x9ac] ;  /* 0x0009ac0001037983 */ /* 0x000ee20000300800 */
[----:B------:R-:W-:-:S03]  /*43b10*/  IADD3 R38, P2, R38, UR7, RZ ;  /* 0x0000000726267c10 */ /* 0x000fc6000ff5e0ff */
[----:B------:R1:W-:Y:S04]  /*43b20*/  LDGSTS.E [R0+0x4fc00], [R36.64], P0 ;  /* 0x4fc0000024007fae */ /* 0x0003e80008121848 */
[----:B------:R-:W-:Y:S01]  /*43b30*/  STL [R1+0x86c], R48 ;  /* 0x00086c3001007387 */ /* 0x000fe20000100800 */
[----:B-1----:R-:W-:Y:S01]  /*43b40*/  MOV R0, UR5 ;  /* 0x0000000500007c02 */ /* 0x002fe20008000f00 */
[----:B------:R-:W-:-:S04]  /*43b50*/  IMAD.MOV.U32 R36, RZ, RZ, R48 ;  /* 0x000000ffff247224 */ /* 0x000fc800078e0030 */
[----:B------:R-:W-:Y:S01]  /*43b60*/  IMAD R0, R0, 0x10000, R50 ;  /* 0x0001000000007824 */ /* 0x000fe200078e0232 */
[----:B------:R-:W-:Y:S01]  /*43b70*/  STL [R1+0x8ac], R38 ;  /* 0x0008ac2601007387 */ /* 0x000fe20000100800 */
[----:B------:R-:W-:-:S04]  /*43b80*/  IADD3.X R49, R49, UR6, RZ, P1, !PT ;  /* 0x0000000631317c10 */ /* 0x000fc80008ffe4ff */
[----:B------:R-:W-:Y:S02]  /*43b90*/  MOV R37, R49 ;  /* 0x0000003100257202 */ /* 0x000fe40000000f00 */
[----:B------:R-:W-:Y:S01]  /*43ba0*/  IADD3.X R41, R41, UR6, RZ, P2, !PT ;  /* 0x0000000629297c10 */ /* 0x000fe200097fe4ff */
[----:B------:R-:W-:Y:S04]  /*43bb0*/  STL [R1+0x868], R49 ;  /* 0x0008683101007387 */ /* 0x000fe80000100800 */
[----:B------:R1:W-:Y:S04]  /*43bc0*/  LDGSTS.E [R0+0x40e00], [R36.64], P0 ;  /* 0x40e0000024007fae */ /* 0x0003e80008121848 */
[----:B------:R1:W-:Y:S02]  /*43bd0*/  STL [R1+0x8a8], R41 ;  /* 0x0008a82901007387 */ /* 0x0003e40000100800 */
[----:B-1----:R-:W-:-:S02]  /*43be0*/  IMAD.MOV.U32 R37, RZ, RZ, R41 ;  /* 0x000000ffff257224 */ /* 0x002fc400078e0029 */
[----:B------:R-:W-:Y:S01]  /*43bf0*/  IMAD.MOV.U32 R36, RZ, RZ, R38 ;  /* 0x000000ffff247224 */ /* 0x000fe200078e0026 */
[----:B------:R-:W2:Y:S04]  /*43c00*/  LDL.LU R41, [R1+0x9e8] ;  /* 0x0009e80001297983 */ /* 0x000ea80000300800 */
[----:B------:R-:W2:Y:S04]  /*43c10*/  LDL.LU R38, [R1+0x9ec] ;  /* 0x0009ec0001267983 */ /* 0x000ea80000300800 */
[----:B------:R-:W2:Y:S04]  /*43c20*/  LDL.LU R55, [R1+0xa28] ;  /* 0x000a280001377983 */ /* 0x000ea80000300800 */
[----:B------:R-:W2:Y:S04]  /*43c30*/  LDL.LU R54, [R1+0xa2c] ;  /* 0x000a2c0001367983 */ /* 0x000ea80000300800 */
[----:B------:R1:W-:Y:S01]  /*43c40*/  LDGSTS.E [R0+0x41e00], [R36.64], P0 ;  /* 0x41e0000024007fae */ /* 0x0003e20008121848 */
[----:B------:R-:W-:-:S02]  /*43c50*/  IADD3 R46, P1, R46, UR7, RZ ;  /* 0x000000072e2e7c10 */ /* 0x000fc4000ff3e0ff */
[----:B------:R-:W-:-:S03]  /*43c60*/  IADD3 R44, P2, R44, UR7, RZ ;  /* 0x000000072c2c7c10 */ /* 0x000fc6000ff5e0ff */
[----:B------:R1:W-:Y:S01]  /*43c70*/  STL [R1+0x8ec], R46 ;  /* 0x0008ec2e01007387 */ /* 0x0003e20000100800 */
[----:B------:R-:W-:Y:S02]  /*43c80*/  IADD3.X R47, R47, UR6, RZ, P1, !PT ;  /* 0x000000062f2f7c10 */ /* 0x000fe40008ffe4ff */
[----:B------:R-:W-:-:S03]  /*43c90*/  IADD3.X R45, R45, UR6, RZ, P2, !PT ;  /* 0x000000062d2d7c10 */ /* 0x000fc600097fe4ff */
[----:B------:R1:W-:Y:S04]  /*43ca0*/  STL [R1+0x8e8], R47 ;  /* 0x0008e82f01007387 */ /* 0x0003e80000100800 */
[----:B------:R-:W-:Y:S04]  /*43cb0*/  STL [R1+0x92c], R44 ;  /* 0x00092c2c01007387 */ /* 0x000fe80000100800 */
[----:B------:R1:W-:Y:S04]  /*43cc0*/  STL [R1+0x928], R45 ;  /* 0x0009282d01007387 */ /* 0x0003e80000100800 */
[----:B------:R-:W2:Y:S04]  /*43cd0*/  LDL.LU R53, [R1+0xa68] ;  /* 0x000a680001357983 */ /* 0x000ea80000300800 */
[----:B------:R-:W2:Y:S04]  /*43ce0*/  LDL.LU R52, [R1+0xa6c] ;  /* 0x000a6c0001347983 */ /* 0x000ea80000300800 */
[----:B------:R-:W2:Y:S04]  /*43cf0*/  LDL.LU R51, [R1+0xaa8] ;  /* 0x000aa80001337983 */ /* 0x000ea80000300800 */
[----:B------:R-:W2:Y:S01]  /*43d00*/  LDL.LU R50, [R1+0xaac] ;  /* 0x000aac0001327983 */ /* 0x000ea20000300800 */
[----:B-1----:R-:W-:-:S03]  /*43d10*/  MOV R36, R46 ;  /* 0x0000002e00247202 */ /* 0x002fc60000000f00 */
[----:B------:R-:W2:Y:S01]  /*43d20*/  LDL.LU R48, [R1+0xaec] ;  /* 0x000aec0001307983 */ /* 0x000ea20000300800 */
[----:B------:R-:W-:-:S03]  /*43d30*/  IMAD.MOV.U32 R37, RZ, RZ, R47 ;  /* 0x000000ffff257224 */ /* 0x000fc600078e002f */
[----:B------:R-:W2:Y:S04]  /*43d40*/  LDL.LU R46, [R1+0xb2c] ;  /* 0x000b2c00012e7983 */ /* 0x000ea80000300800 */
[----:B------:R1:W-:Y:S02]  /*43d50*/  LDGSTS.E [R0+0x42e00], [R36.64], P0 ;  /* 0x42e0000024007fae */ /* 0x0003e40008121848 */
[----:B-1----:R-:W-:Y:S01]  /*43d60*/  IMAD.MOV.U32 R36, RZ, RZ, R44 ;  /* 0x000000ffff247224 */ /* 0x002fe200078e002c */
[----:B------:R-:W-:-:S05]  /*43d70*/  MOV R37, R45 ;  /* 0x0000002d00257202 */ /* 0x000fca0000000f00 */
[----:B------:R1:W-:Y:S01]  /*43d80*/  LDGSTS.E [R0+0x43e00], [R36.64], P0 ;  /* 0x43e0000024007fae */ /* 0x0003e20008121848 */
[----:B----4-:R-:W-:-:S04]  /*43d90*/  IADD3 R42, P1, R42, UR7, RZ ;  /* 0x000000072a2a7c10 */ /* 0x010fc8000ff3e0ff */
[----:B------:R-:W-:Y:S01]  /*43da0*/  IADD3.X R43, R43, UR6, RZ, P1, !PT ;  /* 0x000000062b2b7c10 */ /* 0x000fe20008ffe4ff */
[----:B------:R-:W-:Y:S04]  /*43db0*/  STL [R1+0x96c], R42 ;  /* 0x00096c2a01007387 */ /* 0x000fe80000100800 */
[----:B------:R4:W-:Y:S01]  /*43dc0*/  STL [R1+0x968], R43 ;  /* 0x0009682b01007387 */ /* 0x0009e20000100800 */
[----:B---3--:R-:W-:-:S04]  /*43dd0*/  IADD3 R3, P2, R3, UR7, RZ ;  /* 0x0000000703037c10 */ /* 0x008fc8000ff5e0ff */
[----:B--2---:R-:W-:Y:S01]  /*43de0*/  IADD3.X R39, R39, UR6, RZ, P2, !PT ;  /* 0x0000000627277c10 */ /* 0x004fe200097fe4ff */
[----:B------:R-:W-:Y:S04]  /*43df0*/  STL [R1+0x9ac], R3 ;  /* 0x0009ac0301007387 */ /* 0x000fe80000100800 */
[----:B------:R-:W2:Y:S04]  /*43e00*/  LDL.LU R49, [R1+0xae8] ;  /* 0x000ae80001317983 */ /* 0x000ea80000300800 */
[----:B------:R3:W-:Y:S04]  /*43e10*/  STL [R1+0x9a8], R39 ;  /* 0x0009a82701007387 */ /* 0x0007e80000100800 */
[----:B------:R-:W2:Y:S01]  /*43e20*/  LDL.LU R47, [R1+0xb28] ;  /* 0x000b2800012f7983 */ /* 0x000ea20000300800 */
[----:B-1----:R-:W-:-:S03]  /*43e30*/  IMAD.MOV.U32 R36, RZ, RZ, R42 ;  /* 0x000000ffff247224 */ /* 0x002fc600078e002a */
[----:B------:R-:W2:Y:S01]  /*43e40*/  LDL.LU R45, [R1+0xb68] ;  /* 0x000b6800012d7983 */ /* 0x000ea20000300800 */
[----:B------:R-:W-:-:S03]  /*43e50*/  IMAD.MOV.U32 R37, RZ, RZ, R43 ;  /* 0x000000ffff257224 */ /* 0x000fc600078e002b */
[----:B------:R-:W2:Y:S04]  /*43e60*/  LDL.LU R44, [R1+0xb6c] ;  /* 0x000b6c00012c7983 */ /* 0x000ea80000300800 */
[----:B----4-:R-:W4:Y:S04]  /*43e70*/  LDL.LU R43, [R1+0xba8] ;  /* 0x000ba800012b7983 */ /* 0x010f280000300800 */
[----:B------:R-:W4:Y:S04]  /*43e80*/  LDL.LU R42, [R1+0xbac] ;  /* 0x000bac00012a7983 */ /* 0x000f280000300800 */
[----:B------:R1:W-:Y:S02]  /*43e90*/  LDGSTS.E [R0+0x44e00], [R36.64], P0 ;  /* 0x44e0000024007fae */ /* 0x0003e40008121848 */
[----:B-1----:R-:W-:Y:S01]  /*43ea0*/  MOV R36, R3 ;  /* 0x0000000300247202 */ /* 0x002fe20000000f00 */
[----:B------:R-:W-:-:S02]  /*43eb0*/  IMAD.MOV.U32 R37, RZ, RZ, R39 ;  /* 0x000000ffff257224 */ /* 0x000fc400078e0027 */
[----:B---3--:R-:W3:Y:S04]  /*43ec0*/  LDL.LU R39, [R1+0xbec] ;  /* 0x000bec0001277983 */ /* 0x008ee80000300800 */
[----:B------:R-:W3:Y:S04]  /*43ed0*/  LDL.LU R3, [R1+0xc2c] ;  /* 0x000c2c0001037983 */ /* 0x000ee80000300800 */
[----:B------:R1:W-:Y:S01]  /*43ee0*/  LDGSTS.E [R0+0x45e00], [R36.64], P0 ;  /* 0x45e0000024007fae */ /* 0x0003e20008121848 */
[----:B------:R-:W-:-:S04]  /*43ef0*/  IADD3 R38, P1, R38, UR7, RZ ;  /* 0x0000000726267c10 */ /* 0x000fc8000ff3e0ff */
[----:B------:R-:W-:Y:S01]  /*43f00*/  IADD3.X R41, R41, UR6, RZ, P1, !PT ;  /* 0x0000000629297c10 */ /* 0x000fe20008ffe4ff */
[----:B------:R-:W-:Y:S01]  /*43f10*/  STL [R1+0x9ec], R38 ;  /* 0x0009ec2601007387 */ /* 0x000fe20000100800 */
[----:B------:R-:W-:-:S03]  /*43f20*/  IADD3 R54, P2, R54, UR7, RZ ;  /* 0x0000000736367c10 */ /* 0x000fc6000ff5e0ff */
[----:B------:R1:W-:Y:S02]  /*43f30*/  STL [R1+0x9e8], R41 ;  /* 0x0009e82901007387 */ /* 0x0003e40000100800 */
[----:B-1----:R-:W-:Y:S02]  /*43f40*/  MOV R37, R41 ;  /* 0x0000002900257202 */ /* 0x002fe40000000f00 */
[----:B------:R-:W-:Y:S04]  /*43f50*/  STL [R1+0xa2c], R54 ;  /* 0x000a2c3601007387 */ /* 0x000fe80000100800 */
[----:B------:R-:W3:Y:S01]  /*43f60*/  LDL.LU R41, [R1+0xbe8] ;  /* 0x000be80001297983 */ /* 0x000ee20000300800 */
[----:B------:R-:W-:Y:S01]  /*43f70*/  IADD3.X R55, R55, UR6, RZ, P2, !PT ;  /* 0x0000000637377c10 */ /* 0x000fe200097fe4ff */
[----:B------:R-:W-:-:S04]  /*43f80*/  IMAD.MOV.U32 R36, RZ, RZ, R38 ;  /* 0x000000ffff247224 */ /* 0x000fc800078e0026 */
[----:B------:R-:W-:Y:S04]  /*43f90*/  STL [R1+0xa28], R55 ;  /* 0x000a283701007387 */ /* 0x000fe80000100800 */
[----:B------:R-:W3:Y:S04]  /*43fa0*/  LDL.LU R38, [R1+0xc28] ;  /* 0x000c280001267983 */ /* 0x000ee80000300800 */
[----:B------:R1:W-:Y:S02]  /*43fb0*/  LDGSTS.E [R0+0x46e00], [R36.64], P0 ;  /* 0x46e0000024007fae */ /* 0x0003e40008121848 */
[----:B-1----:R-:W-:-:S02]  /*43fc0*/  IMAD.MOV.U32 R36, RZ, RZ, R54 ;  /* 0x000000ffff247224 */ /* 0x002fc400078e0036 */
[----:B------:R-:W-:Y:S01]  /*43fd0*/  IMAD.MOV.U32 R37, RZ, RZ, R55 ;  /* 0x000000ffff257224 */ /* 0x000fe200078e0037 */
[----:B------:R-:W-:-:S04]  /*43fe0*/  IADD3 R52, P1, R52, UR7, RZ ;  /* 0x0000000734347c10 */ /* 0x000fc8000ff3e0ff */
[----:B------:R1:W-:Y:S01]  /*43ff0*/  LDGSTS.E [R0+0x47e00], [R36.64], P0 ;  /* 0x47e0000024007fae */ /* 0x0003e20008121848 */
[----:B------:R-:W-:Y:S02]  /*44000*/  IADD3.X R53, R53, UR6, RZ, P1, !PT ;  /* 0x0000000635357c10 */ /* 0x000fe40008ffe4ff */
[----:B------:R-:W-:-:S04]  /*44010*/  IADD3 R50, P2, R50, UR7, RZ ;  /* 0x0000000732327c10 */ /* 0x000fc8000ff5e0ff */
[----:B------:R-:W-:Y:S02]  /*44020*/  IADD3.X R51, R51, UR6, RZ, P2, !PT ;  /* 0x0000000633337c10 */ /* 0x000fe400097fe4ff */
[----:B-1----:R-:W-:Y:S01]  /*44030*/  MOV R36, R52 ;  /* 0x0000003400247202 */ /* 0x002fe20000000f00 */
[----:B------:R-:W-:Y:S01]  /*44040*/  IMAD.MOV.U32 R37, RZ, RZ, R53 ;  /* 0x000000ffff257224 */ /* 0x000fe200078e0035 */
[----:B------:R-:W-:-:S04]  /*44050*/  IADD3 R48, P1, R48, UR7, RZ ;  /* 0x0000000730307c10 */ /* 0x000fc8000ff3e0ff */
[----:B------:R1:W-:Y:S01]  /*44060*/  LDGSTS.E [R0+0x48e00], [R36.64], P0 ;  /* 0x48e0000024007fae */ /* 0x0003e20008121848 */
[----:B------:R-:W-:Y:S01]  /*44070*/  IADD3 R46, P2, R46, UR7, RZ ;  /* 0x000000072e2e7c10 */ /* 0x000fe2000ff5e0ff */
[----:B-1----:R-:W-:Y:S01]  /*44080*/  IMAD.MOV.U32 R36, RZ, RZ, R50 ;  /* 0x000000ffff247224 */ /* 0x002fe200078e0032 */
[----:B------:R-:W-:-:S05]  /*44090*/  MOV R37, R51 ;  /* 0x0000003300257202 */ /* 0x000fca0000000f00 */
[----:B------:R1:W-:Y:S02]  /*440a0*/  LDGSTS.E [R0+0x49e00], [R36.64], P0 ;  /* 0x49e0000024007fae */ /* 0x0003e40008121848 */
[----:B-1----:R-:W-:Y:S02]  /*440b0*/  IMAD.MOV.U32 R36, RZ, RZ, R48 ;  /* 0x000000ffff247224 */ /* 0x002fe400078e0030 */
[----:B------:R-:W-:Y:S04]  /*440c0*/  STL [R1+0xa6c], R52 ;  /* 0x000a6c3401007387 */ /* 0x000fe80000100800 */
[----:B------:R-:W-:Y:S04]  /*440d0*/  STL [R1+0xa68], R53 ;  /* 0x000a683501007387 */ /* 0x000fe80000100800 */
[----:B------:R-:W-:Y:S04]  /*440e0*/  STL [R1+0xaac], R50 ;  /* 0x000aac3201007387 */ /* 0x000fe80000100800 */
[----:B------:R-:W-:Y:S01]  /*440f0*/  STL [R1+0xaa8], R51 ;  /* 0x000aa83301007387 */ /* 0x000fe20000100800 */
[----:B------:R-:W-:-:S03]  /*44100*/  MOV R252, 0x7f ;  /* 0x0000007f00fc7802 */ /* 0x000fc60000000f00 */
[----:B------:R-:W-:Y:S01]  /*44110*/  STL [R1+0xaec], R48 ;  /* 0x000aec3001007387 */ /* 0x000fe20000100800 */
[----:B------:R-:W-:Y:S02]  /*44120*/  IADD3 R252, R252, c[0x0][0x180], RZ ;  /* 0x00006000fcfc7a10 */ /* 0x000fe40007ffe0ff */
[----:B------:R-:W-:Y:S01]  /*44130*/  IADD3 R40, R40, 0x1, RZ ;  /* 0x0000000128287810 */ /* 0x000fe20007ffe0ff */
[C---:B------:R-:W-:Y:S08]  /*44140*/  HMMA.1688.F32.TF32 R244, R236.reuse, R62, R132 ;  /* 0x0000003eecf4723c */ /* 0x040ff00000081084 */
[----:B------:R-:W-:Y:S01]  /*44150*/  HMMA.1688.F32.TF32 R232, R236, R66, R128 ;  /* 0x00000042ece8723c */ /* 0x000fe20000081080 */
[----:B--2---:R-:W-:-:S05]  /*44160*/  IADD3.X R49, R49, UR6, RZ, P1, !PT ;  /* 0x0000000631317c10 */ /* 0x004fca0008ffe4ff */
[----:B------:R-:W-:Y:S01]  /*44170*/  IMAD.MOV.U32 R37, RZ, RZ, R49 ;  /* 0x000000ffff257224 */ /* 0x000fe200078e0031 */
[----:B------:R-:W-:-:S04]  /*44180*/  IADD3.X R47, R47, UR6, RZ, P2, !PT ;  /* 0x000000062f2f7c10 */ /* 0x000fc800097fe4ff */
[----:B------:R1:W-:Y:S01]  /*44190*/  LDGSTS.E [R0+0x4ae00], [R36.64], P0 ;  /* 0x4ae0000024007fae */ /* 0x0003e20008121848 */
[----:B------:R-:W-:-:S04]  /*441a0*/  IADD3 R44, P1, R44, UR7, RZ ;  /* 0x000000072c2c7c10 */ /* 0x000fc8000ff3e0ff */
[----:B------:R-:W-:Y:S02]  /*441b0*/  IADD3.X R45, R45, UR6, RZ, P1, !PT ;  /* 0x000000062d2d7c10 */ /* 0x000fe40008ffe4ff */
[----:B-1----:R-:W-:Y:S01]  /*441c0*/  MOV R36, R46 ;  /* 0x0000002e00247202 */ /* 0x002fe20000000f00 */
[----:B------:R-:W-:Y:S01]  /*441d0*/  IMAD.MOV.U32 R37, RZ, RZ, R47 ;  /* 0x000000ffff257224 */ /* 0x000fe200078e002f */
[----:B----4-:R-:W-:-:S04]  /*441e0*/  IADD3 R42, P2, R42, UR7, RZ ;  /* 0x000000072a2a7c10 */ /* 0x010fc8000ff5e0ff */
[----:B------:R1:W-:Y:S01]  /*441f0*/  LDGSTS.E [R0+0x4be00], [R36.64], P0 ;  /* 0x4be0000024007fae */ /* 0x0003e20008121848 */
[----:B------:R-:W-:Y:S01]  /*44200*/  IADD3.X R43, R43, UR6, RZ, P2, !PT ;  /* 0x000000062b2b7c10 */ /* 0x000fe200097fe4ff */
[----:B-1----:R-:W-:Y:S01]  /*44210*/  IMAD.MOV.U32 R36, RZ, RZ, R44 ;  /* 0x000000ffff247224 */ /* 0x002fe200078e002c */
[----:B------:R-:W-:Y:S02]  /*44220*/  MOV R37, R45 ;  /* 0x0000002d00257202 */ /* 0x000fe40000000f00 */
[----:B---3--:R-:W-:-:S03]  /*44230*/  IADD3 R39, P1, R39, UR7, RZ ;  /* 0x0000000727277c10 */ /* 0x008fc6000ff3e0ff */
[----:B------:R1:W-:Y:S04]  /*44240*/  LDGSTS.E [R0+0x4ce00], [R36.64], P0 ;  /* 0x4ce0000024007fae */ /* 0x0003e80008121848 */
[----:B------:R-:W-:Y:S01]  /*44250*/  STL [R1+0xae8], R49 ;  /* 0x000ae83101007387 */ /* 0x000fe20000100800 */
[----:B------:R-:W-:-:S03]  /*44260*/  IADD3 R3, P2, R3, UR7, RZ ;  /* 0x0000000703037c10 */ /* 0x000fc6000ff5e0ff */
[----:B------:R-:W-:Y:S01]  /*44270*/  STL [R1+0xb2c], R46 ;  /* 0x000b2c2e01007387 */ /* 0x000fe20000100800 */
[----:B-1----:R-:W-:Y:S02]  /*44280*/  IMAD.MOV.U32 R36, RZ, RZ, R42 ;  /* 0x000000ffff247224 */ /* 0x002fe400078e002a */
[----:B------:R-:W-:Y:S01]  /*44290*/  IMAD.MOV.U32 R37, RZ, RZ, R43 ;  /* 0x000000ffff257224 */ /* 0x000fe200078e002b */
[----:B------:R-:W-:Y:S04]  /*442a0*/  STL [R1+0xb28], R47 ;  /* 0x000b282f01007387 */ /* 0x000fe80000100800 */
[----:B------:R1:W-:Y:S01]  /*442b0*/  LDGSTS.E [R0+0x4de00], [R36.64], P0 ;  /* 0x4de0000024007fae */ /* 0x0003e20008121848 */
[----:B------:R-:W-:-:S03]  /*442c0*/  IADD3.X R41, R41, UR6, RZ, P1, !PT ;  /* 0x0000000629297c10 */ /* 0x000fc60008ffe4ff */
[----:B------:R-:W-:Y:S01]  /*442d0*/  STL [R1+0xb6c], R44 ;  /* 0x000b6c2c01007387 */ /* 0x000fe20000100800 */
[----:B-1----:R-:W-:-:S03]  /*442e0*/  IMAD.MOV.U32 R36, RZ, RZ, R39 ;  /* 0x000000ffff247224 */ /* 0x002fc600078e0027 */
[----:B------:R-:W-:Y:S01]  /*442f0*/  STL [R1+0xb68], R45 ;  /* 0x000b682d01007387 */ /* 0x000fe20000100800 */
[----:B------:R-:W-:-:S03]  /*44300*/  IMAD.MOV.U32 R37, RZ, RZ, R41 ;  /* 0x000000ffff257224 */ /* 0x000fc600078e0029 */
[----:B------:R-:W-:Y:S04]  /*44310*/  STL [R1+0xbac], R42 ;  /* 0x000bac2a01007387 */ /* 0x000fe80000100800 */
[----:B------:R-:W-:Y:S04]  /*44320*/  STL [R1+0xba8], R43 ;  /* 0x000ba82b01007387 */ /* 0x000fe80000100800 */
[----:B------:R-:W-:Y:S01]  /*44330*/  STL [R1+0xbec], R39 ;  /* 0x000bec2701007387 */ /* 0x000fe20000100800 */
[----:B------:R-:W-:-:S03]  /*44340*/  IADD3.X R38, R38, UR6, RZ, P2, !PT ;  /* 0x0000000626267c10 */ /* 0x000fc600097fe4ff */
[----:B------:R-:W-:Y:S04]  /*44350*/  STL [R1+0xbe8], R41 ;  /* 0x000be82901007387 */ /* 0x000fe80000100800 */
[----:B------:R1:W-:Y:S04]  /*44360*/  LDGSTS.E [R0+0x4ee00], [R36.64], P0 ;  /* 0x4ee0000024007fae */ /* 0x0003e80008121848 */
[----:B------:R2:W-:Y:S01]  /*44370*/  STL [R1+0xc2c], R3 ;  /* 0x000c2c0301007387 */ /* 0x0005e20000100800 */
[----:B-1----:R-:W-:Y:S02]  /*44380*/  MOV R36, R3 ;  /* 0x0000000300247202 */ /* 0x002fe40000000f00 */
[----:B--2---:R-:W-:Y:S01]  /*44390*/  SHF.R.S32.HI R3, RZ, 0x1f, R252 ;  /* 0x0000001fff037819 */ /* 0x004fe200000114fc */
[----:B------:R1:W-:Y:S01]  /*443a0*/  STL [R1+0xc28], R38 ;  /* 0x000c282601007387 */ /* 0x0003e20000100800 */
[----:B------:R-:W-:-:S02]  /*443b0*/  IMAD.MOV.U32 R37, RZ, RZ, R38 ;  /* 0x000000ffff257224 */ /* 0x000fc400078e0026 */
[----:B------:R-:W-:Y:S01]  /*443c0*/  LEA.HI R3, R3, R252, RZ, 0x7 ;  /* 0x000000fc03037211 */ /* 0x000fe200078f38ff */
[----:B------:R1:W-:Y:S03]  /*443d0*/  STL [R1+0x3a8], R40 ;  /* 0x0003a82801007387 */ /* 0x0003e60000100800 */
[----:B------:R-:W-:Y:S01]  /*443e0*/  SHF.R.S32.HI R3, RZ, 0x7, R3 ;  /* 0x00000007ff037819 */ /* 0x000fe20000011403 */
[----:B------:R1:W-:Y:S03]  /*443f0*/  LDGSTS.E [R0+0x4fe00], [R36.64], P0 ;  /* 0x4fe0000024007fae */ /* 0x0003e60008121848 */
[----:B------:R-:W-:Y:S01]  /*44400*/  ISETP.NE.U32.AND P0, PT, R40, R3, PT ;  /* 0x000000032800720c */ /* 0x000fe20003f05070 */
[----:B------:R-:W0:Y:S11]  /*44410*/  LDGDEPBAR ;  /* 0x00000000000079af */ /* 0x000e360000000000 */
[----:B------:R-:W-:Y:S01]  /*44420*/  @!UPT UIADD3 URZ, URZ, URZ, URZ ;  /* 0x0000003f3f3ff290 */ /* 0x000fe2000fffe03f */
[----:B-1----:R-:W-:Y:S01]  /*44430*/  @!P0 CALL.REL.NOINC `(.L_x_0) ;  /* 0x0000001000008944 */ /* 0x002fe20003c00000 */
[----:B------:R-:W-:Y:S05]  /*44440*/  BRA `(.L_x_1) ;  /* 0xfffd824000007947 */ /* 0x000fea000383ffff */
.L_x_0:
[----:B------:R-:W2:Y:S01]  /*44450*/  LDL.LU R41, [R1+0x12c8] ;  /* 0x0012c80001297983 */ /* 0x000ea20000300800 */
[----:B------:R-:W-:-:S04]  /*44460*/  DEPBAR.LE SB0, 0x0 ;  /* 0x000080000000791a */ /* 0x000fc80000000000 */
[----:B------:R-:W3:Y:S04]  /*44470*/  LDL.LU R40, [R1+0x12c4] ;  /* 0x0012c40001287983 */ /* 0x000ee80000300800 */
[----:B------:R-:W4:Y:S04]  /*44480*/  S2R R42, SR_TID.X ;  /* 0x00000000002a7919 */ /* 0x000f280000002100 */
[----:B------:R-:W3:Y:S04]  /*44490*/  LDL.LU R39, [R1+0x12c0] ;  /* 0x0012c00001277983 */ /* 0x000ee80000300800 */
[----:B------:R-:W3:Y:S04]  /*444a0*/  LDL.LU R38, [R1+0x12bc] ;  /* 0x0012bc0001267983 */ /* 0x000ee80000300800 */
[----:B------:R-:W3:Y:S04]  /*444b0*/  LDL.LU R44, [R1+0x200] ;  /* 0x00020000012c7983 */ /* 0x000ee80000300800 */
[----:B------:R-:W3:Y:S04]  /*444c0*/  LDL.LU R45, [R1+0x204] ;  /* 0x00020400012d7983 */ /* 0x000ee80000300800 */
[----:B------:R-:W3:Y:S01]  /*444d0*/  LDL.LU R46, [R1+0x1f0] ;  /* 0x0001f000012e7983 */ /* 0x000ee20000300800 */
[C---:B----4-:R-:W-:Y:S01]  /*444e0*/  IMAD.SHL.U32 R0, R42.reuse, 0x200, RZ ;  /* 0x000002002a007824 */ /* 0x050fe200078e00ff */
[C---:B------:R-:W-:Y:S01]  /*444f0*/  SHF.L.U32 R2, R42.reuse, 0x5, RZ ;  /* 0x000000052a027819 */ /* 0x040fe200000006ff */
[C---:B------:R-:W-:Y:S01]  /*44500*/  IMAD.SHL.U32 R37, R42.reuse, 0x4, RZ ;  /* 0x000000042a257824 */ /* 0x040fe200078e00ff */
[C---:B------:R-:W-:Y:S01]  /*44510*/  SHF.L.U32 R36, R42.reuse, 0x6, RZ ;  /* 0x000000062a247819 */ /* 0x040fe200000006ff */
[----:B------:R-:W-:Y:S01]  /*44520*/  IMAD.SHL.U32 R3, R42, 0x800, RZ ;  /* 0x000008002a037824 */ /* 0x000fe200078e00ff */
[----:B------:R-:W-:Y:S01]  /*44530*/  LOP3.LUT R0, R0, 0x3000, RZ, 0xc0, !PT ;  /* 0x0000300000007812 */ /* 0x000fe200078ec0ff */
[----:B------:R-:W4:Y:S03]  /*44540*/  LDL.LU R47, [R1+0x1f4] ;  /* 0x0001f400012f7983 */ /* 0x000f260000300800 */
[----:B------:R-:W-:-:S02]  /*44550*/  LOP3.LUT R0, R0, 0x60, R2, 0xf8, !PT ;  /* 0x0000006000007812 */ /* 0x000fc400078ef802 */
[----:B------:R-:W-:Y:S02]  /*44560*/  LOP3.LUT R42, R42, 0x7f, RZ, 0xc0, !PT ;  /* 0x0000007f2a2a7812 */ /* 0x000fe400078ec0ff */
[----:B------:R-:W-:Y:S02]  /*44570*/  LOP3.LUT R2, R0, 0x170, R37, 0x78, !PT ;  /* 0x0000017000027812 */ /* 0x000fe400078e7825 */
[----:B------:R-:W-:-:S05]  /*44580*/  LOP3.LUT R0, R3, 0x3000, RZ, 0xc0, !PT ;  /* 0x0000300003007812 */ /* 0x000fca00078ec0ff */
[----:B------:R-:W-:Y:S01]  /*44590*/  IMAD R0, R42, 0x10, R0 ;  /* 0x000000102a007824 */ /* 0x000fe200078e0200 */
[----:B------:R-:W-:Y:S01]  /*445a0*/  BAR.SYNC.DEFER_BLOCKING 0x0 ;  /* 0x0000000000007b1d */ /* 0x000fe20000010000 */
[----:B--2---:R-:W-:Y:S02]  /*445b0*/  ISETP.GE.AND P6, PT, R41, c[0x0][0x17c], PT ;  /* 0x00005f0029007a0c */ /* 0x004fe40003fc6270 */
[----:B---3--:R-:W-:-:S03]  /*445c0*/  ISETP.GE.AND P1, PT, R40, c[0x0][0x17c], PT ;  /* 0x00005f0028007a0c */ /* 0x008fc60003f26270 */
[----:B------:R-:W2:Y:S04]  /*445d0*/  LDL.LU R40, [R1+0x208] ;  /* 0x0002080001287983 */ /* 0x000ea80000300800 */
[----:B------:R-:W2:Y:S04]  /*445e0*/  LDL.LU R41, [R1+0x20c] ;  /* 0x00020c0001297983 */ /* 0x000ea80000300800 */
[----:B------:R-:W2:Y:S04]  /*445f0*/  LDL.LU R42, [R1+0x1f8] ;  /* 0x0001f800012a7983 */ /* 0x000ea80000300800 */
[----:B------:R-:W2:Y:S01]  /*44600*/  LDL.LU R43, [R1+0x1fc] ;  /* 0x0001fc00012b7983 */ /* 0x000ea20000300800 */
[----:B------:R-:W-:Y:S01]  /*44610*/  LOP3.LUT R3, R36, 0x800, RZ, 0xc0, !PT ;  /* 0x0000080024037812 */ /* 0x000fe200078ec0ff */
[----:B-----5:R-:W-:Y:S01]  /*44620*/  IMAD.MOV.U32 R37, RZ, RZ, R101 ;  /* 0x000000ffff257224 */ /* 0x020fe200078e0065 */
[----:B------:R-:W-:-:S02]  /*44630*/  ISETP.GE.AND P3, PT, R39, c[0x0][0x17c], PT ;  /* 0x00005f0027007a0c */ /* 0x000fc40003f66270 */
[----:B------:R-:W-:Y:S01]  /*44640*/  ISETP.GE.AND P4, PT, R38, c[0x0][0x17c], PT ;  /* 0x00005f0026007a0c */ /* 0x000fe20003f86270 */
[----:B------:R-:W-:Y:S01]  /*44650*/  IMAD.IADD R2, R3, 0x1, R2 ;  /* 0x0000000103027824 */ /* 0x000fe200078e0202 */
[----:B------:R-:W-:Y:S01]  /*44660*/  MOV R36, R100 ;  /* 0x0000006400247202 */ /* 0x000fe20000000f00 */
[----:B------:R-:W-:Y:S01]  /*44670*/  IMAD.MOV.U32 R38, RZ, RZ, R104 ;  /* 0x000000ffff267224 */ /* 0x000fe200078e0068 */
[----:B------:R-:W-:Y:S01]  /*44680*/  MOV R39, R105 ;  /* 0x0000006900277202 */ /* 0x000fe20000000f00 */
[----:B------:R-:W-:Y:S02]  /*44690*/  IMAD.MOV.U32 R104, RZ, RZ, R102 ;  /* 0x000000ffff687224 */ /* 0x000fe400078e0066 */
[----:B------:R-:W-:Y:S02]  /*446a0*/  IMAD.MOV.U32 R105, RZ, RZ, R103 ;  /* 0x000000ffff697224 */ /* 0x000fe400078e0067 */
[----:B------:R3:W-:Y:S04]  /*446b0*/  STS.128 [R2+0x200], R36 ;  /* 0x0002002402007388 */ /* 0x0007e80000000c00 */
[----:B------:R-:W-:Y:S04]  /*446c0*/  STS.128 [R2+0x280], R104 ;  /* 0x0002806802007388 */ /* 0x000fe80000000c00 */
[----:B----4-:R-:W-:Y:S01]  /*446d0*/  STS.128 [R2], R44 ;  /* 0x0000002c02007388 */ /* 0x010fe20000000c00 */
[----:B---3--:R-:W-:Y:S01]  /*446e0*/  IMAD.MOV.U32 R38, RZ, RZ, R12 ;  /* 0x000000ffff267224 */ /* 0x008fe200078e000c */
[----:B------:R-:W-:Y:S01]  /*446f0*/  MOV R39, R13 ;  /* 0x0000000d00277202 */ /* 0x000fe20000000f00 */
[----:B------:R-:W-:Y:S01]  /*44700*/  IMAD.MOV.U32 R37, RZ, RZ, R9 ;  /* 0x000000ffff257224 */ /* 0x000fe200078e0009 */
[----:B------:R-:W-:Y:S01]  /*44710*/  MOV R36, R8 ;  /* 0x0000000800247202 */ /* 0x000fe20000000f00 */
[----:B------:R-:W-:-:S02]  /*44720*/  IMAD.MOV.U32 R12, RZ, RZ, R10 ;  /* 0x000000ffff0c7224 */ /* 0x000fc400078e000a */
[----:B------:R-:W-:Y:S02]  /*44730*/  IMAD.MOV.U32 R13, RZ, RZ, R11 ;  /* 0x000000ffff0d7224 */ /* 0x000fe400078e000b */
[----:B------:R-:W-:Y:S04]  /*44740*/  STS.128 [R2+0x600], R36 ;  /* 0x0006002402007388 */ /* 0x000fe80000000c00 */
[----:B------:R-:W-:Y:S01]  /*44750*/  STS.128 [R2+0x680], R12 ;  /* 0x0006800c02007388 */ /* 0x000fe20000000c00 */
[C---:B------:R-:W-:Y:S02]  /*44760*/  LOP3.LUT R48, R0.reuse, 0x20, RZ, 0x3c, !PT ;  /* 0x0000002000307812 */ /* 0x040fe400078e3cff */
[C---:B------:R-:W-:Y:S02]  /*44770*/  LOP3.LUT R252, R0.reuse, 0x40, RZ, 0x3c, !PT ;  /* 0x0000004000fc7812 */ /* 0x040fe400078e3cff */
[----:B------:R-:W-:Y:S01]  /*44780*/  LOP3.LUT R3, R0, 0x60, RZ, 0x3c, !PT ;  /* 0x0000006000037812 */ /* 0x000fe200078e3cff */
[----:B------:R-:W-:Y:S01]  /*44790*/  IMAD.MOV.U32 R10, RZ, RZ, R220 ;  /* 0x000000ffff0a7224 */ /* 0x000fe200078e00dc */
[----:B------:R-:W-:Y:S01]  /*447a0*/  MOV R11, R221 ;  /* 0x000000dd000b7202 */ /* 0x000fe20000000f00 */
[----:B------:R-:W-:Y:S01]  /*447b0*/  IMAD.MOV.U32 R9, RZ, RZ, R225 ;  /* 0x000000ffff097224 */ /* 0x000fe200078e00e1 */
[----:B------:R-:W-:Y:S01]  /*447c0*/  MOV R8, R224 ;  /* 0x000000e000087202 */ /* 0x000fe20000000f00 */
[----:B------:R-:W-:-:S02]  /*447d0*/  IMAD.MOV.U32 R220, RZ, RZ, R226 ;  /* 0x000000ffffdc7224 */ /* 0x000fc400078e00e2 */
[----:B------:R-:W-:Y:S01]  /*447e0*/  IMAD.MOV.U32 R221, RZ, RZ, R227 ;  /* 0x000000ffffdd7224 */ /* 0x000fe200078e00e3 */
[----:B--2---:R2:W-:Y:S02]  /*447f0*/  STS.128 [R2+0x80], R40 ;  /* 0x0000802802007388 */ /* 0x0045e40000000c00 */
[----:B--2---:R-:W-:Y:S01]  /*44800*/  IMAD.MOV.U32 R42, RZ, RZ, R168 ;  /* 0x000000ffff2a7224 */ /* 0x004fe200078e00a8 */
[----:B------:R-:W-:Y:S01]  /*44810*/  MOV R43, R169 ;  /* 0x000000a9002b7202 */ /* 0x000fe20000000f00 */
[----:B------:R-:W-:Y:S01]  /*44820*/  IMAD.MOV.U32 R41, RZ, RZ, R165 ;  /* 0x000000ffff297224 */ /* 0x000fe200078e00a5 */
[----:B------:R-:W-:Y:S01]  /*44830*/  MOV R40, R164 ;  /* 0x000000a400287202 */ /* 0x000fe20000000f00 */
[----:B------:R-:W-:Y:S02]  /*44840*/  IMAD.MOV.U32 R168, RZ, RZ, R166 ;  /* 0x000000ffffa87224 */ /* 0x000fe400078e00a6 */
[----:B------:R-:W-:Y:S02]  /*44850*/  IMAD.MOV.U32 R169, RZ, RZ, R167 ;  /* 0x000000ffffa97224 */ /* 0x000fe400078e00a7 */
[----:B------:R-:W-:Y:S04]  /*44860*/  STS.128 [R2+0x400], R40 ;  /* 0x0004002802007388 */ /* 0x000fe80000000c00 */
[----:B------:R-:W-:Y:S04]  /*44870*/  STS.128 [R2+0x480], R168 ;  /* 0x000480a802007388 */ /* 0x000fe80000000c00 */
[----:B------:R-:W-:Y:S06]  /*44880*/  BAR.SYNC.DEFER_BLOCKING 0x0 ;  /* 0x0000000000007b1d */ /* 0x000fec0000010000 */
[----:B------:R-:W2:Y:S04]  /*44890*/  LDS.128 R12, [R0] ;  /* 0x00000000000c7984 */ /* 0x000ea80000000c00 */
[----:B------:R-:W-:Y:S04]  /*448a0*/  LDS.128 R248, [R0+0x800] ;  /* 0x0008000000f87984 */ /* 0x000fe80000000c00 */
[----:B------:R-:W-:Y:S04]  /*448b0*/  LDS.128 R240, [R48] ;  /* 0x0000000030f07984 */ /* 0x000fe80000000c00 */
[----:B------:R3:W-:Y:S04]  /*448c0*/  LDS.128 R236, [R48+0x800] ;  /* 0x0008000030ec7984 */ /* 0x0007e80000000c00 */
[----:B------:R-:W-:Y:S04]  /*448d0*/  LDS.128 R224, [R252] ;  /* 0x00000000fce07984 */ /* 0x000fe80000000c00 */
[----:B------:R-:W-:Y:S04]  /*448e0*/  LDS.128 R36, [R252+0x800] ;  /* 0x00080000fc247984 */ /* 0x000fe80000000c00 */
[----:B------:R-:W-:Y:S04]  /*448f0*/  LDS.128 R40, [R3] ;  /* 0x0000000003287984 */ /* 0x000fe80000000c00 */
[----:B--2---:R-:W-:Y:S04]  /*44900*/  STL.64 [R1+0x10], R12 ;  /* 0x0000100c01007387 */ /* 0x004fe80000100a00 */
[----:B------:R-:W-:Y:S04]  /*44910*/  STL.64 [R1+0x18], R14 ;  /* 0x0000180e01007387 */ /* 0x000fe80000100a00 */
[----:B------:R-:W-:Y:S04]  /*44920*/  LDS.128 R12, [R3+0x800] ;  /* 0x00080000030c7984 */ /* 0x000fe80000000c00 */
[----:B------:R-:W-:Y:S06]  /*44930*/  BAR.SYNC.DEFER_BLOCKING 0x0 ;  /* 0x0000000000007b1d */ /* 0x000fec0000010000 */
[----:B---3--:R-:W2:Y:S04]  /*44940*/  LDL.LU R48, [R1+0x90] ;  /* 0x0000900001307983 */ /* 0x008ea80000300800 */
[----:B------:R-:W2:Y:S04]  /*44950*/  LDL.LU R49, [R1+0x94] ;  /* 0x0000940001317983 */ /* 0x000ea80000300800 */
[----:B------:R-:W2:Y:S04]  /*44960*/  LDL.LU R50, [R1+0x120] ;  /* 0x0001200001327983 */ /* 0x000ea80000300800 */
[----:B------:R-:W2:Y:S04]  /*44970*/  LDL.LU R51, [R1+0x124] ;  /* 0x0001240001337983 */ /* 0x000ea80000300800 */
[----:B------:R3:W-:Y:S04]  /*44980*/  STS.128 [R2], R8 ;  /* 0x0000000802007388 */ /* 0x0007e80000000c00 */
[----:B---3--:R-:W3:Y:S04]  /*44990*/  LDL.LU R8, [R1+0x98] ;  /* 0x0000980001087983 */ /* 0x008ee80000300800 */
[----:B------:R-:W3:Y:S04]  /*449a0*/  LDL.LU R9, [R1+0x9c] ;  /* 0x00009c0001097983 */ /* 0x000ee80000300800 */
[----:B------:R-:W3:Y:S04]  /*449b0*/  LDL.LU R10, [R1+0x128] ;  /* 0x00012800010a7983 */ /* 0x000ee80000300800 */
[----:B------:R-:W3:Y:S01]  /*449c0*/  LDL.LU R11, [R1+0x12c] ;  /* 0x00012c00010b7983 */ /* 0x000ee20000300800 */
[----:B------:R-:W-:Y:S01]  /*449d0*/  MOV R44, R80 ;  /* 0x00000050002c7202 */ /* 0x000fe20000000f00 */
[----:B------:R-:W-:Y:S01]  /*449e0*/  IMAD.MOV.U32 R45, RZ, RZ, R81 ;  /* 0x000000ffff2d7224 */ /* 0x000fe200078e0051 */
[----:B------:R-:W-:Y:S01]  /*449f0*/  MOV R47, R209 ;  /* 0x000000d1002f7202 */ /* 0x000fe20000000f00 */
[----:B------:R-:W-:-:S05]  /*44a00*/  IMAD.MOV.U32 R46, RZ, RZ, R208 ;  /* 0x000000ffff2e7224 */ /* 0x000fca00078e00d0 */
[----:B------:R4:W-:Y:S04]  /*44a10*/  STS.128 [R2+0x200], R44 ;  /* 0x0002002c02007388 */ /* 0x0009e80000000c00 */
[----:B----4-:R-:W4:Y:S04]  /*44a20*/  LDL.LU R44, [R1+0xa0] ;  /* 0x0000a000012c7983 */ /* 0x010f280000300800 */
[----:B------:R-:W4:Y:S04]  /*44a30*/  LDL.LU R45, [R1+0xa4] ;  /* 0x0000a400012d7983 */ /* 0x000f280000300800 */
[----:B------:R-:W4:Y:S04]  /*44a40*/  LDL.LU R46, [R1+0x70] ;  /* 0x00007000012e7983 */ /* 0x000f280000300800 */
[----:B------:R-:W4:Y:S04]  /*44a50*/  LDL.LU R47, [R1+0x74] ;  /* 0x00007400012f7983 */ /* 0x000f280000300800 */
[----:B------:R-:W2:Y:S04]  /*44a60*/  LDL.LU R52, [R1+0xa8] ;  /* 0x0000a80001347983 */ /* 0x000ea80000300800 */
[----:B------:R-:W2:Y:S04]  /*44a70*/  LDL.LU R53, [R1+0xac] ;  /* 0x0000ac0001357983 */ /* 0x000ea80000300800 */
[----:B------:R-:W2:Y:S04]  /*44a80*/  LDL.LU R54, [R1+0x78] ;  /* 0x0000780001367983 */ /* 0x000ea80000300800 */
[----:B------:R-:W2:Y:S04]  /*44a90*/  LDL.LU R55, [R1+0x7c] ;  /* 0x00007c0001377983 */ /* 0x000ea80000300800 */
[----:B---3--:R3:W-:Y:S04]  /*44aa0*/  STS.128 [R2+0x480], R8 ;  /* 0x0004800802007388 */ /* 0x0087e80000000c00 */
[----:B---3--:R-:W3:Y:S04]  /*44ab0*/  LDL.LU R8, [R1+0x1e0] ;  /* 0x0001e00001087983 */ /* 0x008ee80000300800 */
[----:B------:R-:W3:Y:S04]  /*44ac0*/  LDL.LU R9, [R1+0x1e4] ;  /* 0x0001e40001097983 */ /* 0x000ee80000300800 */
[----:B------:R-:W3:Y:S04]  /*44ad0*/  LDL.LU R10, [R1+0x1d0] ;  /* 0x0001d000010a7983 */ /* 0x000ee80000300800 */
[----:B------:R-:W3:Y:S04]  /*44ae0*/  LDL.LU R11, [R1+0x1d4] ;  /* 0x0001d400010b7983 */ /* 0x000ee80000300800 */
[----:B------:R-:W3:Y:S04]  /*44af0*/  LDL.LU R104, [R1+0x1e8] ;  /* 0x0001e80001687983 */ /* 0x000ee80000300800 */
[----:B------:R-:W3:Y:S04]  /*44b00*/  LDL.LU R105, [R1+0x1ec] ;  /* 0x0001ec0001697983 */ /* 0x000ee80000300800 */
[----:B------:R-:W3:Y:S04]  /*44b10*/  LDL.LU R106, [R1+0x1d8] ;  /* 0x0001d800016a7983 */ /* 0x000ee80000300800 */
[----:B------:R-:W3:Y:S01]  /*44b20*/  LDL.LU R107, [R1+0x1dc] ;  /* 0x0001dc00016b7983 */ /* 0x000ee20000300800 */
[----:B------:R-:W-:-:S02]  /*44b30*/  IMAD.MOV.U32 R208, RZ, RZ, R82 ;  /* 0x000000ffffd07224 */ /* 0x000fc400078e0052 */
[----:B------:R-:W-:Y:S01]  /*44b40*/  IMAD.MOV.U32 R209, RZ, RZ, R83 ;  /* 0x000000ffffd17224 */ /* 0x000fe200078e0053 */
[----:B------:R1:W-:Y:S04]  /*44b50*/  STS.128 [R2+0x80], R220 ;  /* 0x000080dc02007388 */ /* 0x0003e80000000c00 */
[----:B------:R-:W-:Y:S04]  /*44b60*/  STS.128 [R2+0x280], R208 ;  /* 0x000280d002007388 */ /* 0x000fe80000000c00 */
[----:B--2---:R-:W-:Y:S04]  /*44b70*/  STS.128 [R2+0x400], R48 ;  /* 0x0004003002007388 */ /* 0x004fe80000000c00 */
[----:B----4-:R-:W-:Y:S04]  /*44b80*/  STS.128 [R2+0x600], R44 ;  /* 0x0006002c02007388 */ /* 0x010fe80000000c00 */
[----:B------:R-:W-:Y:S04]  /*44b90*/  STS.128 [R2+0x680], R52 ;  /* 0x0006803402007388 */ /* 0x000fe80000000c00 */
[----:B------:R-:W-:Y:S01]  /*44ba0*/  BAR.SYNC.DEFER_BLOCKING 0x0 ;  /* 0x0000000000007b1d */ /* 0x000fe20000010000 */
[----:B-1----:R-:W-:Y:S01]  /*44bb0*/  LOP3.LUT R223, R0, 0x20, RZ, 0x3c, !PT ;  /* 0x0000002000df7812 */ /* 0x002fe200078e3cff */
[----:B------:R-:W-:Y:S01]  /*44bc0*/  IMAD.MOV.U32 R130, RZ, RZ, R112 ;  /* 0x000000ffff827224 */ /* 0x000fe200078e0070 */
[----:B------:R-:W-:Y:S01]  /*44bd0*/  MOV R131, R113 ;  /* 0x0000007100837202 */ /* 0x000fe20000000f00 */
[----:B------:R-:W-:Y:S01]  /*44be0*/  IMAD.MOV.U32 R129, RZ, RZ, R109 ;  /* 0x000000ffff817224 */ /* 0x000fe200078e006d */
[----:B------:R-:W-:Y:S01]  /*44bf0*/  MOV R128, R108 ;  /* 0x0000006c00807202 */ /* 0x000fe20000000f00 */
[----:B------:R-:W2:Y:S04]  /*44c00*/  LDL.LU R140, [R1+0x110] ;  /* 0x00011000018c7983 */ /* 0x000ea80000300800 */
[----:B------:R-:W1:Y:S04]  /*44c10*/  LDS.128 R44, [R0] ;  /* 0x00000000002c7984 */ /* 0x000e680000000c00 */
[----:B------:R-:W-:Y:S04]  /*44c20*/  LDS.128 R60, [R0+0x800] ;  /* 0x00080000003c7984 */ /* 0x000fe80000000c00 */
[----:B------:R-:W4:Y:S04]  /*44c30*/  LDS.128 R100, [R223] ;  /* 0x00000000df647984 */ /* 0x000f280000000c00 */
[----:B------:R-:W-:Y:S04]  /*44c40*/  LDS.128 R56, [R223+0x800] ;  /* 0x00080000df387984 */ /* 0x000fe80000000c00 */
[----:B------:R-:W1:Y:S04]  /*44c50*/  LDS.128 R80, [R252] ;  /* 0x00000000fc507984 */ /* 0x000e680000000c00 */
[----:B------:R-:W-:Y:S04]  /*44c60*/  LDS.128 R52, [R252+0x800] ;  /* 0x00080000fc347984 */ /* 0x000fe80000000c00 */
[----:B------:R-:W1:Y:S04]  /*44c70*/  LDS.128 R64, [R3] ;  /* 0x0000000003407984 */ /* 0x000e680000000c00 */
[----:B------:R-:W1:Y:S04]  /*44c80*/  LDS.128 R48, [R3+0x800] ;  /* 0x0008000003307984 */ /* 0x000e680000000c00 */
[----:B------:R-:W-:Y:S01]  /*44c90*/  BAR.SYNC.DEFER_BLOCKING 0x0 ;  /* 0x0000000000007b1d */ /* 0x000fe20000010000 */
[----:B------:R-:W-:-:S02]  /*44ca0*/  IMAD.MOV.U32 R112, RZ, RZ, R110 ;  /* 0x000000ffff707224 */ /* 0x000fc400078e006e */
[----:B------:R-:W-:Y:S01]  /*44cb0*/  IMAD.MOV.U32 R113, RZ, RZ, R111 ;  /* 0x000000ffff717224 */ /* 0x000fe200078e006f */
[----:B------:R-:W-:Y:S01]  /*44cc0*/  MOV R111, R177 ;  /* 0x000000b1006f7202 */ /* 0x000fe20000000f00 */
[----:B------:R-:W-:Y:S01]  /*44cd0*/  IMAD.MOV.U32 R110, RZ, RZ, R176 ;  /* 0x000000ffff6e7224 */ /* 0x000fe200078e00b0 */
[----:B------:R-:W-:Y:S01]  /*44ce0*/  MOV R108, R172 ;  /* 0x000000ac006c7202 */ /* 0x000fe20000000f00 */
[----:B------:R-:W-:Y:S01]  /*44cf0*/  IMAD.MOV.U32 R109, RZ, RZ, R173 ;  /* 0x000000ffff6d7224 */ /* 0x000fe200078e00ad */
[----:B------:R-:W2:Y:S01]  /*44d00*/  LDL.LU R141, [R1+0x114] ;  /* 0x00011400018d7983 */ /* 0x000ea20000300800 */
[----:B------:R-:W-:Y:S02]  /*44d10*/  IMAD.MOV.U32 R176, RZ, RZ, R174 ;  /* 0x000000ffffb07224 */ /* 0x000fe400078e00ae */
[----:B------:R-:W-:Y:S01]  /*44d20*/  IMAD.MOV.U32 R177, RZ, RZ, R175 ;  /* 0x000000ffffb17224 */ /* 0x000fe200078e00af */
[----:B------:R-:W-:Y:S01]  /*44d30*/  MOV R136, R148 ;  /* 0x0000009400887202 */ /* 0x000fe20000000f00 */
[----:B------:R-:W-:Y:S01]  /*44d40*/  IMAD.MOV.U32 R137, RZ, RZ, R149 ;  /* 0x000000ffff897224 */ /* 0x000fe200078e0095 */
[----:B------:R-:W-:Y:S01]  /*44d50*/  MOV R139, R213 ;  /* 0x000000d5008b7202 */ /* 0x000fe20000000f00 */
[----:B------:R-:W-:Y:S01]  /*44d60*/  IMAD.MOV.U32 R138, RZ, RZ, R212 ;  /* 0x000000ffff8a7224 */ /* 0x000fe200078e00d4 */
[----:B------:R-:W2:Y:S04]  /*44d70*/  LDL.LU R142, [R1+0x100] ;  /* 0x00010000018e7983 */ /* 0x000ea80000300800 */
[----:B------:R-:W2:Y:S04]  /*44d80*/  LDL.LU R143, [R1+0x104] ;  /* 0x00010400018f7983 */ /* 0x000ea80000300800 */
[----:B------:R-:W-:Y:S04]  /*44d90*/  STS.128 [R2+0x200], R128 ;  /* 0x0002008002007388 */ /* 0x000fe80000000c00 */
[----:B------:R-:W-:Y:S04]  /*44da0*/  STS.128 [R2+0x280], R112 ;  /* 0x0002807002007388 */ /* 0x000fe80000000c00 */
[----:B------:R-:W-:Y:S04]  /*44db0*/  STS.128 [R2+0x400], R108 ;  /* 0x0004006c02007388 */ /* 0x000fe80000000c00 */
[----:B------:R-:W-:Y:S04]  /*44dc0*/  STS.128 [R2+0x480], R176 ;  /* 0x000480b002007388 */ /* 0x000fe80000000c00 */
[----:B---3--:R-:W-:Y:S04]  /*44dd0*/  STS.128 [R2], R8 ;  /* 0x0000000802007388 */ /* 0x008fe80000000c00 */
[----:B------:R3:W-:Y:S02]  /*44de0*/  STS.128 [R2+0x80], R104 ;  /* 0x0000806802007388 */ /* 0x0007e40000000c00 */
[----:B---3--:R-:W-:Y:S01]  /*44df0*/  IMAD.MOV.U32 R106, RZ, RZ, R20 ;  /* 0x000000ffff6a7224 */ /* 0x008fe200078e0014 */
[----:B------:R-:W-:Y:S01]  /*44e00*/  MOV R107, R21 ;  /* 0x00000015006b7202 */ /* 0x000fe20000000f00 */
[----:B------:R-:W-:Y:S01]  /*44e10*/  IMAD.MOV.U32 R105, RZ, RZ, R17 ;  /* 0x000000ffff697224 */ /* 0x000fe200078e0011 */
[----:B------:R-:W-:Y:S01]  /*44e20*/  MOV R104, R16 ;  /* 0x0000001000687202 */ /* 0x000fe20000000f00 */
[----:B------:R-:W-:-:S02]  /*44e30*/  IMAD.MOV.U32 R20, RZ, RZ, R18 ;  /* 0x000000ffff147224 */ /* 0x000fc400078e0012 */
[----:B------:R-:W-:Y:S02]  /*44e40*/  IMAD.MOV.U32 R21, RZ, RZ, R19 ;  /* 0x000000ffff157224 */ /* 0x000fe400078e0013 */
[----:B------:R-:W-:Y:S04]  /*44e50*/  STS.128 [R2+0x600], R104 ;  /* 0x0006006802007388 */ /* 0x000fe80000000c00 */
[----:B------:R-:W-:Y:S04]  /*44e60*/  STS.128 [R2+0x680], R20 ;  /* 0x0006801402007388 */ /* 0x000fe80000000c00 */
[----:B------:R-:W-:Y:S01]  /*44e70*/  BAR.SYNC.DEFER_BLOCKING 0x0 ;  /* 0x0000000000007b1d */ /* 0x000fe20000010000 */
[----:B------:R-:W-:Y:S01]  /*44e80*/  IMAD.MOV.U32 R10, RZ, RZ, R156 ;  /* 0x000000ffff0a7224 */ /* 0x000fe200078e009c */
[----:B------:R-:W-:Y:S01]  /*44e90*/  MOV R11, R157 ;  /* 0x0000009d000b7202 */ /* 0x000fe20000000f00 */
[----:B------:R-:W-:Y:S01]  /*44ea0*/  IMAD.MOV.U32 R9, RZ, RZ, R69 ;  /* 0x000000ffff097224 */ /* 0x000fe200078e0045 */
[----:B------:R-:W-:Y:S01]  /*44eb0*/  MOV R8, R68 ;  /* 0x0000004400087202 */ /* 0x000fe20000000f00 */
[----:B------:R-:W-:-:S02]  /*44ec0*/  IMAD.MOV.U32 R156, RZ, RZ, R70 ;  /* 0x000000ffff9c7224 */ /* 0x000fc400078e0046 */
[----:B------:R-:W-:Y:S01]  /*44ed0*/  IMAD.MOV.U32 R157, RZ, RZ, R71 ;  /* 0x000000ffff9d7224 */ /* 0x000fe200078e0047 */
[----:B------:R-:W3:Y:S04]  /*44ee0*/  LDS.128 R132, [R0] ;  /* 0x0000000000847984 */ /* 0x000ee80000000c00 */
[----:B------:R-:W-:Y:S04]  /*44ef0*/  LDS.128 R104, [R0+0x800] ;  /* 0x0008000000687984 */ /* 0x000fe80000000c00 */
[----:B------:R-:W-:Y:S04]  /*44f00*/  LDS.128 R128, [R223] ;  /* 0x00000000df807984 */ /* 0x000fe80000000c00 */
[----:B------:R-:W-:Y:S04]  /*44f10*/  LDS.128 R68, [R223+0x800] ;  /* 0x00080000df447984 */ /* 0x000fe80000000c00 */
[----:B------:R-:W-:Y:S04]  /*44f20*/  LDS.128 R112, [R252] ;  /* 0x00000000fc707984 */ /* 0x000fe80000000c00 */
[----:B------:R-:W-:Y:S04]  /*44f30*/  LDS.128 R20, [R252+0x800] ;  /* 0x00080000fc147984 */ /* 0x000fe80000000c00 */
[----:B------:R-:W-:Y:S04]  /*44f40*/  LDS.128 R108, [R3] ;  /* 0x00000000036c7984 */ /* 0x000fe80000000c00 */
[----:B------:R-:W-:Y:S04]  /*44f50*/  LDS.128 R16, [R3+0x800] ;  /* 0x0008000003107984 */ /* 0x000fe80000000c00 */
[----:B------:R-:W-:Y:S06]  /*44f60*/  BAR.SYNC.DEFER_BLOCKING 0x0 ;  /* 0x0000000000007b1d */ /* 0x000fec0000010000 */
[----:B------:R1:W-:Y:S04]  /*44f70*/  STS.128 [R2], R8 ;  /* 0x0000000802007388 */ /* 0x0003e80000000c00 */
[----:B------:R2:W-:Y:S04]  /*44f80*/  STS.128 [R2+0x200], R136 ;  /* 0x0002008802007388 */ /* 0x0005e80000000c00 */
[----:B-1----:R-:W3:Y:S04]  /*44f90*/  LDL.LU R8, [R1+0x118] ;  /* 0x0001180001087983 */ /* 0x002ee80000300800 */
[----:B------:R-:W3:Y:S04]  /*44fa0*/  LDL.LU R9, [R1+0x11c] ;  /* 0x00011c0001097983 */ /* 0x000ee80000300800 */
[----:B------:R-:W3:Y:S04]  /*44fb0*/  LDL.LU R10, [R1+0x108] ;  /* 0x00010800010a7983 */ /* 0x000ee80000300800 */
[----:B------:R-:W3:Y:S04]  /*44fc0*/  LDL.LU R11, [R1+0x10c] ;  /* 0x00010c00010b7983 */ /* 0x000ee80000300800 */
[----:B--2---:R-:W2:Y:S04]  /*44fd0*/  LDL.LU R136, [R1+0x60] ;  /* 0x0000600001887983 */ /* 0x004ea80000300800 */
[----:B------:R-:W2:Y:S04]  /*44fe0*/  LDL.LU R137, [R1+0x64] ;  /* 0x0000640001897983 */ /* 0x000ea80000300800 */
[----:B------:R-:W2:Y:S04]  /*44ff0*/  LDL.LU R138, [R1+0x40] ;  /* 0x00004000018a7983 */ /* 0x000ea80000300800 */
[----:B------:R-:W2:Y:S04]  /*45000*/  LDL.LU R139, [R1+0x44] ;  /* 0x00004400018b7983 */ /* 0x000ea80000300800 */
[----:B------:R-:W4:Y:S04]  /*45010*/  LDL.LU R144, [R1+0x68] ;  /* 0x0000680001907983 */ /* 0x000f280000300800 */
[----:B------:R-:W4:Y:S04]  /*45020*/  LDL.LU R145, [R1+0x6c] ;  /* 0x00006c0001917983 */ /* 0x000f280000300800 */
[----:B------:R-:W4:Y:S04]  /*45030*/  LDL.LU R146, [R1+0x48] ;  /* 0x0000480001927983 */ /* 0x000f280000300800 */
[----:B------:R-:W4:Y:S01]  /*45040*/  LDL.LU R147, [R1+0x4c] ;  /* 0x00004c0001937983 */ /* 0x000f220000300800 */
[----:B------:R-:W-:-:S02]  /*45050*/  IMAD.MOV.U32 R212, RZ, RZ, R150 ;  /* 0x000000ffffd47224 */ /* 0x000fc400078e0096 */
[----:B------:R-:W-:Y:S01]  /*45060*/  IMAD.MOV.U32 R213, RZ, RZ, R151 ;  /* 0x000000ffffd57224 */ /* 0x000fe200078e0097 */
[----:B------:R-:W-:Y:S04]  /*45070*/  STS.128 [R2+0x80], R156 ;  /* 0x0000809c02007388 */ /* 0x000fe80000000c00 */
[----:B------:R-:W-:Y:S04]  /*45080*/  STS.128 [R2+0x280], R212 ;  /* 0x000280d402007388 */ /* 0x000fe80000000c00 */
[----:B------:R-:W-:Y:S01]  /*45090*/  STS.128 [R2+0x400], R140 ;  /* 0x0004008c02007388 */ /* 0x000fe20000000c00 */
[----:B------:R-:W-:Y:S01]  /*450a0*/  IMAD.MOV.U32 R168, RZ, RZ, R86 ;  /* 0x000000ffffa87224 */ /* 0x000fe200078e0056 */
[----:B------:R-:W-:Y:S01]  /*450b0*/  MOV R170, R90 ;  /* 0x0000005a00aa7202 */ /* 0x000fe20000000f00 */
[----:B------:R-:W-:-:S02]  /*450c0*/  IMAD.MOV.U32 R169, RZ, RZ, R87 ;  /* 0x000000ffffa97224 */ /* 0x000fc400078e0057 */
[----:B------:R-:W-:Y:S02]  /*450d0*/  IMAD.MOV.U32 R171, RZ, RZ, R91 ;  /* 0x000000ffffab7224 */ /* 0x000fe400078e005b */
[----:B------:R-:W-:Y:S01]  /*450e0*/  IMAD.MOV.U32 R174, RZ, RZ, R120 ;  /* 0x000000ffffae7224 */ /* 0x000fe200078e0078 */
[----:B------:R-:W-:Y:S01]  /*450f0*/  MOV R120, R118 ;  /* 0x0000007600787202 */ /* 0x000fe20000000f00 */
        /* <DEDUP_REMOVED lines=12> */
[----:B------:R-:W4:Y:S01]  /*451c0*/  LDL.LU R152, [R1+0xf0] ;  /* 0x0000f00001987983 */ /* 0x000f220000300800 */
[----:B------:R-:W-:Y:S02]  /*451d0*/  IMAD.MOV.U32 R182, RZ, RZ, R216 ;  /* 0x000000ffffb67224 */ /* 0x000fe400078e00d8 */
[----:B------:R-:W-:Y:S01]  /*451e0*/  IMAD.MOV.U32 R183, RZ, RZ, R217 ;  /* 0x000000ffffb77224 */ /* 0x000fe200078e00d9 */
[----:B------:R-:W4:Y:S04]  /*451f0*/  LDL.LU R153, [R1+0xf4] ;  /* 0x0000f40001997983 */ /* 0x000f280000300800 */
[----:B---3--:R1:W-:Y:S04]  /*45200*/  STS.128 [R2+0x480], R8 ;  /* 0x0004800802007388 */ /* 0x0083e80000000c00 */
[----:B--2---:R-:W-:Y:S04]  /*45210*/  STS.128 [R2+0x600], R136 ;  /* 0x0006008802007388 */ /* 0x004fe80000000c00 */
[----:B----4-:R-:W-:Y:S04]  /*45220*/  STS.128 [R2+0x680], R144 ;  /* 0x0006809002007388 */ /* 0x010fe80000000c00 */
[----:B------:R-:W-:Y:S01]  /*45230*/  BAR.SYNC.DEFER_BLOCKING 0x0 ;  /* 0x0000000000007b1d */ /* 0x000fe20000010000 */
[----:B-1----:R-:W-:Y:S01]  /*45240*/  MOV R8, R84 ;  /* 0x0000005400087202 */ /* 0x002fe20000000f00 */
[----:B------:R-:W-:Y:S01]  /*45250*/  IMAD.MOV.U32 R9, RZ, RZ, R85 ;  /* 0x000000ffff097224 */ /* 0x000fe200078e0055 */
[----:B------:R-:W-:Y:S01]  /*45260*/  MOV R11, R89 ;  /* 0x00000059000b7202 */ /* 0x000fe20000000f00 */
[----:B------:R-:W-:-:S02]  /*45270*/  IMAD.MOV.U32 R10, RZ, RZ, R88 ;  /* 0x000000ffff0a7224 */ /* 0x000fc400078e0058 */
[----:B------:R-:W1:Y:S04]  /*45280*/  LDS.128 R164, [R0] ;  /* 0x0000000000a47984 */ /* 0x000e680000000c00 */
[----:B------:R-:W-:Y:S04]  /*45290*/  LDS.128 R140, [R0+0x800] ;  /* 0x00080000008c7984 */ /* 0x000fe80000000c00 */
[----:B------:R-:W2:Y:S04]  /*452a0*/  LDS.128 R156, [R223] ;  /* 0x00000000df9c7984 */ /* 0x000ea80000000c00 */
[----:B------:R-:W-:Y:S04]  /*452b0*/  LDS.128 R136, [R223+0x800] ;  /* 0x00080000df887984 */ /* 0x000fe80000000c00 */
[----:B------:R-:W3:Y:S04]  /*452c0*/  LDS.128 R148, [R252] ;  /* 0x00000000fc947984 */ /* 0x000ee80000000c00 */
[----:B------:R-:W-:Y:S04]  /*452d0*/  LDS.128 R88, [R252+0x800] ;  /* 0x00080000fc587984 */ /* 0x000fe80000000c00 */
[----:B------:R-:W4:Y:S04]  /*452e0*/  LDS.128 R144, [R3] ;  /* 0x0000000003907984 */ /* 0x000f280000000c00 */
[----:B------:R-:W1:Y:S04]  /*452f0*/  LDS.128 R84, [R3+0x800] ;  /* 0x0008000003547984 */ /* 0x000e680000000c00 */
[----:B------:R-:W-:Y:S06]  /*45300*/  BAR.SYNC.DEFER_BLOCKING 0x0 ;  /* 0x0000000000007b1d */ /* 0x000fec0000010000 */
[----:B------:R1:W-:Y:S04]  /*45310*/  STS.128 [R2+0x80], R168 ;  /* 0x000080a802007388 */ /* 0x0003e80000000c00 */
[----:B------:R2:W-:Y:S04]  /*45320*/  STS.128 [R2], R8 ;  /* 0x0000000802007388 */ /* 0x0005e80000000c00 */
[----:B------:R-:W-:Y:S01]  /*45330*/  STS.128 [R2+0x200], R172 ;  /* 0x000200ac02007388 */ /* 0x000fe20000000c00 */
[----:B-1----:R-:W-:Y:S01]  /*45340*/  IMAD.MOV.U32 R170, RZ, RZ, R28 ;  /* 0x000000ffffaa7224 */ /* 0x002fe200078e001c */
[----:B------:R-:W-:Y:S01]  /*45350*/  MOV R169, R25 ;  /* 0x0000001900a97202 */ /* 0x000fe20000000f00 */
[----:B------:R-:W-:Y:S01]  /*45360*/  IMAD.MOV.U32 R171, RZ, RZ, R29 ;  /* 0x000000ffffab7224 */ /* 0x000fe200078e001d */
[----:B------:R-:W-:Y:S01]  /*45370*/  MOV R28, R26 ;  /* 0x0000001a001c7202 */ /* 0x000fe20000000f00 */
[----:B------:R-:W-:-:S02]  /*45380*/  IMAD.MOV.U32 R168, RZ, RZ, R24 ;  /* 0x000000ffffa87224 */ /* 0x000fc400078e0018 */
[----:B------:R-:W-:Y:S01]  /*45390*/  IMAD.MOV.U32 R29, RZ, RZ, R27 ;  /* 0x000000ffff1d7224 */ /* 0x000fe200078e001b */
[----:B------:R-:W-:Y:S04]  /*453a0*/  STS.128 [R2+0x280], R120 ;  /* 0x0002807802007388 */ /* 0x000fe80000000c00 */
[----:B------:R-:W-:Y:S04]  /*453b0*/  STS.128 [R2+0x400], R116 ;  /* 0x0004007402007388 */ /* 0x000fe80000000c00 */
[----:B------:R1:W-:Y:S04]  /*453c0*/  STS.128 [R2+0x480], R184 ;  /* 0x000480b802007388 */ /* 0x0003e80000000c00 */
[----:B------:R-:W-:Y:S04]  /*453d0*/  STS.128 [R2+0x600], R168 ;  /* 0x000600a802007388 */ /* 0x000fe80000000c00 */
[----:B------:R-:W-:Y:S04]  /*453e0*/  STS.128 [R2+0x680], R28 ;  /* 0x0006801c02007388 */ /* 0x000fe80000000c00 */
[----:B------:R-:W-:Y:S01]  /*453f0*/  BAR.SYNC.DEFER_BLOCKING 0x0 ;  /* 0x0000000000007b1d */ /* 0x000fe20000010000 */
[----:B--2---:R-:W-:Y:S01]  /*45400*/  IMAD.MOV.U32 R10, RZ, RZ, R200 ;  /* 0x000000ffff0a7224 */ /* 0x004fe200078e00c8 */
[----:B------:R-:W-:Y:S01]  /*45410*/  MOV R9, R73 ;  /* 0x0000004900097202 */ /* 0x000fe20000000f00 */
[----:B------:R-:W-:Y:S01]  /*45420*/  IMAD.MOV.U32 R11, RZ, RZ, R201 ;  /* 0x000000ffff0b7224 */ /* 0x000fe200078e00c9 */
[----:B------:R-:W-:Y:S01]  /*45430*/  MOV R200, R74 ;  /* 0x0000004a00c87202 */ /* 0x000fe20000000f00 */
[----:B------:R-:W-:-:S02]  /*45440*/  IMAD.MOV.U32 R8, RZ, RZ, R72 ;  /* 0x000000ffff087224 */ /* 0x000fc400078e0048 */
[----:B------:R-:W-:Y:S01]  /*45450*/  IMAD.MOV.U32 R201, RZ, RZ, R75 ;  /* 0x000000ffffc97224 */ /* 0x000fe200078e004b */
[----:B------:R-:W2:Y:S04]  /*45460*/  LDS.128 R176, [R0] ;  /* 0x0000000000b07984 */ /* 0x000ea80000000c00 */
[----:B------:R-:W-:Y:S04]  /*45470*/  LDS.128 R116, [R0+0x800] ;  /* 0x0008000000747984 */ /* 0x000fe80000000c00 */
[----:B------:R-:W-:Y:S04]  /*45480*/  LDS.128 R172, [R223] ;  /* 0x00000000dfac7984 */ /* 0x000fe80000000c00 */
[----:B------:R-:W-:Y:S04]  /*45490*/  LDS.128 R72, [R223+0x800] ;  /* 0x00080000df487984 */ /* 0x000fe80000000c00 */
[----:B------:R-:W-:Y:S04]  /*454a0*/  LDS.128 R168, [R252] ;  /* 0x00000000fca87984 */ /* 0x000fe80000000c00 */
[----:B------:R-:W-:Y:S04]  /*454b0*/  LDS.128 R28, [R252+0x800] ;  /* 0x00080000fc1c7984 */ /* 0x000fe80000000c00 */
[----:B------:R-:W-:Y:S04]  /*454c0*/  LDS.128 R120, [R3] ;  /* 0x0000000003787984 */ /* 0x000fe80000000c00 */
[----:B------:R-:W-:Y:S04]  /*454d0*/  LDS.128 R24, [R3+0x800] ;  /* 0x0008000003187984 */ /* 0x000fe80000000c00 */
[----:B------:R-:W-:Y:S01]  /*454e0*/  BAR.SYNC.DEFER_BLOCKING 0x0 ;  /* 0x0000000000007b1d */ /* 0x000fe20000010000 */
[----:B-1----:R-:W-:Y:S01]  /*454f0*/  MOV R184, R154 ;  /* 0x0000009a00b87202 */ /* 0x002fe20000000f00 */
[----:B------:R-:W-:-:S04]  /*45500*/  IMAD.MOV.U32 R185, RZ, RZ, R155 ;  /* 0x000000ffffb97224 */ /* 0x000fc800078e009b */
[----:B------:R-:W2:Y:S04]  /*45510*/  LDL.LU R154, [R1+0xe0] ;  /* 0x0000e000019a7983 */ /* 0x000ea80000300800 */
[----:B------:R-:W2:Y:S04]  /*45520*/  LDL.LU R155, [R1+0xe4] ;  /* 0x0000e400019b7983 */ /* 0x000ea80000300800 */
[----:B------:R1:W-:Y:S04]  /*45530*/  STS.128 [R2], R8 ;  /* 0x0000000802007388 */ /* 0x0003e80000000c00 */
[----:B------:R3:W-:Y:S04]  /*45540*/  STS.128 [R2+0x200], R180 ;  /* 0x000200b402007388 */ /* 0x0007e80000000c00 */
[----:B------:R3:W-:Y:S04]  /*45550*/  STS.128 [R2+0x80], R200 ;  /* 0x000080c802007388 */ /* 0x0007e80000000c00 */
[----:B-1----:R-:W4:Y:S04]  /*45560*/  LDL.LU R8, [R1+0xf8] ;  /* 0x0000f80001087983 */ /* 0x002f280000300800 */
[----:B------:R-:W4:Y:S04]  /*45570*/  LDL.LU R9, [R1+0xfc] ;  /* 0x0000fc0001097983 */ /* 0x000f280000300800 */
[----:B------:R-:W4:Y:S04]  /*45580*/  LDL.LU R10, [R1+0xe8] ;  /* 0x0000e800010a7983 */ /* 0x000f280000300800 */
[----:B------:R-:W4:Y:S04]  /*45590*/  LDL.LU R11, [R1+0xec] ;  /* 0x0000ec00010b7983 */ /* 0x000f280000300800 */
[----:B---3--:R-:W3:Y:S04]  /*455a0*/  LDL.LU R180, [R1+0x20] ;  /* 0x0000200001b47983 */ /* 0x008ee80000300800 */
[----:B------:R-:W3:Y:S04]  /*455b0*/  LDL.LU R181, [R1+0x24] ;  /* 0x0000240001b57983 */ /* 0x000ee80000300800 */
[----:B------:R-:W3:Y:S04]  /*455c0*/  LDL.LU R182, [R1] ;  /* 0x0000000001b67983 */ /* 0x000ee80000300800 */
[----:B------:R-:W3:Y:S04]  /*455d0*/  LDL.LU R183, [R1+0x4] ;  /* 0x0000040001b77983 */ /* 0x000ee80000300800 */
[----:B------:R-:W3:Y:S04]  /*455e0*/  LDL.LU R200, [R1+0x28] ;  /* 0x0000280001c87983 */ /* 0x000ee80000300800 */
[----:B------:R-:W3:Y:S04]  /*455f0*/  LDL.LU R201, [R1+0x2c] ;  /* 0x00002c0001c97983 */ /* 0x000ee80000300800 */
[----:B------:R-:W3:Y:S04]  /*45600*/  LDL.LU R202, [R1+0x8] ;  /* 0x0000080001ca7983 */ /* 0x000ee80000300800 */
[----:B------:R-:W3:Y:S01]  /*45610*/  LDL.LU R203, [R1+0xc] ;  /* 0x00000c0001cb7983 */ /* 0x000ee20000300800 */
[----:B------:R-:W-:Y:S01]  /*45620*/  IMAD.MOV.U32 R186, RZ, RZ, R218 ;  /* 0x000000ffffba7224 */ /* 0x000fe200078e00da */
[----:B------:R-:W-:-:S05]  /*45630*/  MOV R187, R219 ;  /* 0x000000db00bb7202 */ /* 0x000fca0000000f00 */
[----:B------:R1:W-:Y:S01]  /*45640*/  STS.128 [R2+0x280], R184 ;  /* 0x000280b802007388 */ /* 0x0003e20000000c00 */
[----:B------:R-:W-:Y:S01]  /*45650*/  IMAD.MOV.U32 R216, RZ, RZ, R94 ;  /* 0x000000ffffd87224 */ /* 0x000fe200078e005e */
[----:B------:R-:W-:Y:S01]  /*45660*/  MOV R217, R95 ;  /* 0x0000005f00d97202 */ /* 0x000fe20000000f00 */
[----:B------:R-:W-:Y:S02]  /*45670*/  IMAD.MOV.U32 R218, RZ, RZ, R98 ;  /* 0x000000ffffda7224 */ /* 0x000fe400078e0062 */
[----:B------:R-:W-:Y:S01]  /*45680*/  IMAD.MOV.U32 R219, RZ, RZ, R99 ;  /* 0x000000ffffdb7224 */ /* 0x000fe200078e0063 */
[----:B-1----:R-:W-:Y:S01]  /*45690*/  LOP3.LUT R187, R0, 0x20, RZ, 0x3c, !PT ;  /* 0x0000002000bb7812 */ /* 0x002fe200078e3cff */
[----:B------:R-:W-:Y:S01]  /*456a0*/  IMAD.MOV.U32 R222, RZ, RZ, R160 ;  /* 0x000000ffffde7224 */ /* 0x000fe200078e00a0 */
[----:B------:R-:W-:Y:S01]  /*456b0*/  MOV R223, R161 ;  /* 0x000000a100df7202 */ /* 0x000fe20000000f00 */
[----:B------:R-:W-:Y:S01]  /*456c0*/  IMAD.MOV.U32 R160, RZ, RZ, R126 ;  /* 0x000000ffffa07224 */ /* 0x000fe200078e007e */
[----:B------:R-:W-:Y:S01]  /*456d0*/  MOV R220, R124 ;  /* 0x0000007c00dc7202 */ /* 0x000fe20000000f00 */
[----:B------:R-:W-:Y:S01]  /*456e0*/  IMAD.MOV.U32 R161, RZ, RZ, R127 ;  /* 0x000000ffffa17224 */ /* 0x000fe200078e007f */
[----:B------:R-:W-:Y:S01]  /*456f0*/  MOV R127, R193 ;  /* 0x000000c1007f7202 */ /* 0x000fe20000000f00 */
[----:B------:R-:W-:Y:S01]  /*45700*/  IMAD.MOV.U32 R221, RZ, RZ, R125 ;  /* 0x000000ffffdd7224 */ /* 0x000fe200078e007d */
[----:B------:R-:W-:Y:S01]  /*45710*/  MOV R124, R188 ;  /* 0x000000bc007c7202 */ /* 0x000fe20000000f00 */
[----:B------:R-:W-:-:S02]  /*45720*/  IMAD.MOV.U32 R126, RZ, RZ, R192 ;  /* 0x000000ffff7e7224 */ /* 0x000fc400078e00c0 */
[----:B------:R-:W-:Y:S02]  /*45730*/  IMAD.MOV.U32 R125, RZ, RZ, R189 ;  /* 0x000000ffff7d7224 */ /* 0x000fe400078e00bd */
[----:B------:R-:W-:Y:S02]  /*45740*/  IMAD.MOV.U32 R192, RZ, RZ, R190 ;  /* 0x000000ffffc07224 */ /* 0x000fe400078e00be */
[----:B------:R-:W-:Y:S01]  /*45750*/  IMAD.MOV.U32 R193, RZ, RZ, R191 ;  /* 0x000000ffffc17224 */ /* 0x000fe200078e00bf */
[----:B--2---:R-:W-:Y:S04]  /*45760*/  STS.128 [R2+0x400], R152 ;  /* 0x0004009802007388 */ /* 0x004fe80000000c00 */
[----:B----4-:R1:W-:Y:S04]  /*45770*/  STS.128 [R2+0x480], R8 ;  /* 0x0004800802007388 */ /* 0x0103e80000000c00 */
[----:B---3--:R-:W-:Y:S04]  /*45780*/  STS.128 [R2+0x600], R180 ;  /* 0x000600b402007388 */ /* 0x008fe80000000c00 */
[----:B------:R-:W-:Y:S04]  /*45790*/  STS.128 [R2+0x680], R200 ;  /* 0x000680c802007388 */ /* 0x000fe80000000c00 */
[----:B------:R-:W-:Y:S01]  /*457a0*/  BAR.SYNC.DEFER_BLOCKING 0x0 ;  /* 0x0000000000007b1d */ /* 0x000fe20000010000 */
[----:B-1----:R-:W-:Y:S01]  /*457b0*/  IMAD.MOV.U32 R8, RZ, RZ, R92 ;  /* 0x000000ffff087224 */ /* 0x002fe200078e005c */
[----:B------:R-:W-:Y:S01]  /*457c0*/  MOV R10, R96 ;  /* 0x00000060000a7202 */ /* 0x000fe20000000f00 */
[----:B------:R-:W-:-:S02]  /*457d0*/  IMAD.MOV.U32 R9, RZ, RZ, R93 ;  /* 0x000000ffff097224 */ /* 0x000fc400078e005d */
[----:B------:R-:W-:Y:S01]  /*457e0*/  IMAD.MOV.U32 R11, RZ, RZ, R97 ;  /* 0x000000ffff0b7224 */ /* 0x000fe200078e0061 */
[----:B------:R-:W-:Y:S04]  /*457f0*/  LDS.128 R208, [R187] ;  /* 0x00000000bbd07984 */ /* 0x000fe80000000c00 */
[----:B------:R-:W-:Y:S04]  /*45800*/  LDS.128 R152, [R187+0x800] ;  /* 0x00080000bb987984 */ /* 0x000fe80000000c00 */
[----:B------:R-:W1:Y:S04]  /*45810*/  LDS.128 R212, [R0] ;  /* 0x0000000000d47984 */ /* 0x000e680000000c00 */
[----:B------:R-:W-:Y:S04]  /*45820*/  LDS.128 R180, [R0+0x800] ;  /* 0x0008000000b47984 */ /* 0x000fe80000000c00 */
[----:B------:R-:W2:Y:S04]  /*45830*/  LDS.128 R200, [R252] ;  /* 0x00000000fcc87984 */ /* 0x000ea80000000c00 */
[----:B------:R-:W-:Y:S04]  /*45840*/  LDS.128 R96, [R252+0x800] ;  /* 0x00080000fc607984 */ /* 0x000fe80000000c00 */
[----:B------:R-:W3:Y:S04]  /*45850*/  LDS.128 R184, [R3] ;  /* 0x0000000003b87984 */ /* 0x000ee80000000c00 */
[----:B------:R-:W4:Y:S04]  /*45860*/  LDS.128 R92, [R3+0x800] ;  /* 0x00080000035c7984 */ /* 0x000f280000000c00 */
[----:B------:R-:W-:Y:S06]  /*45870*/  BAR.SYNC.DEFER_BLOCKING 0x0 ;  /* 0x0000000000007b1d */ /* 0x000fec0000010000 */
[----:B------:R1:W-:Y:S04]  /*45880*/  STS.128 [R2], R8 ;  /* 0x0000000802007388 */ /* 0x0003e80000000c00 */
[----:B------:R2:W-:Y:S04]  /*45890*/  STS.128 [R2+0x80], R216 ;  /* 0x000080d802007388 */ /* 0x0005e80000000c00 */
        /* <DEDUP_REMOVED lines=9> */
[----:B------:R-:W-:Y:S04]  /*45930*/  STS.128 [R2+0x480], R192 ;  /* 0x000480c002007388 */ /* 0x000fe80000000c00 */
[----:B------:R-:W-:Y:S04]  /*45940*/  STS.128 [R2+0x600], R8 ;  /* 0x0006000802007388 */ /* 0x000fe80000000c00 */
[----:B------:R1:W-:Y:S04]  /*45950*/  STS.128 [R2+0x680], R4 ;  /* 0x0006800402007388 */ /* 0x0003e80000000c00 */
[----:B------:R-:W-:Y:S01]  /*45960*/  BAR.SYNC.DEFER_BLOCKING 0x0 ;  /* 0x0000000000007b1d */ /* 0x000fe20000010000 */
[----:B--2---:R-:W-:Y:S01]  /*45970*/  LOP3.LUT R219, R0, 0x20, RZ, 0x3c, !PT ;  /* 0x0000002000db7812 */ /* 0x004fe200078e3cff */
[----:B-1----:R-:W-:Y:S01]  /*45980*/  IMAD.MOV.U32 R6, RZ, RZ, R204 ;  /* 0x000000ffff067224 */ /* 0x002fe200078e00cc */
[----:B------:R-:W-:Y:S01]  /*45990*/  MOV R7, R205 ;  /* 0x000000cd00077202 */ /* 0x000fe20000000f00 */
[----:B------:R-:W-:Y:S01]  /*459a0*/  IMAD.MOV.U32 R5, RZ, RZ, R77 ;  /* 0x000000ffff057224 */ /* 0x000fe200078e004d */
[----:B------:R-:W-:Y:S01]  /*459b0*/  MOV R4, R76 ;  /* 0x0000004c00047202 */ /* 0x000fe20000000f00 */
[----:B------:R-:W-:-:S02]  /*459c0*/  IMAD.MOV.U32 R204, RZ, RZ, R78 ;  /* 0x000000ffffcc7224 */ /* 0x000fc400078e004e */
[----:B------:R-:W-:Y:S01]  /*459d0*/  IMAD.MOV.U32 R205, RZ, RZ, R79 ;  /* 0x000000ffffcd7224 */ /* 0x000fe200078e004f */
[----:B------:R-:W-:Y:S04]  /*459e0*/  LDS.128 R124, [R219] ;  /* 0x00000000db7c7984 */ /* 0x000fe80000000c00 */
[----:B------:R-:W-:Y:S04]  /*459f0*/  LDS.128 R160, [R219+0x800] ;  /* 0x00080000dba07984 */ /* 0x000fe80000000c00 */
[----:B------:R-:W1:Y:S04]  /*45a00*/  LDS.128 R32, [R0] ;  /* 0x0000000000207984 */ /* 0x000e680000000c00 */
[----:B------:R-:W-:Y:S04]  /*45a10*/  LDS.128 R76, [R0+0x800] ;  /* 0x00080000004c7984 */ /* 0x000fe80000000c00 */
[----:B------:R-:W-:Y:S04]  /*45a20*/  LDS.128 R188, [R252] ;  /* 0x00000000fcbc7984 */ /* 0x000fe80000000c00 */
[----:B------:R-:W-:Y:S04]  /*45a30*/  LDS.128 R192, [R252+0x800] ;  /* 0x00080000fcc07984 */ /* 0x000fe80000000c00 */
[----:B------:R-:W-:Y:S04]  /*45a40*/  LDS.128 R216, [R3] ;  /* 0x0000000003d87984 */ /* 0x000fe80000000c00 */
[----:B------:R-:W-:Y:S04]  /*45a50*/  LDS.128 R220, [R3+0x800] ;  /* 0x0008000003dc7984 */ /* 0x000fe80000000c00 */
[----:B------:R-:W-:Y:S01]  /*45a60*/  BAR.SYNC.DEFER_BLOCKING 0x0 ;  /* 0x0000000000007b1d */ /* 0x000fe20000010000 */
[----:B------:R-:W-:Y:S01]  /*45a70*/  MOV R8, R196 ;  /* 0x000000c400087202 */ /* 0x000fe20000000f00 */
[----:B------:R-:W-:Y:S01]  /*45a80*/  IMAD.MOV.U32 R9, RZ, RZ, R197 ;  /* 0x000000ffff097224 */ /* 0x000fe200078e00c5 */
[----:B------:R-:W-:Y:S01]  /*45a90*/  MOV R11, R229 ;  /* 0x000000e5000b7202 */ /* 0x000fe20000000f00 */
[----:B------:R-:W-:-:S02]  /*45aa0*/  IMAD.MOV.U32 R10, RZ, RZ, R228 ;  /* 0x000000ffff0a7224 */ /* 0x000fc400078e00e4 */
[----:B------:R2:W-:Y:S04]  /*45ab0*/  STS.128 [R2+0x80], R204 ;  /* 0x000080cc02007388 */ /* 0x0005e80000000c00 */
[----:B------:R1:W-:Y:S04]  /*45ac0*/  STS.128 [R2], R4 ;  /* 0x0000000402007388 */ /* 0x0003e80000000c00 */
[----:B------:R3:W-:Y:S04]  /*45ad0*/  STS.128 [R2+0x200], R8 ;  /* 0x0002000802007388 */ /* 0x0007e80000000c00 */
[----:B--2---:R-:W2:Y:S04]  /*45ae0*/  LDL.LU R207, [R1+0x398] ;  /* 0x0003980001cf7983 */ /* 0x004ea80000300800 */
[----:B-1----:R-:W4:Y:S04]  /*45af0*/  LDL.LU R4, [R1+0xd0] ;  /* 0x0000d00001047983 */ /* 0x002f280000300800 */
[----:B------:R-:W4:Y:S04]  /*45b00*/  LDL.LU R5, [R1+0xd4] ;  /* 0x0000d40001057983 */ /* 0x000f280000300800 */
[----:B------:R-:W4:Y:S04]  /*45b10*/  LDL.LU R6, [R1+0xc0] ;  /* 0x0000c00001067983 */ /* 0x000f280000300800 */
[----:B------:R-:W4:Y:S04]  /*45b20*/  LDL.LU R7, [R1+0xc4] ;  /* 0x0000c40001077983 */ /* 0x000f280000300800 */
[----:B---3--:R-:W3:Y:S04]  /*45b30*/  LDL.LU R8, [R1+0xd8] ;  /* 0x0000d80001087983 */ /* 0x008ee80000300800 */
[----:B------:R-:W3:Y:S04]  /*45b40*/  LDL.LU R9, [R1+0xdc] ;  /* 0x0000dc0001097983 */ /* 0x000ee80000300800 */
[----:B------:R-:W3:Y:S04]  /*45b50*/  LDL.LU R204, [R1+0x39c] ;  /* 0x00039c0001cc7983 */ /* 0x000ee80000300800 */
[----:B------:R-:W3:Y:S04]  /*45b60*/  LDL.LU R10, [R1+0xc8] ;  /* 0x0000c800010a7983 */ /* 0x000ee80000300800 */
[----:B------:R-:W3:Y:S01]  /*45b70*/  LDL.LU R11, [R1+0xcc] ;  /* 0x0000cc00010b7983 */ /* 0x000ee20000300800 */
[----:B------:R-:W-:-:S03]  /*45b80*/  IMAD.MOV.U32 R229, RZ, RZ, R199 ;  /* 0x000000ffffe57224 */ /* 0x000fc600078e00c7 */
[----:B------:R-:W3:Y:S01]  /*45b90*/  LDL.LU R199, [R1+0x12d8] ;  /* 0x0012d80001c77983 */ /* 0x000ee20000300800 */
[----:B------:R-:W-:-:S03]  /*45ba0*/  IMAD.MOV.U32 R228, RZ, RZ, R198 ;  /* 0x000000ffffe47224 */ /* 0x000fc600078e00c6 */
[----:B------:R-:W3:Y:S04]  /*45bb0*/  LDL.LU R197, [R1+0x14] ;  /* 0x0000140001c57983 */ /* 0x000ee80000300800 */
[----:B------:R-:W3:Y:S04]  /*45bc0*/  LDL.LU R206, [R1+0x12e4] ;  /* 0x0012e40001ce7983 */ /* 0x000ee80000300800 */
[----:B------:R-:W3:Y:S04]  /*45bd0*/  LDL.LU R198, [R1+0x3a0] ;  /* 0x0003a00001c67983 */ /* 0x000ee80000300800 */
[----:B------:R1:W-:Y:S04]  /*45be0*/  STS.128 [R2+0x280], R228 ;  /* 0x000280e402007388 */ /* 0x0003e80000000c00 */
[----:B-1----:R-:W3:Y:S04]  /*45bf0*/  LDL.LU R231, [R1+0x10] ;  /* 0x0000100001e77983 */ /* 0x002ee80000300800 */
[----:B------:R-:W3:Y:S01]  /*45c00*/  LDL.LU R205, [R1+0x12f0] ;  /* 0x0012f00001cd7983 */ /* 0x000ee20000300800 */
[----:B--2---:R-:W-:-:S03]  /*45c10*/  IMAD R196, R207, c[0x0][0x194], RZ ;  /* 0x00006500cfc47a24 */ /* 0x004fc600078e02ff */
[----:B----4-:R1:W-:Y:S02]  /*45c20*/  STS.128 [R2+0x400], R4 ;  /* 0x0004000402007388 */ /* 0x0103e40000000c00 */
[----:B-1----:R-:W-:Y:S01]  /*45c30*/  MOV R4, c[0x0][0x194] ;  /* 0x0000650000047a02 */ /* 0x002fe20000000f00 */
[----:B------:R-:W-:Y:S01]  /*45c40*/  IMAD.MOV.U32 R6, RZ, RZ, R232 ;  /* 0x000000ffff067224 */ /* 0x000fe200078e00e8 */
[----:B------:R-:W-:Y:S01]  /*45c50*/  MOV R5, R245 ;  /* 0x000000f500057202 */ /* 0x000fe20000000f00 */
[----:B------:R-:W-:Y:S01]  /*45c60*/  IMAD.MOV.U32 R7, RZ, RZ, R233 ;  /* 0x000000ffff077224 */ /* 0x000fe200078e00e9 */
[----:B---3--:R1:W-:Y:S01]  /*45c70*/  STS.128 [R2+0x480], R8 ;  /* 0x0004800802007388 */ /* 0x0083e20000000c00 */
[----:B------:R-:W-:Y:S01]  /*45c80*/  MOV R232, R246 ;  /* 0x000000f600e87202 */ /* 0x000fe20000000f00 */
[----:B------:R-:W-:-:S05]  /*45c90*/  IMAD.MOV.U32 R233, RZ, RZ, R247 ;  /* 0x000000ffffe97224 */ /* 0x000fca00078e00f7 */
[----:B------:R-:W-:Y:S01]  /*45ca0*/  STS.128 [R2+0x680], R232 ;  /* 0x000680e802007388 */ /* 0x000fe20000000c00 */
[----:B-1----:R-:W-:Y:S02]  /*45cb0*/  IMAD R11, R4, 0x80, R196 ;  /* 0x00000080040b7824 */ /* 0x002fe400078e02c4 */
[----:B------:R-:W-:-:S05]  /*45cc0*/  IMAD.MOV.U32 R4, RZ, RZ, R244 ;  /* 0x000000ffff047224 */ /* 0x000fca00078e00f4 */
[----:B------:R1:W-:Y:S04]  /*45cd0*/  STS.128 [R2+0x600], R4 ;  /* 0x0006000402007388 */ /* 0x0003e80000000c00 */
[----:B------:R-:W-:Y:S01]  /*45ce0*/  BAR.SYNC.DEFER_BLOCKING 0x0 ;  /* 0x0000000000007b1d */ /* 0x000fe20000010000 */
[----:B------:R-:W-:Y:S02]  /*45cf0*/  ISETP.GE.AND P0, PT, R207, c[0x0][0x178], PT ;  /* 0x00005e00cf007a0c */ /* 0x000fe40003f06270 */
[----:B------:R-:W-:Y:S02]  /*45d00*/  LEA R8, P5, R196, c[0x0][0x170], 0x2 ;  /* 0x00005c00c4087a11 */ /* 0x000fe400078a10ff */
[----:B------:R-:W-:Y:S02]  /*45d10*/  ISETP.LT.AND P0, PT, R204, c[0x0][0x17c], !P0 ;  /* 0x00005f00cc007a0c */ /* 0x000fe40004701270 */
[----:B------:R-:W-:-:S02]  /*45d20*/  LEA.HI.X.SX32 R9, R196, c[0x0][0x174], 0x2, P5 ;  /* 0x00005d00c4097a11 */ /* 0x000fc400028f16ff */
[C---:B------:R-:W-:Y:S01]  /*45d30*/  LEA R10, P5, R11.reuse, c[0x0][0x170], 0x2 ;  /* 0x00005c000b0a7a11 */ /* 0x040fe200078a10ff */
[C---:B------:R-:W-:Y:S01]  /*45d40*/  IMAD R196, R204.reuse, c[0x0][0x198], RZ ;  /* 0x00006600ccc47a24 */ /* 0x040fe200078e02ff */
[----:B------:R-:W-:Y:S02]  /*45d50*/  ISETP.GE.AND P2, PT, R204, c[0x0][0x17c], PT ;  /* 0x00005f00cc007a0c */ /* 0x000fe40003f46270 */
[----:B------:R-:W-:Y:S01]  /*45d60*/  LEA.HI.X.SX32 R11, R11, c[0x0][0x174], 0x2, P5 ;  /* 0x00005d000b0b7a11 */ /* 0x000fe200028f16ff */
[----:B-1----:R-:W-:Y:S01]  /*45d70*/  IMAD.WIDE R4, R196, 0x4, R8 ;  /* 0x00000004c4047825 */ /* 0x002fe200078e0208 */
[----:B------:R-:W-:Y:S01]  /*45d80*/  ISETP.LT.AND P2, PT, R198, c[0x0][0x178], !P2 ;  /* 0x00005e00c6007a0c */ /* 0x000fe20005741270 */
[----:B------:R-:W2:Y:S01]  /*45d90*/  LDL.LU R204, [R1+0x12f4] ;  /* 0x0012f40001cc7983 */ /* 0x000ea20000300800 */
[----:B------:R-:W-:Y:S01]  /*45da0*/  ISETP.LT.AND P5, PT, R207, c[0x0][0x178], !P6 ;  /* 0x00005e00cf007a0c */ /* 0x000fe200077a1270 */
[C---:B------:R-:W-:Y:S01]  /*45db0*/  IMAD.WIDE R6, R196.reuse, 0x4, R10 ;  /* 0x00000004c4067825 */ /* 0x040fe200078e020a */
[----:B------:R-:W-:Y:S01]  /*45dc0*/  IADD3 R196, R196, c[0x0][0x198], RZ ;  /* 0x00006600c4c47a10 */ /* 0x000fe20007ffe0ff */
[----:B------:R1:W-:Y:S01]  /*45dd0*/  @P0 STG.E [R4.64], R231 ;  /* 0x000000e704000986 */ /* 0x0003e2000c101908 */
[----:B------:R-:W-:-:S07]  /*45de0*/  ISETP.LT.AND P0, PT, R198, c[0x0][0x178], !P6 ;  /* 0x00005e00c6007a0c */ /* 0x000fce0007701270 */
[----:B------:R-:W-:Y:S01]  /*45df0*/  @P2 STG.E [R6.64], R44 ;  /* 0x0000002c06002986 */ /* 0x000fe2000c101908 */
[----:B-1----:R-:W-:-:S05]  /*45e00*/  IMAD.WIDE R4, R196, 0x4, R8 ;  /* 0x00000004c4047825 */ /* 0x002fca00078e0208 */
[----:B------:R1:W-:Y:S01]  /*45e10*/  @P5 STG.E [R4.64], R197 ;  /* 0x000000c504005986 */ /* 0x0003e2000c101908 */
[----:B------:R-:W-:-:S03]  /*45e20*/  ISETP.GE.AND P2, PT, R199, c[0x0][0x17c], PT ;  /* 0x00005f00c7007a0c */ /* 0x000fc60003f46270 */
[----:B------:R-:W3:Y:S01]  /*45e30*/  LDL.LU R199, [R1+0x1300] ;  /* 0x0013000001c77983 */ /* 0x000ee20000300800 */
[----:B-1----:R-:W-:-:S05]  /*45e40*/  IMAD.WIDE R4, R196, 0x4, R10 ;  /* 0x00000004c4047825 */ /* 0x002fca00078e020a */
[----:B------:R1:W-:Y:S04]  /*45e50*/  @P0 STG.E [R4.64], R45 ;  /* 0x0000002d04000986 */ /* 0x0003e8000c101908 */
[----:B-1----:R-:W4:Y:S01]  /*45e60*/  LDL.LU R45, [R1+0x12fc] ;  /* 0x0012fc00012d7983 */ /* 0x002f220000300800 */
[C---:B------:R-:W-:Y:S02]  /*45e70*/  ISETP.LT.AND P6, PT, R207.reuse, c[0x0][0x178], !P1 ;  /* 0x00005e00cf007a0c */ /* 0x040fe40004fc1270 */
[----:B------:R-:W-:Y:S02]  /*45e80*/  IADD3 R2, R196, c[0x0][0x198], RZ ;  /* 0x00006600c4027a10 */ /* 0x000fe40007ffe0ff */
[----:B------:R-:W-:Y:S02]  /*45e90*/  ISETP.LT.AND P1, PT, R198, c[0x0][0x178], !P1 ;  /* 0x00005e00c6007a0c */ /* 0x000fe40004f21270 */
[----:B------:R-:W-:Y:S01]  /*45ea0*/  ISETP.LT.AND P5, PT, R207, c[0x0][0x178], !P3 ;  /* 0x00005e00cf007a0c */ /* 0x000fe20005fa1270 */
[----:B------:R-:W-:Y:S01]  /*45eb0*/  IMAD.WIDE R6, R2, 0x4, R8 ;  /* 0x0000000402067825 */ /* 0x000fe200078e0208 */
[----:B------:R-:W-:-:S03]  /*45ec0*/  ISETP.LT.AND P3, PT, R198, c[0x0][0x178], !P3 ;  /* 0x00005e00c6007a0c */ /* 0x000fc60005f61270 */
[C---:B------:R-:W-:Y:S01]  /*45ed0*/  IMAD.WIDE R196, R2.reuse, 0x4, R10 ;  /* 0x0000000402c47825 */ /* 0x040fe200078e020a */
[----:B------:R-:W-:Y:S01]  /*45ee0*/  IADD3 R2, R2, c[0x0][0x198], RZ ;  /* 0x0000660002027a10 */ /* 0x000fe20007ffe0ff */
[----:B------:R1:W-:Y:S01]  /*45ef0*/  @P6 STG.E [R6.64], R240 ;  /* 0x000000f006006986 */ /* 0x0003e2000c101908 */
[C---:B------:R-:W-:Y:S02]  /*45f00*/  ISETP.LT.AND P6, PT, R207.reuse, c[0x0][0x178], !P4 ;  /* 0x00005e00cf007a0c */ /* 0x040fe400067c1270 */
[----:B------:R-:W-:Y:S01]  /*45f10*/  ISETP.LT.AND P4, PT, R198, c[0x0][0x178], !P4 ;  /* 0x00005e00c6007a0c */ /* 0x000fe20006781270 */
[C---:B------:R-:W-:Y:S01]  /*45f20*/  IMAD.WIDE R4, R2.reuse, 0x4, R8 ;  /* 0x0000000402047825 */ /* 0x040fe200078e0208 */
[----:B------:R1:W-:Y:S03]  /*45f30*/  @P1 STG.E [R196.64], R100 ;  /* 0x00000064c4001986 */ /* 0x0003e6000c101908 */
[C---:B-1----:R-:W-:Y:S01]  /*45f40*/  IMAD.WIDE R6, R2.reuse, 0x4, R10 ;  /* 0x0000000402067825 */ /* 0x042fe200078e020a */
[----:B------:R-:W-:Y:S01]  /*45f50*/  IADD3 R2, R2, c[0x0][0x198], RZ ;  /* 0x0000660002027a10 */ /* 0x000fe20007ffe0ff */
[----:B------:R1:W-:Y:S01]  /*45f60*/  @P5 STG.E [R4.64], R241 ;  /* 0x000000f104005986 */ /* 0x0003e2000c101908 */
[----:B------:R-:W-:-:S02]  /*45f70*/  ISETP.LT.AND P5, PT, R207, c[0x0][0x178], !P2 ;  /* 0x00005e00cf007a0c */ /* 0x000fc400057a1270 */
[----:B------:R-:W-:Y:S01]  /*45f80*/  ISETP.GE.AND P0, PT, R206, c[0x0][0x17c], PT ;  /* 0x00005f00ce007a0c */ /* 0x000fe20003f06270 */
[----:B------:R1:W-:Y:S01]  /*45f90*/  @P3 STG.E [R6.64], R101 ;  /* 0x0000006506003986 */ /* 0x0003e2000c101908 */
[----:B------:R-:W-:Y:S02]  /*45fa0*/  IADD3 R44, R2, c[0x0][0x198], RZ ;  /* 0x00006600022c7a10 */ /* 0x000fe40007ffe0ff */
[----:B------:R-:W-:Y:S01]  /*45fb0*/  ISETP.LT.AND P2, PT, R198, c[0x0][0x178], !P2 ;  /* 0x00005e00c6007a0c */ /* 0x000fe20005741270 */
[----:B------:R-:W3:Y:S01]  /*45fc0*/  LDL.LU R196, [R1+0x1310] ;  /* 0x0013100001c47983 */ /* 0x000ee20000300800 */
[----:B-1----:R-:W-:-:S04]  /*45fd0*/  IMAD.WIDE R4, R2, 0x4, R8 ;  /* 0x0000000402047825 */ /* 0x002fc800078e0208 */
[----:B------:R-:W-:Y:S01]  /*45fe0*/  IMAD.WIDE R6, R2, 0x4, R10 ;  /* 0x0000000402067825 */ /* 0x000fe200078e020a */
[----:B------:R1:W-:Y:S01]  /*45ff0*/  @P6 STG.E [R4.64], R224 ;  /* 0x000000e004006986 */ /* 0x0003e2000c101908 */
[----:B------:R-:W-:-:S03]  /*46000*/  ISETP.LT.AND P6, PT, R207, c[0x0][0x178], !P0 ;  /* 0x00005e00cf007a0c */ /* 0x000fc600047c1270 */
[----:B------:R1:W-:Y:S01]  /*46010*/  @P4 STG.E [R6.64], R80 ;  /* 0x0000005006004986 */ /* 0x0003e2000c101908 */
[----:B------:R-:W-:Y:S02]  /*46020*/  ISETP.GE.AND P1, PT, R205, c[0x0][0x17c], PT ;  /* 0x00005f00cd007a0c */ /* 0x000fe40003f26270 */
[----:B------:R-:W-:Y:S01]  /*46030*/  ISETP.LT.AND P0, PT, R198, c[0x0][0x178], !P0 ;  /* 0x00005e00c6007a0c */ /* 0x000fe20004701270 */
[----:B------:R-:W3:Y:S01]  /*46040*/  LDL.LU R101, [R1+0x1314] ;  /* 0x0013140001657983 */ /* 0x000ee20000300800 */
[----:B-1----:R-:W-:-:S03]  /*46050*/  IMAD.WIDE R4, R44, 0x4, R8 ;  /* 0x000000042c047825 */ /* 0x002fc600078e0208 */
[----:B------:R-:W3:Y:S01]  /*46060*/  LDL.LU R100, [R1+0x131c] ;  /* 0x00131c0001647983 */ /* 0x000ee20000300800 */
[C---:B------:R-:W-:Y:S01]  /*46070*/  IMAD.WIDE R6, R44.reuse, 0x4, R10 ;  /* 0x000000042c067825 */ /* 0x040fe200078e020a */
[----:B------:R-:W-:Y:S02]  /*46080*/  IADD3 R44, R44, c[0x0][0x198], RZ ;  /* 0x000066002c2c7a10 */ /* 0x000fe40007ffe0ff */
[----:B------:R1:W-:Y:S01]  /*46090*/  @P5 STG.E [R4.64], R225 ;  /* 0x000000e104005986 */ /* 0x0003e2000c101908 */
[----:B------:R-:W-:Y:S02]  /*460a0*/  ISETP.LT.AND P5, PT, R207, c[0x0][0x178], !P1 ;  /* 0x00005e00cf007a0c */ /* 0x000fe40004fa1270 */
[----:B------:R-:W-:Y:S01]  /*460b0*/  ISETP.LT.AND P1, PT, R198, c[0x0][0x178], !P1 ;  /* 0x00005e00c6007a0c */ /* 0x000fe20004f21270 */
[----:B------:R-:W3:Y:S01]  /*460c0*/  LDL.LU R80, [R1+0x1328] ;  /* 0x0013280001507983 */ /* 0x000ee20000300800 */
[----:B------:R-:W-:-:S03]  /*460d0*/  IADD3 R2, R44, c[0x0][0x198], RZ ;  /* 0x000066002c027a10 */ /* 0x000fc60007ffe0ff */
[----:B------:R1:W-:Y:S02]  /*460e0*/  @P2 STG.E [R6.64], R81 ;  /* 0x0000005106002986 */ /* 0x0003e4000c101908 */
[----:B-1----:R-:W-:-:S05]  /*460f0*/  IMAD.WIDE R4, R44, 0x4, R8 ;  /* 0x000000042c047825 */ /* 0x002fca00078e0208 */
[----:B------:R1:W-:Y:S01]  /*46100*/  @P6 STG.E [R4.64], R40 ;  /* 0x0000002804006986 */ /* 0x0003e2000c101908 */
[----:B------:R-:W-:-:S04]  /*46110*/  IMAD.WIDE R6, R2, 0x4, R8 ;  /* 0x0000000402067825 */ /* 0x000fc800078e0208 */
[----:B-1----:R-:W-:-:S05]  /*46120*/  IMAD.WIDE R4, R44, 0x4, R10 ;  /* 0x000000042c047825 */ /* 0x002fca00078e020a */
[----:B------:R1:W-:Y:S04]  /*46130*/  @P0 STG.E [R4.64], R64 ;  /* 0x0000004004000986 */ /* 0x0003e8000c101908 */
[----:B------:R-:W-:Y:S04]  /*46140*/  @P5 STG.E [R6.64], R41 ;  /* 0x0000002906005986 */ /* 0x000fe8000c101908 */
[----:B-1----:R-:W3:Y:S01]  /*46150*/  LDL.LU R64, [R1+0x1324] ;  /* 0x0013240001407983 */ /* 0x002ee20000300800 */
[----:B----4-:R-:W-:Y:S01]  /*46160*/  ISETP.GE.AND P2, PT, R45, c[0x0][0x17c], PT ;  /* 0x00005f002d007a0c */ /* 0x010fe20003f46270 */
[----:B------:R-:W-:-:S05]  /*46170*/  IMAD.WIDE R44, R2, 0x4, R10 ;  /* 0x00000004022c7825 */ /* 0x000fca00078e020a */
[----:B------:R1:W-:Y:S04]  /*46180*/  @P1 STG.E [R44.64], R65 ;  /* 0x000000412c001986 */ /* 0x0003e8000c101908 */
[----:B-1----:R-:W4:Y:S01]  /*46190*/  LDL.LU R45, [R1+0x1334] ;  /* 0x00133400012d7983 */ /* 0x002f220000300800 */
[----:B--2---:R-:W-:-:S04]  /*461a0*/  ISETP.GE.AND P3, PT, R204, c[0x0][0x17c], PT ;  /* 0x00005f00cc007a0c */ /* 0x004fc80003f66270 */
[----:B------:R-:W-:Y:S02]  /*461b0*/  ISETP.LT.AND P6, PT, R207, c[0x0][0x178], !P3 ;  /* 0x00005e00cf007a0c */ /* 0x000fe40005fc1270 */
[----:B---3--:R-:W-:Y:S02]  /*461c0*/  ISETP.GE.AND P4, PT, R199, c[0x0][0x17c], PT ;  /* 0x00005f00c7007a0c */ /* 0x008fe40003f86270 */
[----:B------:R-:W-:Y:S02]  /*461d0*/  ISETP.LT.AND P3, PT, R198, c[0x0][0x178], !P3 ;  /* 0x00005e00c6007a0c */ /* 0x000fe40005f61270 */
[----:B------:R-:W-:Y:S02]  /*461e0*/  IADD3 R2, R2, c[0x0][0x198], RZ ;  /* 0x0000660002027a10 */ /* 0x000fe40007ffe0ff */
[----:B------:R-:W-:Y:S02]  /*461f0*/  ISETP.LT.AND P5, PT, R207, c[0x0][0x178], !P4 ;  /* 0x00005e00cf007a0c */ /* 0x000fe400067a1270 */
[----:B------:R-:W-:Y:S01]  /*46200*/  ISETP.LT.AND P4, PT, R198, c[0x0][0x178], !P4 ;  /* 0x00005e00c6007a0c */ /* 0x000fe20006781270 */
[----:B------:R-:W-:-:S04]  /*46210*/  IMAD.WIDE R4, R2, 0x4, R8 ;  /* 0x0000000402047825 */ /* 0x000fc800078e0208 */
[C---:B------:R-:W-:Y:S01]  /*46220*/  IMAD.WIDE R6, R2.reuse, 0x4, R10 ;  /* 0x0000000402067825 */ /* 0x040fe200078e020a */
[----:B------:R-:W-:Y:S01]  /*46230*/  IADD3 R2, R2, c[0x0][0x198], RZ ;  /* 0x0000660002027a10 */ /* 0x000fe20007ffe0ff */
[----:B------:R1:W-:Y:S01]  /*46240*/  @P6 STG.E [R4.64], R248 ;  /* 0x000000f804006986 */ /* 0x0003e2000c101908 */
[----:B------:R-:W-:Y:S02]  /*46250*/  ISETP.LT.AND P6, PT, R207, c[0x0][0x178], !P2 ;  /* 0x00005e00cf007a0c */ /* 0x000fe400057c1270 */
[----:B------:R-:W-:Y:S01]  /*46260*/  ISETP.LT.AND P2, PT, R198, c[0x0][0x178], !P2 ;  /* 0x00005e00c6007a0c */ /* 0x000fe20005741270 */
[----:B------:R2:W-:Y:S01]  /*46270*/  @P3 STG.E [R6.64], R60 ;  /* 0x0000003c06003986 */ /* 0x0005e2000c101908 */
[----:B------:R-:W-:Y:S02]  /*46280*/  ISETP.GE.AND P0, PT, R196, c[0x0][0x17c], PT ;  /* 0x00005f00c4007a0c */ /* 0x000fe40003f06270 */
[C---:B------:R-:W-:Y:S01]  /*46290*/  IADD3 R40, R2.reuse, c[0x0][0x198], RZ ;  /* 0x0000660002287a10 */ /* 0x040fe20007ffe0ff */
[----:B-1----:R-:W-:-:S04]  /*462a0*/  IMAD.WIDE R4, R2, 0x4, R8 ;  /* 0x0000000402047825 */ /* 0x002fc800078e0208 */
[----:B--2---:R-:W-:Y:S01]  /*462b0*/  IMAD.WIDE R6, R2, 0x4, R10 ;  /* 0x0000000402067825 */ /* 0x004fe200078e020a */
[----:B------:R1:W-:Y:S01]  /*462c0*/  @P5 STG.E [R4.64], R249 ;  /* 0x000000f904005986 */ /* 0x0003e2000c101908 */
[----:B------:R-:W-:-:S03]  /*462d0*/  ISETP.LT.AND P5, PT, R207, c[0x0][0x178], !P0 ;  /* 0x00005e00cf007a0c */ /* 0x000fc600047a1270 */
[----:B------:R2:W-:Y:S01]  /*462e0*/  @P4 STG.E [R6.64], R61 ;  /* 0x0000003d06004986 */ /* 0x0005e2000c101908 */
[----:B------:R-:W-:-:S03]  /*462f0*/  ISETP.LT.AND P0, PT, R198, c[0x0][0x178], !P0 ;  /* 0x00005e00c6007a0c */ /* 0x000fc60004701270 */
[----:B------:R-:W3:Y:S01]  /*46300*/  LDL.LU R60, [R1+0x1340] ;  /* 0x00134000013c7983 */ /* 0x000ee20000300800 */
[----:B-1----:R-:W-:-:S04]  /*46310*/  IMAD.WIDE R4, R40, 0x4, R8 ;  /* 0x0000000428047825 */ /* 0x002fc800078e0208 */
[C---:B--2---:R-:W-:Y:S01]  /*46320*/  IMAD.WIDE R6, R40.reuse, 0x4, R10 ;  /* 0x0000000428067825 */ /* 0x044fe200078e020a */
[----:B------:R-:W-:Y:S01]  /*46330*/  IADD3 R40, R40, c[0x0][0x198], RZ ;  /* 0x0000660028287a10 */ /* 0x000fe20007ffe0ff */
[----:B------:R1:W-:Y:S01]  /*46340*/  @P6 STG.E [R4.64], R236 ;  /* 0x000000ec04006986 */ /* 0x0003e2000c101908 */
[----:B------:R-:W-:-:S03]  /*46350*/  ISETP.GE.AND P1, PT, R101, c[0x0][0x17c], PT ;  /* 0x00005f0065007a0c */ /* 0x000fc60003f26270 */
[----:B------:R2:W-:Y:S01]  /*46360*/  @P2 STG.E [R6.64], R56 ;  /* 0x0000003806002986 */ /* 0x0005e2000c101908 */
[----:B------:R-:W-:Y:S02]  /*46370*/  ISETP.GE.AND P3, PT, R100, c[0x0][0x17c], PT ;  /* 0x00005f0064007a0c */ /* 0x000fe40003f66270 */
[----:B------:R-:W-:Y:S01]  /*46380*/  ISETP.LT.AND P6, PT, R207, c[0x0][0x178], !P1 ;  /* 0x00005e00cf007a0c */ /* 0x000fe20004fc1270 */
[----:B-1----:R-:W-:Y:S01]  /*46390*/  IMAD.WIDE R4, R40, 0x4, R8 ;  /* 0x0000000428047825 */ /* 0x002fe200078e0208 */
[----:B--2---:R-:W2:Y:S04]  /*463a0*/  LDL.LU R56, [R1+0x1344] ;  /* 0x0013440001387983 */ /* 0x004ea80000300800 */
[----:B------:R-:W2:Y:S01]  /*463b0*/  LDL.LU R44, [R1+0x1350] ;  /* 0x00135000012c7983 */ /* 0x000ea20000300800 */
[----:B------:R-:W-:-:S02]  /*463c0*/  ISETP.LT.AND P1, PT, R198, c[0x0][0x178], !P1 ;  /* 0x00005e00c6007a0c */ /* 0x000fc40004f21270 */
[----:B------:R-:W-:Y:S01]  /*463d0*/  IADD3 R2, R40, c[0x0][0x198], RZ ;  /* 0x0000660028027a10 */ /* 0x000fe20007ffe0ff */
[----:B------:R1:W-:Y:S01]  /*463e0*/  @P5 STG.E [R4.64], R237 ;  /* 0x000000ed04005986 */ /* 0x0003e2000c101908 */
[----:B------:R-:W-:-:S03]  /*463f0*/  ISETP.LT.AND P5, PT, R207, c[0x0][0x178], !P3 ;  /* 0x00005e00cf007a0c */ /* 0x000fc60005fa1270 */
[----:B------:R-:W-:-:S04]  /*46400*/  IMAD.WIDE R6, R2, 0x4, R8 ;  /* 0x0000000402067825 */ /* 0x000fc800078e0208 */
[----:B-1----:R-:W-:-:S04]  /*46410*/  IMAD.WIDE R4, R40, 0x4, R10 ;  /* 0x0000000428047825 */ /* 0x002fc800078e020a */
[C---:B------:R-:W-:Y:S01]  /*46420*/  IMAD.WIDE R40, R2.reuse, 0x4, R10 ;  /* 0x0000000402287825 */ /* 0x040fe200078e020a */
[----:B------:R1:W-:Y:S01]  /*46430*/  @P0 STG.E [R4.64], R57 ;  /* 0x0000003904000986 */ /* 0x0003e2000c101908 */
[----:B------:R-:W-:-:S03]  /*46440*/  IADD3 R2, R2, c[0x0][0x198], RZ ;  /* 0x0000660002027a10 */ /* 0x000fc60007ffe0ff */
[----:B------:R-:W-:Y:S04]  /*46450*/  @P6 STG.E [R6.64], R36 ;  /* 0x0000002406006986 */ /* 0x000fe8000c101908 */
[----:B------:R4:W-:Y:S01]  /*46460*/  @P1 STG.E [R40.64], R52 ;  /* 0x0000003428001986 */ /* 0x0009e2000c101908 */
[----:B-1----:R-:W-:-:S05]  /*46470*/  IMAD.WIDE R4, R2, 0x4, R8 ;  /* 0x0000000402047825 */ /* 0x002fca00078e0208 */
[----:B------:R1:W-:Y:S01]  /*46480*/  @P5 STG.E [R4.64], R37 ;  /* 0x0000002504005986 */ /* 0x0003e2000c101908 */
[----:B----4-:R-:W-:-:S03]  /*46490*/  ISETP.GE.AND P0, PT, R45, c[0x0][0x17c], PT ;  /* 0x00005f002d007a0c */ /* 0x010fc60003f06270 */
[----:B------:R-:W4:Y:S04]  /*464a0*/  LDL.LU R45, [R1+0x134c] ;  /* 0x00134c00012d7983 */ /* 0x000f280000300800 */
[----:B------:R-:W4:Y:S04]  /*464b0*/  LDL.LU R205, [R1+0x18] ;  /* 0x0000180001cd7983 */ /* 0x000f280000300800 */
[----:B------:R-:W4:Y:S04]  /*464c0*/  LDL.LU R41, [R1+0x1360] ;  /* 0x0013600001297983 */ /* 0x000f280000300800 */
[----:B------:R-:W4:Y:S04]  /*464d0*/  LDL.LU R206, [R1+0x1c] ;  /* 0x00001c0001ce7983 */ /* 0x000f280000300800 */
[----:B-1----:R-:W4:Y:S01]  /*464e0*/  LDL.LU R37, [R1+0x1364] ;  /* 0x0013640001257983 */ /* 0x002f220000300800 */
[----:B------:R-:W-:-:S02]  /*464f0*/  ISETP.LT.AND P3, PT, R198, c[0x0][0x178], !P3 ;  /* 0x00005e00c6007a0c */ /* 0x000fc40005f61270 */
[----:B------:R-:W-:Y:S01]  /*46500*/  ISETP.GE.AND P4, PT, R80, c[0x0][0x17c], PT ;  /* 0x00005f0050007a0c */ /* 0x000fe20003f86270 */
[----:B------:R-:W-:-:S03]  /*46510*/  IMAD.WIDE R6, R2, 0x4, R10 ;  /* 0x0000000402067825 */ /* 0x000fc600078e020a */
[C---:B------:R-:W-:Y:S02]  /*46520*/  ISETP.LT.AND P6, PT, R207.reuse, c[0x0][0x178], !P4 ;  /* 0x00005e00cf007a0c */ /* 0x040fe400067c1270 */
[----:B------:R-:W-:Y:S02]  /*46530*/  ISETP.LT.AND P4, PT, R198, c[0x0][0x178], !P4 ;  /* 0x00005e00c6007a0c */ /* 0x000fe40006781270 */
[----:B------:R-:W-:Y:S02]  /*46540*/  IADD3 R2, R2, c[0x0][0x198], RZ ;  /* 0x0000660002027a10 */ /* 0x000fe40007ffe0ff */
[----:B------:R-:W-:Y:S01]  /*46550*/  ISETP.GE.AND P2, PT, R64, c[0x0][0x17c], PT ;  /* 0x00005f0040007a0c */ /* 0x000fe20003f46270 */
[----:B------:R1:W-:Y:S02]  /*46560*/  @P3 STG.E [R6.64], R53 ;  /* 0x0000003506003986 */ /* 0x0003e4000c101908 */
[----:B------:R-:W-:Y:S01]  /*46570*/  IMAD.WIDE R4, R2, 0x4, R8 ;  /* 0x0000000402047825 */ /* 0x000fe200078e0208 */
[----:B------:R-:W-:-:S02]  /*46580*/  ISETP.LT.AND P5, PT, R207, c[0x0][0x178], !P2 ;  /* 0x00005e00cf007a0c */ /* 0x000fc400057a1270 */
[C---:B------:R-:W-:Y:S02]  /*46590*/  IADD3 R36, R2.reuse, c[0x0][0x198], RZ ;  /* 0x0000660002247a10 */ /* 0x040fe40007ffe0ff */
[----:B------:R3:W-:Y:S01]  /*465a0*/  @P6 STG.E [R4.64], R12 ;  /* 0x0000000c04006986 */ /* 0x0007e2000c101908 */
[----:B-1----:R-:W-:Y:S01]  /*465b0*/  IMAD.WIDE R6, R2, 0x4, R10 ;  /* 0x0000000402067825 */ /* 0x002fe200078e020a */
[----:B------:R-:W-:Y:S02]  /*465c0*/  ISETP.LT.AND P2, PT, R198, c[0x0][0x178], !P2 ;  /* 0x00005e00c6007a0c */ /* 0x000fe40005741270 */
[----:B------:R-:W-:Y:S02]  /*465d0*/  ISETP.LT.AND P6, PT, R207, c[0x0][0x178], !P0 ;  /* 0x00005e00cf007a0c */ /* 0x000fe400047c1270 */
[----:B------:R1:W-:Y:S01]  /*465e0*/  @P4 STG.E [R6.64], R48 ;  /* 0x0000003006004986 */ /* 0x0003e2000c101908 */
[----:B---3--:R-:W-:Y:S01]  /*465f0*/  IMAD.WIDE R4, R36, 0x4, R8 ;  /* 0x0000000424047825 */ /* 0x008fe200078e0208 */
[----:B------:R-:W-:-:S02]  /*46600*/  ISETP.GE.AND P1, PT, R60, c[0x0][0x17c], PT ;  /* 0x00005f003c007a0c */ /* 0x000fc40003f26270 */
[----:B------:R-:W-:Y:S02]  /*46610*/  ISETP.LT.AND P0, PT, R198, c[0x0][0x178], !P0 ;  /* 0x00005e00c6007a0c */ /* 0x000fe40004701270 */
[----:B------:R3:W-:Y:S01]  /*46620*/  @P5 STG.E [R4.64], R13 ;  /* 0x0000000d04005986 */ /* 0x0007e2000c101908 */
[C---:B-1----:R-:W-:Y:S01]  /*46630*/  IMAD.WIDE R6, R36.reuse, 0x4, R10 ;  /* 0x0000000424067825 */ /* 0x042fe200078e020a */
[----:B------:R-:W-:Y:S02]  /*46640*/  IADD3 R36, R36, c[0x0][0x198], RZ ;  /* 0x0000660024247a10 */ /* 0x000fe40007ffe0ff */
[----:B------:R-:W-:Y:S02]  /*46650*/  ISETP.LT.AND P5, PT, R207, c[0x0][0x178], !P1 ;  /* 0x00005e00cf007a0c */ /* 0x000fe40004fa1270 */
[----:B------:R-:W-:Y:S01]  /*46660*/  ISETP.LT.AND P1, PT, R198, c[0x0][0x178], !P1 ;  /* 0x00005e00c6007a0c */ /* 0x000fe20004f21270 */
[----:B---3--:R-:W-:Y:S01]  /*46670*/  IMAD.WIDE R4, R36, 0x4, R8 ;  /* 0x0000000424047825 */ /* 0x008fe200078e0208 */
[----:B--2---:R-:W-:-:S02]  /*46680*/  ISETP.GE.AND P4, PT, R44, c[0x0][0x17c], PT ;  /* 0x00005f002c007a0c */ /* 0x004fc40003f86270 */
[----:B------:R-:W2:Y:S04]  /*46690*/  LDL.LU R44, [R1+0x136c] ;  /* 0x00136c00012c7983 */ /* 0x000ea80000300800 */
[----:B------:R-:W3:Y:S01]  /*466a0*/  LDL.LU R40, [R1+0x1378] ;  /* 0x0013780001287983 */ /* 0x000ee20000300800 */
[----:B------:R-:W-:-:S03]  /*466b0*/  IADD3 R2, R36, c[0x0][0x198], RZ ;  /* 0x0000660024027a10 */ /* 0x000fc60007ffe0ff */
[----:B------:R1:W-:Y:S02]  /*466c0*/  @P2 STG.E [R6.64], R49 ;  /* 0x0000003106002986 */ /* 0x0003e4000c101908 */
[----:B------:R-:W-:-:S04]  /*466d0*/  IMAD.WIDE R12, R2, 0x4, R10 ;  /* 0x00000004020c7825 */ /* 0x000fc800078e020a */
[----:B-1----:R-:W-:Y:S01]  /*466e0*/  IMAD.WIDE R6, R2, 0x4, R8 ;  /* 0x0000000402067825 */ /* 0x002fe200078e0208 */
[----:B----4-:R1:W-:Y:S03]  /*466f0*/  @P6 STG.E [R4.64], R205 ;  /* 0x000000cd04006986 */ /* 0x0103e6000c101908 */
[----:B-1----:R-:W-:-:S05]  /*46700*/  IMAD.WIDE R4, R36, 0x4, R10 ;  /* 0x0000000424047825 */ /* 0x002fca00078e020a */
[----:B------:R1:W-:Y:S01]  /*46710*/  @P0 STG.E [R4.64], R46 ;  /* 0x0000002e04000986 */ /* 0x0003e2000c101908 */
[----:B------:R-:W-:-:S03]  /*46720*/  ISETP.GE.AND P0, PT, R41, c[0x0][0x17c], PT ;  /* 0x00005f0029007a0c */ /* 0x000fc60003f06270 */
[----:B------:R4:W-:Y:S04]  /*46730*/  @P5 STG.E [R6.64], R206 ;  /* 0x000000ce06005986 */ /* 0x0009e8000c101908 */
[----:B------:R1:W-:Y:S01]  /*46740*/  @P1 STG.E [R12.64], R47 ;  /* 0x0000002f0c001986 */ /* 0x0003e2000c101908 */
[----:B------:R-:W-:-:S03]  /*46750*/  ISETP.GE.AND P1, PT, R37, c[0x0][0x17c], PT ;  /* 0x00005f0025007a0c */ /* 0x000fc60003f26270 */
[----:B------:R-:W2:Y:S04]  /*46760*/  LDL.LU R41, [R1+0x1374] ;  /* 0x0013740001297983 */ /* 0x000ea80000300800 */
[----:B------:R-:W2:Y:S04]  /*46770*/  LDL.LU R37, [R1+0x1384] ;  /* 0x0013840001257983 */ /* 0x000ea80000300800 */
[----:B------:R-:W2:Y:S01]  /*46780*/  LDL.LU R36, [R1+0x1390] ;  /* 0x0013900001247983 */ /* 0x000ea20000300800 */
[----:B------:R-:W-:-:S04]  /*46790*/  ISETP.GE.AND P3, PT, R56, c[0x0][0x17c], PT ;  /* 0x00005f0038007a0c */ /* 0x000fc80003f66270 */
[C---:B------:R-:W-:Y:S02]  /*467a0*/  ISETP.LT.AND P6, PT, R207.reuse, c[0x0][0x178], !P3 ;  /* 0x00005e00cf007a0c */ /* 0x040fe40005fc1270 */
[----:B------:R-:W-:Y:S02]  /*467b0*/  ISETP.LT.AND P3, PT, R198, c[0x0][0x178], !P3 ;  /* 0x00005e00c6007a0c */ /* 0x000fe40005f61270 */
[----:B------:R-:W-:Y:S02]  /*467c0*/  IADD3 R2, R2, c[0x0][0x198], RZ ;  /* 0x0000660002027a10 */ /* 0x000fe40007ffe0ff */
[----:B------:R-:W-:Y:S02]  /*467d0*/  ISETP.LT.AND P5, PT, R207, c[0x0][0x178], !P4 ;  /* 0x00005e00cf007a0c */ /* 0x000fe400067a1270 */
[----:B------:R-:W-:Y:S01]  /*467e0*/  ISETP.LT.AND P4, PT, R198, c[0x0][0x178], !P4 ;  /* 0x00005e00c6007a0c */ /* 0x000fe20006781270 */
[----:B-1----:R-:W-:Y:S01]  /*467f0*/  IMAD.WIDE R4, R2, 0x4, R8 ;  /* 0x0000000402047825 */ /* 0x002fe200078e0208 */
[----:B------:R-:W-:-:S03]  /*46800*/  ISETP.GE.AND P2, PT, R45, c[0x0][0x17c], PT ;  /* 0x00005f002d007a0c */ /* 0x000fc60003f46270 */
[C---:B----4-:R-:W-:Y:S01]  /*46810*/  IMAD.WIDE R6, R2.reuse, 0x4, R10 ;  /* 0x0000000402067825 */ /* 0x050fe200078e020a */
[----:B------:R-:W-:Y:S01]  /*46820*/  IADD3 R2, R2, c[0x0][0x198], RZ ;  /* 0x0000660002027a10 */ /* 0x000fe20007ffe0ff */
[----:B------:R1:W-:Y:S01]  /*46830*/  @P6 STG.E [R4.64], R242 ;  /* 0x000000f204006986 */ /* 0x0003e2000c101908 */
[----:B------:R-:W-:-:S03]  /*46840*/  ISETP.LT.AND P6, PT, R207, c[0x0][0x178], !P2 ;  /* 0x00005e00cf007a0c */ /* 0x000fc600057c1270 */
[----:B------:R4:W-:Y:S01]  /*46850*/  @P3 STG.E [R6.64], R102 ;  /* 0x0000006606003986 */ /* 0x0009e2000c101908 */
[C---:B------:R-:W-:Y:S01]  /*46860*/  IADD3 R12, R2.reuse, c[0x0][0x198], RZ ;  /* 0x00006600020c7a10 */ /* 0x040fe20007ffe0ff */
[----:B-1----:R-:W-:-:S04]  /*46870*/  IMAD.WIDE R4, R2, 0x4, R8 ;  /* 0x0000000402047825 */ /* 0x002fc800078e0208 */
[----:B----4-:R-:W-:Y:S01]  /*46880*/  IMAD.WIDE R6, R2, 0x4, R10 ;  /* 0x0000000402067825 */ /* 0x010fe200078e020a */
[----:B------:R1:W-:Y:S01]  /*46890*/  @P5 STG.E [R4.64], R243 ;  /* 0x000000f304005986 */ /* 0x0003e2000c101908 */
[----:B------:R-:W-:Y:S02]  /*468a0*/  ISETP.LT.AND P2, PT, R198, c[0x0][0x178], !P2 ;  /* 0x00005e00c6007a0c */ /* 0x000fe40005741270 */
[----:B------:R-:W-:Y:S01]  /*468b0*/  ISETP.LT.AND P5, PT, R207, c[0x0][0x178], !P0 ;  /* 0x00005e00cf007a0c */ /* 0x000fe200047a1270 */
[----:B------:R4:W-:Y:S01]  /*468c0*/  @P4 STG.E [R6.64], R103 ;  /* 0x0000006706004986 */ /* 0x0009e2000c101908 */
[----:B---3--:R-:W-:-:S03]  /*468d0*/  ISETP.GE.AND P4, PT, R40, c[0x0][0x17c], PT ;  /* 0x00005f0028007a0c */ /* 0x008fc60003f86270 */
[----:B------:R-:W3:Y:S01]  /*468e0*/  LDL.LU R40, [R1+0x1394] ;  /* 0x0013940001287983 */ /* 0x000ee20000300800 */
[----:B-1----:R-:W-:-:S04]  /*468f0*/  IMAD.WIDE R4, R12, 0x4, R8 ;  /* 0x000000040c047825 */ /* 0x002fc800078e0208 */
[C---:B----4-:R-:W-:Y:S01]  /*46900*/  IMAD.WIDE R6, R12.reuse, 0x4, R10 ;  /* 0x000000040c067825 */ /* 0x050fe200078e020a */
[----:B------:R-:W-:Y:S01]  /*46910*/  IADD3 R12, R12, c[0x0][0x198], RZ ;  /* 0x000066000c0c7a10 */ /* 0x000fe20007ffe0ff */
[----:B------:R1:W-:Y:S01]  /*46920*/  @P6 STG.E [R4.64], R226 ;  /* 0x000000e204006986 */ /* 0x0003e2000c101908 */
[C---:B------:R-:W-:Y:S02]  /*46930*/  ISETP.LT.AND P0, PT, R198.reuse, c[0x0][0x178], !P0 ;  /* 0x00005e00c6007a0c */ /* 0x040fe40004701270 */
[----:B------:R-:W-:Y:S02]  /*46940*/  ISETP.LT.AND P6, PT, R207, c[0x0][0x178], !P1 ;  /* 0x00005e00cf007a0c */ /* 0x000fe40004fc1270 */
[----:B------:R-:W-:Y:S02]  /*46950*/  ISETP.LT.AND P1, PT, R198, c[0x0][0x178], !P1 ;  /* 0x00005e00c6007a0c */ /* 0x000fe40004f21270 */
[C---:B------:R-:W-:Y:S01]  /*46960*/  IADD3 R2, R12.reuse, c[0x0][0x198], RZ ;  /* 0x000066000c027a10 */ /* 0x040fe20007ffe0ff */
[----:B------:R4:W-:Y:S01]  /*46970*/  @P2 STG.E [R6.64], R82 ;  /* 0x0000005206002986 */ /* 0x0009e2000c101908 */
[----:B-1----:R-:W-:-:S05]  /*46980*/  IMAD.WIDE R4, R12, 0x4, R8 ;  /* 0x000000040c047825 */ /* 0x002fca00078e0208 */
[----:B------:R1:W-:Y:S01]  /*46990*/  @P5 STG.E [R4.64], R227 ;  /* 0x000000e304005986 */ /* 0x0003e2000c101908 */
[----:B----4-:R-:W-:-:S04]  /*469a0*/  IMAD.WIDE R6, R2, 0x4, R8 ;  /* 0x0000000402067825 */ /* 0x010fc800078e0208 */
[----:B-1----:R-:W-:-:S04]  /*469b0*/  IMAD.WIDE R4, R12, 0x4, R10 ;  /* 0x000000040c047825 */ /* 0x002fc800078e020a */
[----:B------:R-:W-:Y:S01]  /*469c0*/  IMAD.WIDE R12, R2, 0x4, R10 ;  /* 0x00000004020c7825 */ /* 0x000fe200078e020a */
[----:B------:R1:W-:Y:S04]  /*469d0*/  @P0 STG.E [R4.64], R83 ;  /* 0x0000005304000986 */ /* 0x0003e8000c101908 */
[----:B------:R4:W-:Y:S04]  /*469e0*/  @P6 STG.E [R6.64], R42 ;  /* 0x0000002a06006986 */ /* 0x0009e8000c101908 */
[----:B------:R1:W-:Y:S01]  /*469f0*/  @P1 STG.E [R12.64], R66 ;  /* 0x000000420c001986 */ /* 0x0003e2000c101908 */
[----:B--2---:R-:W-:-:S03]  /*46a00*/  ISETP.GE.AND P2, PT, R41, c[0x0][0x17c], PT ;  /* 0x00005f0029007a0c */ /* 0x004fc60003f46270 */
[----:B------:R-:W2:Y:S01]  /*46a10*/  LDL.LU R41, [R1+0x13a0] ;  /* 0x0013a00001297983 */ /* 0x000ea20000300800 */
[----:B------:R-:W-:-:S03]  /*46a20*/  ISETP.GE.AND P0, PT, R37, c[0x0][0x17c], PT ;  /* 0x00005f0025007a0c */ /* 0x000fc60003f06270 */
[----:B------:R-:W2:Y:S01]  /*46a30*/  LDL.LU R37, [R1+0x139c] ;  /* 0x00139c0001257983 */ /* 0x000ea20000300800 */
[----:B------:R-:W-:-:S03]  /*46a40*/  ISETP.GE.AND P1, PT, R36, c[0x0][0x17c], PT ;  /* 0x00005f0024007a0c */ /* 0x000fc60003f26270 */
[----:B------:R-:W2:Y:S01]  /*46a50*/  LDL.LU R36, [R1+0x13b0] ;  /* 0x0013b00001247983 */ /* 0x000ea20000300800 */
[----:B------:R-:W-:-:S04]  /*46a60*/  ISETP.GE.AND P3, PT, R44, c[0x0][0x17c], PT ;  /* 0x00005f002c007a0c */ /* 0x000fc80003f66270 */
[C---:B------:R-:W-:Y:S02]  /*46a70*/  ISETP.LT.AND P5, PT, R207.reuse, c[0x0][0x178], !P3 ;  /* 0x00005e00cf007a0c */ /* 0x040fe40005fa1270 */
[----:B------:R-:W-:Y:S02]  /*46a80*/  ISETP.LT.AND P3, PT, R198, c[0x0][0x178], !P3 ;  /* 0x00005e00c6007a0c */ /* 0x000fe40005f61270 */
[----:B------:R-:W-:Y:S02]  /*46a90*/  IADD3 R2, R2, c[0x0][0x198], RZ ;  /* 0x0000660002027a10 */ /* 0x000fe40007ffe0ff */
[----:B------:R-:W-:Y:S02]  /*46aa0*/  ISETP.LT.AND P6, PT, R207, c[0x0][0x178], !P4 ;  /* 0x00005e00cf007a0c */ /* 0x000fe400067c1270 */
[----:B------:R-:W-:Y:S01]  /*46ab0*/  ISETP.LT.AND P4, PT, R198, c[0x0][0x178], !P4 ;  /* 0x00005e00c6007a0c */ /* 0x000fe20006781270 */
[----:B-1----:R-:W-:-:S04]  /*46ac0*/  IMAD.WIDE R4, R2, 0x4, R8 ;  /* 0x0000000402047825 */ /* 0x002fc800078e0208 */
[C---:B----4-:R-:W-:Y:S01]  /*46ad0*/  IMAD.WIDE R6, R2.reuse, 0x4, R10 ;  /* 0x0000000402067825 */ /* 0x050fe200078e020a */
[----:B------:R-:W-:Y:S01]  /*46ae0*/  IADD3 R2, R2, c[0x0][0x198], RZ ;  /* 0x0000660002027a10 */ /* 0x000fe20007ffe0ff */
[----:B------:R1:W-:Y:S01]  /*46af0*/  @P5 STG.E [R4.64], R43 ;  /* 0x0000002b04005986 */ /* 0x0003e2000c101908 */
[----:B------:R-:W-:-:S03]  /*46b00*/  ISETP.LT.AND P5, PT, R207, c[0x0][0x178], !P2 ;  /* 0x00005e00cf007a0c */ /* 0x000fc600057a1270 */
[----:B------:R4:W-:Y:S01]  /*46b10*/  @P3 STG.E [R6.64], R67 ;  /* 0x0000004306003986 */ /* 0x0009e2000c101908 */
[----:B------:R-:W-:Y:S02]  /*46b20*/  IADD3 R12, R2, c[0x0][0x198], RZ ;  /* 0x00006600020c7a10 */ /* 0x000fe40007ffe0ff */
[----:B------:R-:W-:Y:S01]  /*46b30*/  ISETP.LT.AND P2, PT, R198, c[0x0][0x178], !P2 ;  /* 0x00005e00c6007a0c */ /* 0x000fe20005741270 */
[----:B-1----:R-:W-:-:S04]  /*46b40*/  IMAD.WIDE R4, R2, 0x4, R8 ;  /* 0x0000000402047825 */ /* 0x002fc800078e0208 */
[----:B----4-:R-:W-:Y:S01]  /*46b50*/  IMAD.WIDE R6, R2, 0x4, R10 ;  /* 0x0000000402067825 */ /* 0x010fe200078e020a */
[----:B------:R1:W-:Y:S01]  /*46b60*/  @P6 STG.E [R4.64], R250 ;  /* 0x000000fa04006986 */ /* 0x0003e2000c101908 */
[----:B------:R-:W-:Y:S02]  /*46b70*/  ISETP.LT.AND P6, PT, R207, c[0x0][0x178], !P0 ;  /* 0x00005e00cf007a0c */ /* 0x000fe400047c1270 */
[----:B---3--:R-:W-:Y:S02]  /*46b80*/  ISETP.GE.AND P3, PT, R40, c[0x0][0x17c], PT ;  /* 0x00005f0028007a0c */ /* 0x008fe40003f66270 */
[----:B------:R-:W3:Y:S04]  /*46b90*/  LDL.LU R40, [R1+0x13b4] ;  /* 0x0013b40001287983 */ /* 0x000ee80000300800 */
[----:B------:R4:W-:Y:S01]  /*46ba0*/  @P4 STG.E [R6.64], R62 ;  /* 0x0000003e06004986 */ /* 0x0009e2000c101908 */
[----:B-1----:R-:W-:Y:S01]  /*46bb0*/  IMAD.WIDE R4, R12, 0x4, R8 ;  /* 0x000000040c047825 */ /* 0x002fe200078e0208 */
[----:B------:R-:W-:-:S04]  /*46bc0*/  ISETP.LT.AND P0, PT, R198, c[0x0][0x178], !P0 ;  /* 0x00005e00c6007a0c */ /* 0x000fc80004701270 */
[----:B------:R1:W-:Y:S01]  /*46bd0*/  @P5 STG.E [R4.64], R251 ;  /* 0x000000fb04005986 */ /* 0x0003e2000c101908 */
[C---:B----4-:R-:W-:Y:S01]  /*46be0*/  IMAD.WIDE R6, R12.reuse, 0x4, R10 ;  /* 0x000000040c067825 */ /* 0x050fe200078e020a */
[----:B------:R-:W-:-:S05]  /*46bf0*/  IADD3 R12, R12, c[0x0][0x198], RZ ;  /* 0x000066000c0c7a10 */ /* 0x000fca0007ffe0ff */
[C---:B-1----:R-:W-:Y:S01]  /*46c00*/  IMAD.WIDE R4, R12.reuse, 0x4, R8 ;  /* 0x000000040c047825 */ /* 0x042fe200078e0208 */
[----:B------:R-:W-:Y:S04]  /*46c10*/  @P2 STG.E [R6.64], R63 ;  /* 0x0000003f06002986 */ /* 0x000fe8000c101908 */
[----:B------:R1:W-:Y:S02]  /*46c20*/  @P6 STG.E [R4.64], R238 ;  /* 0x000000ee04006986 */ /* 0x0003e4000c101908 */
[----:B-1----:R-:W-:-:S05]  /*46c30*/  IMAD.WIDE R4, R12, 0x4, R10 ;  /* 0x000000040c047825 */ /* 0x002fca00078e020a */
[----:B------:R1:W-:Y:S01]  /*46c40*/  @P0 STG.E [R4.64], R58 ;  /* 0x0000003a04000986 */ /* 0x0003e2000c101908 */
[----:B--2---:R-:W-:-:S03]  /*46c50*/  ISETP.GE.AND P4, PT, R41, c[0x0][0x17c], PT ;  /* 0x00005f0029007a0c */ /* 0x004fc60003f86270 */
[----:B------:R-:W2:Y:S01]  /*46c60*/  LDL.LU R41, [R1+0x13bc] ;  /* 0x0013bc0001297983 */ /* 0x000ea20000300800 */
[----:B------:R-:W-:-:S03]  /*46c70*/  ISETP.GE.AND P2, PT, R37, c[0x0][0x17c], PT ;  /* 0x00005f0025007a0c */ /* 0x000fc60003f46270 */
[----:B------:R-:W4:Y:S01]  /*46c80*/  LDL.LU R37, [R1+0x13c8] ;  /* 0x0013c80001257983 */ /* 0x000f220000300800 */
[----:B------:R-:W-:-:S03]  /*46c90*/  ISETP.GE.AND P0, PT, R36, c[0x0][0x17c], PT ;  /* 0x00005f0024007a0c */ /* 0x000fc60003f06270 */
[----:B------:R-:W2:Y:S01]  /*46ca0*/  LDL.LU R36, [R1+0x13c4] ;  /* 0x0013c40001247983 */ /* 0x000ea20000300800 */
        /* <DEDUP_REMOVED lines=11> */
[C---:B-1----:R-:W-:Y:S01]  /*46d60*/  IMAD.WIDE R4, R2.reuse, 0x4, R8 ;  /* 0x0000000402047825 */ /* 0x042fe200078e0208 */
[----:B------:R1:W-:Y:S03]  /*46d70*/  @P1 STG.E [R12.64], R59 ;  /* 0x0000003b0c001986 */ /* 0x0003e6000c101908 */
[C---:B------:R-:W-:Y:S01]  /*46d80*/  IMAD.WIDE R6, R2.reuse, 0x4, R10 ;  /* 0x0000000402067825 */ /* 0x040fe200078e020a */
[----:B------:R-:W-:Y:S01]  /*46d90*/  IADD3 R2, R2, c[0x0][0x198], RZ ;  /* 0x0000660002027a10 */ /* 0x000fe20007ffe0ff */
[----:B------:R3:W-:Y:S01]  /*46da0*/  @P6 STG.E [R4.64], R38 ;  /* 0x0000002604006986 */ /* 0x0007e2000c101908 */
[----:B------:R-:W-:-:S03]  /*46db0*/  ISETP.LT.AND P6, PT, R207, c[0x0][0x178], !P2 ;  /* 0x00005e00cf007a0c */ /* 0x000fc600057c1270 */
[----:B------:R3:W-:Y:S01]  /*46dc0*/  @P3 STG.E [R6.64], R54 ;  /* 0x0000003606003986 */ /* 0x0007e2000c101908 */
[----:B-1----:R-:W-:Y:S02]  /*46dd0*/  IADD3 R12, R2, c[0x0][0x198], RZ ;  /* 0x00006600020c7a10 */ /* 0x002fe40007ffe0ff */
[----:B------:R-:W-:Y:S02]  /*46de0*/  ISETP.LT.AND P2, PT, R198, c[0x0][0x178], !P2 ;  /* 0x00005e00c6007a0c */ /* 0x000fe40005741270 */
[----:B---3--:R-:W-:Y:S02]  /*46df0*/  ISETP.GE.AND P1, PT, R40, c[0x0][0x17c], PT ;  /* 0x00005f0028007a0c */ /* 0x008fe40003f26270 */
[----:B------:R-:W3:Y:S01]  /*46e00*/  LDL.LU R40, [R1+0x13d4] ;  /* 0x0013d40001287983 */ /* 0x000ee20000300800 */
[----:B------:R-:W-:-:S03]  /*46e10*/  IMAD.WIDE R4, R2, 0x4, R8 ;  /* 0x0000000402047825 */ /* 0x000fc600078e0208 */
[----:B------:R-:W3:Y:S01]  /*46e20*/  LDL.LU R38, [R1+0x13e0] ;  /* 0x0013e00001267983 */ /* 0x000ee20000300800 */
[----:B------:R-:W-:-:S03]  /*46e30*/  IMAD.WIDE R6, R2, 0x4, R10 ;  /* 0x0000000402067825 */ /* 0x000fc600078e020a */
[----:B------:R1:W-:Y:S01]  /*46e40*/  @P5 STG.E [R4.64], R39 ;  /* 0x0000002704005986 */ /* 0x0003e2000c101908 */
[----:B------:R-:W-:-:S03]  /*46e50*/  ISETP.LT.AND P5, PT, R207, c[0x0][0x178], !P0 ;  /* 0x00005e00cf007a0c */ /* 0x000fc600047a1270 */
[----:B------:R1:W-:Y:S02]  /*46e60*/  @P4 STG.E [R6.64], R55 ;  /* 0x0000003706004986 */ /* 0x0003e4000c101908 */
[----:B-1----:R-:W-:-:S04]  /*46e70*/  IMAD.WIDE R4, R12, 0x4, R8 ;  /* 0x000000040c047825 */ /* 0x002fc800078e0208 */
[C---:B------:R-:W-:Y:S01]  /*46e80*/  IMAD.WIDE R6, R12.reuse, 0x4, R10 ;  /* 0x000000040c067825 */ /* 0x040fe200078e020a */
[----:B------:R-:W-:Y:S01]  /*46e90*/  IADD3 R12, R12, c[0x0][0x198], RZ ;  /* 0x000066000c0c7a10 */ /* 0x000fe20007ffe0ff */
[----:B------:R1:W-:Y:S04]  /*46ea0*/  @P6 STG.E [R4.64], R14 ;  /* 0x0000000e04006986 */ /* 0x0003e8000c101908 */
[----:B------:R-:W-:Y:S01]  /*46eb0*/  @P2 STG.E [R6.64], R50 ;  /* 0x0000003206002986 */ /* 0x000fe2000c101908 */
[----:B-1----:R-:W-:-:S05]  /*46ec0*/  IMAD.WIDE R4, R12, 0x4, R8 ;  /* 0x000000040c047825 */ /* 0x002fca00078e0208 */
[----:B------:R1:W-:Y:S01]  /*46ed0*/  @P5 STG.E [R4.64], R15 ;  /* 0x0000000f04005986 */ /* 0x0003e2000c101908 */
[----:B----4-:R-:W-:-:S03]  /*46ee0*/  ISETP.GE.AND P4, PT, R37, c[0x0][0x17c], PT ;  /* 0x00005f0025007a0c */ /* 0x010fc60003f86270 */
[----:B------:R-:W4:Y:S01]  /*46ef0*/  LDL.LU R37, [R1+0x13e4] ;  /* 0x0013e40001257983 */ /* 0x000f220000300800 */
[----:B--2---:R-:W-:-:S03]  /*46f00*/  ISETP.GE.AND P2, PT, R36, c[0x0][0x17c], PT ;  /* 0x00005f0024007a0c */ /* 0x004fc60003f46270 */
[----:B------:R-:W2:Y:S04]  /*46f10*/  LDL.LU R36, [R1+0x13f0] ;  /* 0x0013f00001247983 */ /* 0x000ea80000300800 */
[----:B-1----:R-:W2:Y:S04]  /*46f20*/  LDL.LU R15, [R1+0x13ec] ;  /* 0x0013ec00010f7983 */ /* 0x002ea80000300800 */
[----:B------:R-:W2:Y:S01]  /*46f30*/  LDL.LU R14, [R1+0x1400] ;  /* 0x00140000010e7983 */ /* 0x000ea20000300800 */
[----:B------:R-:W-:Y:S02]  /*46f40*/  ISETP.LT.AND P0, PT, R198, c[0x0][0x178], !P0 ;  /* 0x00005e00c6007a0c */ /* 0x000fe40004701270 */
[----:B------:R-:W-:-:S02]  /*46f50*/  ISETP.LT.AND P6, PT, R207, c[0x0][0x178], !P1 ;  /* 0x00005e00cf007a0c */ /* 0x000fc40004fc1270 */
[----:B------:R-:W-:Y:S02]  /*46f60*/  ISETP.GE.AND P3, PT, R41, c[0x0][0x17c], PT ;  /* 0x00005f0029007a0c */ /* 0x000fe40003f66270 */
[C---:B------:R-:W-:Y:S01]  /*46f70*/  IADD3 R2, R12.reuse, c[0x0][0x198], RZ ;  /* 0x000066000c027a10 */ /* 0x040fe20007ffe0ff */
[----:B------:R-:W-:Y:S01]  /*46f80*/  IMAD.WIDE R4, R12, 0x4, R10 ;  /* 0x000000040c047825 */ /* 0x000fe200078e020a */
[----:B------:R-:W-:Y:S02]  /*46f90*/  ISETP.LT.AND P1, PT, R198, c[0x0][0x178], !P1 ;  /* 0x00005e00c6007a0c */ /* 0x000fe40004f21270 */
[----:B------:R-:W-:Y:S01]  /*46fa0*/  ISETP.LT.AND P5, PT, R207, c[0x0][0x178], !P3 ;  /* 0x00005e00cf007a0c */ /* 0x000fe20005fa1270 */
[----:B------:R-:W-:Y:S01]  /*46fb0*/  IMAD.WIDE R6, R2, 0x4, R8 ;  /* 0x0000000402067825 */ /* 0x000fe200078e0208 */
[----:B------:R-:W-:-:S03]  /*46fc0*/  ISETP.LT.AND P3, PT, R198, c[0x0][0x178], !P3 ;  /* 0x00005e00c6007a0c */ /* 0x000fc60005f61270 */
[C---:B------:R-:W-:Y:S01]  /*46fd0*/  IMAD.WIDE R12, R2.reuse, 0x4, R10 ;  /* 0x00000004020c7825 */ /* 0x040fe200078e020a */
[----:B------:R-:W-:Y:S01]  /*46fe0*/  IADD3 R2, R2, c[0x0][0x198], RZ ;  /* 0x0000660002027a10 */ /* 0x000fe20007ffe0ff */
[----:B------:R1:W-:Y:S04]  /*46ff0*/  @P0 STG.E [R4.64], R51 ;  /* 0x0000003304000986 */ /* 0x0003e8000c101908 */
[----:B------:R1:W-:Y:S01]  /*47000*/  @P6 STG.E [R6.64], R132 ;  /* 0x0000008406006986 */ /* 0x0003e2000c101908 */
[----:B------:R-:W-:Y:S02]  /*47010*/  ISETP.LT.AND P6, PT, R207, c[0x0][0x178], !P4 ;  /* 0x00005e00cf007a0c */ /* 0x000fe400067c1270 */
[----:B------:R-:W-:Y:S01]  /*47020*/  ISETP.LT.AND P4, PT, R198, c[0x0][0x178], !P4 ;  /* 0x00005e00c6007a0c */ /* 0x000fe20006781270 */
[----:B------:R3:W-:Y:S01]  /*47030*/  @P1 STG.E [R12.64], R164 ;  /* 0x000000a40c001986 */ /* 0x0007e2000c101908 */
[----:B-1----:R-:W-:-:S04]  /*47040*/  IMAD.WIDE R4, R2, 0x4, R8 ;  /* 0x0000000402047825 */ /* 0x002fc800078e0208 */
[C---:B------:R-:W-:Y:S01]  /*47050*/  IMAD.WIDE R6, R2.reuse, 0x4, R10 ;  /* 0x0000000402067825 */ /* 0x040fe200078e020a */
[----:B------:R-:W-:Y:S01]  /*47060*/  IADD3 R2, R2, c[0x0][0x198], RZ ;  /* 0x0000660002027a10 */ /* 0x000fe20007ffe0ff */
[----:B------:R1:W-:Y:S01]  /*47070*/  @P5 STG.E [R4.64], R133 ;  /* 0x0000008504005986 */ /* 0x0003e2000c101908 */
[----:B------:R-:W-:Y:S02]  /*47080*/  ISETP.LT.AND P5, PT, R207, c[0x0][0x178], !P2 ;  /* 0x00005e00cf007a0c */ /* 0x000fe400057a1270 */
[----:B---3--:R-:W-:Y:S01]  /*47090*/  ISETP.GE.AND P0, PT, R40, c[0x0][0x17c], PT ;  /* 0x00005f0028007a0c */ /* 0x008fe20003f06270 */
[----:B------:R3:W-:Y:S01]  /*470a0*/  @P3 STG.E [R6.64], R165 ;  /* 0x000000a506003986 */ /* 0x0007e2000c101908 */
[----:B------:R-:W-:Y:S02]  /*470b0*/  IADD3 R12, R2, c[0x0][0x198], RZ ;  /* 0x00006600020c7a10 */ /* 0x000fe40007ffe0ff */
[----:B------:R-:W-:Y:S01]  /*470c0*/  ISETP.LT.AND P2, PT, R198, c[0x0][0x178], !P2 ;  /* 0x00005e00c6007a0c */ /* 0x000fe20005741270 */
[----:B-1----:R-:W-:-:S04]  /*470d0*/  IMAD.WIDE R4, R2, 0x4, R8 ;  /* 0x0000000402047825 */ /* 0x002fc800078e0208 */
[----:B---3--:R-:W-:Y:S01]  /*470e0*/  IMAD.WIDE R6, R2, 0x4, R10 ;  /* 0x0000000402067825 */ /* 0x008fe200078e020a */
[----:B------:R1:W-:Y:S01]  /*470f0*/  @P6 STG.E [R4.64], R128 ;  /* 0x0000008004006986 */ /* 0x0003e2000c101908 */
[----:B------:R-:W-:-:S03]  /*47100*/  ISETP.LT.AND P6, PT, R207, c[0x0][0x178], !P0 ;  /* 0x00005e00cf007a0c */ /* 0x000fc600047c1270 */
[----:B------:R3:W-:Y:S01]  /*47110*/  @P4 STG.E [R6.64], R156 ;  /* 0x0000009c06004986 */ /* 0x0007e2000c101908 */
[----:B------:R-:W-:Y:S02]  /*47120*/  ISETP.GE.AND P1, PT, R38, c[0x0][0x17c], PT ;  /* 0x00005f0026007a0c */ /* 0x000fe40003f26270 */
[----:B------:R-:W-:Y:S01]  /*47130*/  ISETP.LT.AND P0, PT, R198, c[0x0][0x178], !P0 ;  /* 0x00005e00c6007a0c */ /* 0x000fe20004701270 */
[----:B------:R-:W2:Y:S01]  /*47140*/  LDL.LU R38, [R1+0x1404] ;  /* 0x0014040001267983 */ /* 0x000ea20000300800 */
[----:B-1----:R-:W-:-:S04]  /*47150*/  IMAD.WIDE R4, R12, 0x4, R8 ;  /* 0x000000040c047825 */ /* 0x002fc800078e0208 */
[C---:B---3--:R-:W-:Y:S01]  /*47160*/  IMAD.WIDE R6, R12.reuse, 0x4, R10 ;  /* 0x000000040c067825 */ /* 0x048fe200078e020a */
[----:B------:R-:W-:Y:S01]  /*47170*/  IADD3 R12, R12, c[0x0][0x198], RZ ;  /* 0x000066000c0c7a10 */ /* 0x000fe20007ffe0ff */
[----:B------:R1:W-:Y:S01]  /*47180*/  @P5 STG.E [R4.64], R129 ;  /* 0x0000008104005986 */ /* 0x0003e2000c101908 */
[----:B------:R-:W-:Y:S02]  /*47190*/  ISETP.LT.AND P5, PT, R207, c[0x0][0x178], !P1 ;  /* 0x00005e00cf007a0c */ /* 0x000fe40004fa1270 */
[C---:B------:R-:W-:Y:S01]  /*471a0*/  IADD3 R2, R12.reuse, c[0x0][0x198], RZ ;  /* 0x000066000c027a10 */ /* 0x040fe20007ffe0ff */
[----:B------:R3:W-:Y:S01]  /*471b0*/  @P2 STG.E [R6.64], R157 ;  /* 0x0000009d06002986 */ /* 0x0007e2000c101908 */
[----:B-1----:R-:W-:-:S05]  /*471c0*/  IMAD.WIDE R4, R12, 0x4, R8 ;  /* 0x000000040c047825 */ /* 0x002fca00078e0208 */
[----:B------:R1:W-:Y:S01]  /*471d0*/  @P6 STG.E [R4.64], R112 ;  /* 0x0000007004006986 */ /* 0x0003e2000c101908 */
[----:B---3--:R-:W-:-:S04]  /*471e0*/  IMAD.WIDE R6, R2, 0x4, R8 ;  /* 0x0000000402067825 */ /* 0x008fc800078e0208 */
[----:B-1----:R-:W-:-:S04]  /*471f0*/  IMAD.WIDE R4, R12, 0x4, R10 ;  /* 0x000000040c047825 */ /* 0x002fc800078e020a */
[C---:B------:R-:W-:Y:S01]  /*47200*/  IMAD.WIDE R12, R2.reuse, 0x4, R10 ;  /* 0x00000004020c7825 */ /* 0x040fe200078e020a */
[----:B------:R-:W-:Y:S01]  /*47210*/  IADD3 R2, R2, c[0x0][0x198], RZ ;  /* 0x0000660002027a10 */ /* 0x000fe20007ffe0ff */
[----:B------:R1:W-:Y:S04]  /*47220*/  @P0 STG.E [R4.64], R148 ;  /* 0x0000009404000986 */ /* 0x0003e8000c101908 */
[----:B------:R3:W-:Y:S01]  /*47230*/  @P5 STG.E [R6.64], R113 ;  /* 0x0000007106005986 */ /* 0x0007e2000c101908 */
[----:B-1----:R-:W-:-:S04]  /*47240*/  IMAD.WIDE R4, R2, 0x4, R8 ;  /* 0x0000000402047825 */ /* 0x002fc800078e0208 */
[----:B---3--:R-:W-:Y:S01]  /*47250*/  IMAD.WIDE R6, R2, 0x4, R10 ;  /* 0x0000000402067825 */ /* 0x008fe200078e020a */
[----:B----4-:R-:W-:Y:S02]  /*47260*/  ISETP.GE.AND P3, PT, R37, c[0x0][0x17c], PT ;  /* 0x00005f0025007a0c */ /* 0x010fe40003f66270 */
[----:B------:R-:W3:Y:S01]  /*47270*/  LDL.LU R37, [R1+0x140c] ;  /* 0x00140c0001257983 */ /* 0x000ee20000300800 */
[----:B--2---:R-:W-:-:S03]  /*47280*/  ISETP.GE.AND P4, PT, R36, c[0x0][0x17c], PT ;  /* 0x00005f0024007a0c */ /* 0x004fc60003f86270 */
[----:B------:R-:W2:Y:S01]  /*47290*/  LDL.LU R36, [R1+0x1418] ;  /* 0x0014180001247983 */ /* 0x000ea20000300800 */
[----:B------:R-:W-:Y:S02]  /*472a0*/  ISETP.GE.AND P2, PT, R15, c[0x0][0x17c], PT ;  /* 0x00005f000f007a0c */ /* 0x000fe40003f46270 */
[----:B------:R-:W-:Y:S02]  /*472b0*/  IADD3 R15, R2, c[0x0][0x198], RZ ;  /* 0x00006600020f7a10 */ /* 0x000fe40007ffe0ff */
[----:B------:R-:W-:Y:S02]  /*472c0*/  ISETP.GE.AND P0, PT, R14, c[0x0][0x17c], PT ;  /* 0x00005f000e007a0c */ /* 0x000fe40003f06270 */
[----:B------:R-:W4:Y:S04]  /*472d0*/  LDL.LU R14, [R1+0x1414] ;  /* 0x00141400010e7983 */ /* 0x000f280000300800 */
[----:B------:R-:W4:Y:S01]  /*472e0*/  LDL.LU R2, [R1+0x1424] ;  /* 0x0014240001027983 */ /* 0x000f220000300800 */
[----:B------:R-:W-:-:S02]  /*472f0*/  ISETP.LT.AND P1, PT, R198, c[0x0][0x178], !P1 ;  /* 0x00005e00c6007a0c */ /* 0x000fc40004f21270 */
[C---:B------:R-:W-:Y:S02]  /*47300*/  ISETP.LT.AND P6, PT, R207.reuse, c[0x0][0x178], !P3 ;  /* 0x00005e00cf007a0c */ /* 0x040fe40005fc1270 */
[C---:B------:R-:W-:Y:S02]  /*47310*/  ISETP.LT.AND P3, PT, R198.reuse, c[0x0][0x178], !P3 ;  /* 0x00005e00c6007a0c */ /* 0x040fe40005f61270 */
[----:B------:R-:W-:Y:S02]  /*47320*/  ISETP.LT.AND P5, PT, R207, c[0x0][0x178], !P4 ;  /* 0x00005e00cf007a0c */ /* 0x000fe400067a1270 */
[----:B------:R-:W-:-:S05]  /*47330*/  ISETP.LT.AND P4, PT, R198, c[0x0][0x178], !P4 ;  /* 0x00005e00c6007a0c */ /* 0x000fca0006781270 */
[----:B------:R1:W-:Y:S04]  /*47340*/  @P1 STG.E [R12.64], R149 ;  /* 0x000000950c001986 */ /* 0x0003e8000c101908 */
[----:B------:R1:W-:Y:S01]  /*47350*/  @P6 STG.E [R4.64], R108 ;  /* 0x0000006c04006986 */ /* 0x0003e2000c101908 */
[----:B------:R-:W-:-:S03]  /*47360*/  ISETP.LT.AND P6, PT, R207, c[0x0][0x178], !P2 ;  /* 0x00005e00cf007a0c */ /* 0x000fc600057c1270 */
[----:B------:R1:W-:Y:S01]  /*47370*/  @P3 STG.E [R6.64], R144 ;  /* 0x0000009006003986 */ /* 0x0003e2000c101908 */
[----:B------:R-:W-:Y:S02]  /*47380*/  ISETP.LT.AND P2, PT, R198, c[0x0][0x178], !P2 ;  /* 0x00005e00c6007a0c */ /* 0x000fe40005741270 */
[C---:B-1----:R-:W-:Y:S01]  /*47390*/  IADD3 R13, R15.reuse, c[0x0][0x198], RZ ;  /* 0x000066000f0d7a10 */ /* 0x042fe20007ffe0ff */
[----:B------:R-:W-:-:S04]  /*473a0*/  IMAD.WIDE R4, R15, 0x4, R8 ;  /* 0x000000040f047825 */ /* 0x000fc800078e0208 */
[----:B------:R-:W-:Y:S01]  /*473b0*/  IMAD.WIDE R6, R15, 0x4, R10 ;  /* 0x000000040f067825 */ /* 0x000fe200078e020a */
[----:B------:R1:W-:Y:S01]  /*473c0*/  @P5 STG.E [R4.64], R109 ;  /* 0x0000006d04005986 */ /* 0x0003e2000c101908 */
[----:B------:R-:W-:-:S03]  /*473d0*/  ISETP.LT.AND P5, PT, R207, c[0x0][0x178], !P0 ;  /* 0x00005e00cf007a0c */ /* 0x000fc600047a1270 */
[----:B------:R1:W-:Y:S01]  /*473e0*/  @P4 STG.E [R6.64], R145 ;  /* 0x0000009106004986 */ /* 0x0003e2000c101908 */
[----:B------:R-:W-:Y:S01]  /*473f0*/  ISETP.LT.AND P0, PT, R198, c[0x0][0x178], !P0 ;  /* 0x00005e00c6007a0c */ /* 0x000fe20004701270 */
[----:B-1----:R-:W-:-:S04]  /*47400*/  IMAD.WIDE R4, R13, 0x4, R8 ;  /* 0x000000040d047825 */ /* 0x002fc800078e0208 */
[C---:B------:R-:W-:Y:S01]  /*47410*/  IMAD.WIDE R6, R13.reuse, 0x4, R10 ;  /* 0x000000040d067825 */ /* 0x040fe200078e020a */
[----:B------:R-:W-:Y:S01]  /*47420*/  IADD3 R13, R13, c[0x0][0x198], RZ ;  /* 0x000066000d0d7a10 */ /* 0x000fe20007ffe0ff */
[----:B------:R1:W-:Y:S04]  /*47430*/  @P6 STG.E [R4.64], R104 ;  /* 0x0000006804006986 */ /* 0x0003e8000c101908 */
[----:B------:R-:W-:Y:S01]  /*47440*/  @P2 STG.E [R6.64], R140 ;  /* 0x0000008c06002986 */ /* 0x000fe2000c101908 */
[----:B-1----:R-:W-:-:S05]  /*47450*/  IMAD.WIDE R4, R13, 0x4, R8 ;  /* 0x000000040d047825 */ /* 0x002fca00078e0208 */
[----:B------:R1:W-:Y:S02]  /*47460*/  @P5 STG.E [R4.64], R105 ;  /* 0x0000006904005986 */ /* 0x0003e4000c101908 */
[----:B-1----:R-:W-:-:S05]  /*47470*/  IMAD.WIDE R4, R13, 0x4, R10 ;  /* 0x000000040d047825 */ /* 0x002fca00078e020a */
[----:B------:R1:W-:Y:S01]  /*47480*/  @P0 STG.E [R4.64], R141 ;  /* 0x0000008d04000986 */ /* 0x0003e2000c101908 */
[----:B---3--:R-:W-:-:S03]  /*47490*/  ISETP.GE.AND P3, PT, R37, c[0x0][0x17c], PT ;  /* 0x00005f0025007a0c */ /* 0x008fc60003f66270 */
[----:B------:R-:W3:Y:S01]  /*474a0*/  LDL.LU R37, [R1+0x1430] ;  /* 0x0014300001257983 */ /* 0x000ee20000300800 */
[----:B--2---:R-:W-:-:S03]  /*474b0*/  ISETP.GE.AND P4, PT, R36, c[0x0][0x17c], PT ;  /* 0x00005f0024007a0c */ /* 0x004fc60003f86270 */
[----:B------:R-:W2:Y:S01]  /*474c0*/  LDL.LU R36, [R1+0x1434] ;  /* 0x0014340001247983 */ /* 0x000ea20000300800 */
[----:B----4-:R-:W-:-:S03]  /*474d0*/  ISETP.GE.AND P2, PT, R14, c[0x0][0x17c], PT ;  /* 0x00005f000e007a0c */ /* 0x010fc60003f46270 */
[----:B------:R-:W4:Y:S01]  /*474e0*/  LDL.LU R14, [R1+0x1440] ;  /* 0x00144000010e7983 */ /* 0x000f220000300800 */
[----:B------:R-:W-:-:S03]  /*474f0*/  ISETP.GE.AND P0, PT, R2, c[0x0][0x17c], PT ;  /* 0x00005f0002007a0c */ /* 0x000fc60003f06270 */
[----:B------:R-:W4:Y:S01]  /*47500*/  LDL.LU R2, [R1+0x143c] ;  /* 0x00143c0001027983 */ /* 0x000f220000300800 */
[----:B------:R-:W-:-:S04]  /*47510*/  ISETP.GE.AND P1, PT, R38, c[0x0][0x17c], PT ;  /* 0x00005f0026007a0c */ /* 0x000fc80003f26270 */
[----:B------:R-:W-:Y:S02]  /*47520*/  ISETP.LT.AND P6, PT, R207, c[0x0][0x178], !P1 ;  /* 0x00005e00cf007a0c */ /* 0x000fe40004fc1270 */
[----:B------:R-:W-:Y:S02]  /*47530*/  IADD3 R15, R13, c[0x0][0x198], RZ ;  /* 0x000066000d0f7a10 */ /* 0x000fe40007ffe0ff */
[C---:B------:R-:W-:Y:S02]  /*47540*/  ISETP.LT.AND P1, PT, R198.reuse, c[0x0][0x178], !P1 ;  /* 0x00005e00c6007a0c */ /* 0x040fe40004f21270 */
[----:B------:R-:W-:Y:S01]  /*47550*/  ISETP.LT.AND P5, PT, R207, c[0x0][0x178], !P3 ;  /* 0x00005e00cf007a0c */ /* 0x000fe20005fa1270 */
[----:B------:R-:W-:Y:S01]  /*47560*/  IMAD.WIDE R6, R15, 0x4, R8 ;  /* 0x000000040f067825 */ /* 0x000fe200078e0208 */
[----:B------:R-:W-:-:S03]  /*47570*/  ISETP.LT.AND P3, PT, R198, c[0x0][0x178], !P3 ;  /* 0x00005e00c6007a0c */ /* 0x000fc60005f61270 */
[C---:B------:R-:W-:Y:S01]  /*47580*/  IMAD.WIDE R12, R15.reuse, 0x4, R10 ;  /* 0x000000040f0c7825 */ /* 0x040fe200078e020a */
[----:B------:R-:W-:Y:S01]  /*47590*/  IADD3 R15, R15, c[0x0][0x198], RZ ;  /* 0x000066000f0f7a10 */ /* 0x000fe20007ffe0ff */
[----:B------:R1:W-:Y:S01]  /*475a0*/  @P6 STG.E [R6.64], R68 ;  /* 0x0000004406006986 */ /* 0x0003e2000c101908 */
[----:B------:R-:W-:Y:S02]  /*475b0*/  ISETP.LT.AND P6, PT, R207, c[0x0][0x178], !P4 ;  /* 0x00005e00cf007a0c */ /* 0x000fe400067c1270 */
[----:B------:R-:W-:Y:S01]  /*475c0*/  ISETP.LT.AND P4, PT, R198, c[0x0][0x178], !P4 ;  /* 0x00005e00c6007a0c */ /* 0x000fe20006781270 */
[C---:B-1----:R-:W-:Y:S01]  /*475d0*/  IMAD.WIDE R4, R15.reuse, 0x4, R8 ;  /* 0x000000040f047825 */ /* 0x042fe200078e0208 */
[----:B------:R1:W-:Y:S04]  /*475e0*/  @P1 STG.E [R12.64], R136 ;  /* 0x000000880c001986 */ /* 0x0003e8000c101908 */
[----:B------:R1:W-:Y:S01]  /*475f0*/  @P5 STG.E [R4.64], R69 ;  /* 0x0000004504005986 */ /* 0x0003e2000c101908 */
[C---:B------:R-:W-:Y:S01]  /*47600*/  IMAD.WIDE R6, R15.reuse, 0x4, R10 ;  /* 0x000000040f067825 */ /* 0x040fe200078e020a */
[----:B------:R-:W-:-:S02]  /*47610*/  IADD3 R15, R15, c[0x0][0x198], RZ ;  /* 0x000066000f0f7a10 */ /* 0x000fc40007ffe0ff */
[----:B------:R-:W-:Y:S02]  /*47620*/  ISETP.LT.AND P5, PT, R207, c[0x0][0x178], !P2 ;  /* 0x00005e00cf007a0c */ /* 0x000fe400057a1270 */
[----:B------:R-:W-:Y:S01]  /*47630*/  ISETP.LT.AND P2, PT, R198, c[0x0][0x178], !P2 ;  /* 0x00005e00c6007a0c */ /* 0x000fe20005741270 */
[----:B------:R1:W-:Y:S02]  /*47640*/  @P3 STG.E [R6.64], R137 ;  /* 0x0000008906003986 */ /* 0x0003e4000c101908 */
[C---:B-1----:R-:W-:Y:S01]  /*47650*/  IADD3 R13, R15.reuse, c[0x0][0x198], RZ ;  /* 0x000066000f0d7a10 */ /* 0x042fe20007ffe0ff */
[----:B------:R-:W-:-:S05]  /*47660*/  IMAD.WIDE R4, R15, 0x4, R8 ;  /* 0x000000040f047825 */ /* 0x000fca00078e0208 */
[----:B------:R1:W-:Y:S01]  /*47670*/  @P6 STG.E [R4.64], R20 ;  /* 0x0000001404006986 */ /* 0x0003e2000c101908 */
[----:B------:R-:W-:-:S05]  /*47680*/  IMAD.WIDE R6, R15, 0x4, R10 ;  /* 0x000000040f067825 */ /* 0x000fca00078e020a */
[----:B------:R1:W-:Y:S02]  /*47690*/  @P4 STG.E [R6.64], R88 ;  /* 0x0000005806004986 */ /* 0x0003e4000c101908 */
[----:B-1----:R-:W-:-:S05]  /*476a0*/  IMAD.WIDE R4, R13, 0x4, R8 ;  /* 0x000000040d047825 */ /* 0x002fca00078e0208 */
[----:B------:R1:W-:Y:S01]  /*476b0*/  @P5 STG.E [R4.64], R21 ;  /* 0x0000001504005986 */ /* 0x0003e2000c101908 */
[----:B------:R-:W-:-:S05]  /*476c0*/  IMAD.WIDE R6, R13, 0x4, R10 ;  /* 0x000000040d067825 */ /* 0x000fca00078e020a */
        /* <DEDUP_REMOVED lines=8> */
[----:B------:R-:W2:Y:S01]  /*47750*/  LDL.LU R2, [R1+0x1468] ;  /* 0x0014680001027983 */ /* 0x000ea20000300800 */
[----:B------:R-:W-:Y:S02]  /*47760*/  ISETP.LT.AND P6, PT, R207, c[0x0][0x178], !P0 ;  /* 0x00005e00cf007a0c */ /* 0x000fe400047c1270 */
[----:B------:R-:W-:Y:S01]  /*47770*/  IADD3 R13, R13, c[0x0][0x198], RZ ;  /* 0x000066000d0d7a10 */ /* 0x000fe20007ffe0ff */
[----:B------:R-:W3:Y:S01]  /*47780*/  LDL.LU R20, [R1+0x1464] ;  /* 0x0014640001147983 */ /* 0x000ee20000300800 */
[C---:B------:R-:W-:Y:S02]  /*47790*/  ISETP.LT.AND P0, PT, R198.reuse, c[0x0][0x178], !P0 ;  /* 0x00005e00c6007a0c */ /* 0x040fe40004701270 */
[----:B------:R-:W-:Y:S01]  /*477a0*/  ISETP.LT.AND P5, PT, R207, c[0x0][0x178], !P1 ;  /* 0x00005e00cf007a0c */ /* 0x000fe20004fa1270 */
[C---:B-1----:R-:W-:Y:S01]  /*477b0*/  IMAD.WIDE R4, R13.reuse, 0x4, R8 ;  /* 0x000000040d047825 */ /* 0x042fe200078e0208 */
[----:B------:R-:W-:Y:S02]  /*477c0*/  IADD3 R15, R13, c[0x0][0x198], RZ ;  /* 0x000066000d0f7a10 */ /* 0x000fe40007ffe0ff */
[----:B------:R-:W-:-:S03]  /*477d0*/  ISETP.LT.AND P1, PT, R198, c[0x0][0x178], !P1 ;  /* 0x00005e00c6007a0c */ /* 0x000fc60004f21270 */
[----:B------:R1:W-:Y:S01]  /*477e0*/  @P6 STG.E [R4.64], R16 ;  /* 0x0000001004006986 */ /* 0x0003e2000c101908 */
[----:B------:R-:W-:Y:S01]  /*477f0*/  ISETP.LT.AND P6, PT, R207, c[0x0][0x178], !P3 ;  /* 0x00005e00cf007a0c */ /* 0x000fe20005fc1270 */
[----:B------:R-:W-:Y:S01]  /*47800*/  IMAD.WIDE R6, R15, 0x4, R8 ;  /* 0x000000040f067825 */ /* 0x000fe200078e0208 */
[----:B------:R-:W-:-:S03]  /*47810*/  ISETP.LT.AND P3, PT, R198, c[0x0][0x178], !P3 ;  /* 0x00005e00c6007a0c */ /* 0x000fc60005f61270 */
[--C-:B-1----:R-:W-:Y:S01]  /*47820*/  IMAD.WIDE R4, R13, 0x4, R10.reuse ;  /* 0x000000040d047825 */ /* 0x102fe200078e020a */
[----:B------:R-:W3:Y:S03]  /*47830*/  LDL.LU R16, [R1+0x1474] ;  /* 0x0014740001107983 */ /* 0x000ee60000300800 */
[C---:B------:R-:W-:Y:S01]  /*47840*/  IMAD.WIDE R12, R15.reuse, 0x4, R10 ;  /* 0x000000040f0c7825 */ /* 0x040fe200078e020a */
[----:B------:R-:W-:Y:S01]  /*47850*/  IADD3 R15, R15, c[0x0][0x198], RZ ;  /* 0x000066000f0f7a10 */ /* 0x000fe20007ffe0ff */
[----:B------:R1:W-:Y:S04]  /*47860*/  @P0 STG.E [R4.64], R84 ;  /* 0x0000005404000986 */ /* 0x0003e8000c101908 */
[----:B------:R1:W-:Y:S01]  /*47870*/  @P5 STG.E [R6.64], R17 ;  /* 0x0000001106005986 */ /* 0x0003e2000c101908 */
[----:B------:R-:W-:-:S02]  /*47880*/  ISETP.LT.AND P5, PT, R207, c[0x0][0x178], !P4 ;  /* 0x00005e00cf007a0c */ /* 0x000fc400067a1270 */
[----:B------:R-:W-:Y:S01]  /*47890*/  ISETP.LT.AND P4, PT, R198, c[0x0][0x178], !P4 ;  /* 0x00005e00c6007a0c */ /* 0x000fe20006781270 */
[----:B------:R-:W-:Y:S01]  /*478a0*/  @P1 STG.E [R12.64], R85 ;  /* 0x000000550c001986 */ /* 0x000fe2000c101908 */
[----:B-1----:R-:W-:-:S04]  /*478b0*/  IMAD.WIDE R4, R15, 0x4, R8 ;  /* 0x000000040f047825 */ /* 0x002fc800078e0208 */
[C---:B------:R-:W-:Y:S01]  /*478c0*/  IMAD.WIDE R6, R15.reuse, 0x4, R10 ;  /* 0x000000040f067825 */ /* 0x040fe200078e020a */
[----:B------:R-:W-:Y:S01]  /*478d0*/  IADD3 R15, R15, c[0x0][0x198], RZ ;  /* 0x000066000f0f7a10 */ /* 0x000fe20007ffe0ff */
[----:B------:R1:W-:Y:S04]  /*478e0*/  @P6 STG.E [R4.64], R134 ;  /* 0x0000008604006986 */ /* 0x0003e8000c101908 */
[----:B------:R1:W-:Y:S02]  /*478f0*/  @P3 STG.E [R6.64], R166 ;  /* 0x000000a606003986 */ /* 0x0003e4000c101908 */
[----:B-1----:R-:W-:-:S04]  /*47900*/  IMAD.WIDE R4, R15, 0x4, R8 ;  /* 0x000000040f047825 */ /* 0x002fc800078e0208 */
[----:B------:R-:W-:Y:S01]  /*47910*/  IMAD.WIDE R6, R15, 0x4, R10 ;  /* 0x000000040f067825 */ /* 0x000fe200078e020a */
[----:B------:R1:W-:Y:S04]  /*47920*/  @P5 STG.E [R4.64], R135 ;  /* 0x0000008704005986 */ /* 0x0003e8000c101908 */
[----:B------:R1:W-:Y:S01]  /*47930*/  @P4 STG.E [R6.64], R167 ;  /* 0x000000a706004986 */ /* 0x0003e2000c101908 */
[----:B----4-:R-:W-:-:S03]  /*47940*/  ISETP.GE.AND P3, PT, R14, c[0x0][0x17c], PT ;  /* 0x00005f000e007a0c */ /* 0x010fc60003f66270 */
[----:B------:R-:W4:Y:S01]  /*47950*/  LDL.LU R14, [R1+0x1480] ;  /* 0x00148000010e7983 */ /* 0x000f220000300800 */
[----:B--2---:R-:W-:-:S03]  /*47960*/  ISETP.GE.AND P4, PT, R2, c[0x0][0x17c], PT ;  /* 0x00005f0002007a0c */ /* 0x004fc60003f86270 */
[----:B------:R-:W2:Y:S01]  /*47970*/  LDL.LU R2, [R1+0x1484] ;  /* 0x0014840001027983 */ /* 0x000ea20000300800 */
[----:B------:R-:W-:Y:S02]  /*47980*/  ISETP.LT.AND P6, PT, R207, c[0x0][0x178], !P2 ;  /* 0x00005e00cf007a0c */ /* 0x000fe400057c1270 */
[----:B---3--:R-:W-:Y:S01]  /*47990*/  ISETP.GE.AND P0, PT, R37, c[0x0][0x17c], PT ;  /* 0x00005f0025007a0c */ /* 0x008fe20003f06270 */
[----:B------:R-:W3:Y:S01]  /*479a0*/  LDL.LU R17, [R1+0x1490] ;  /* 0x0014900001117983 */ /* 0x000ee20000300800 */
[----:B------:R-:W-:Y:S02]  /*479b0*/  IADD3 R13, R15, c[0x0][0x198], RZ ;  /* 0x000066000f0d7a10 */ /* 0x000fe40007ffe0ff */
[----:B------:R-:W-:Y:S02]  /*479c0*/  ISETP.LT.AND P2, PT, R198, c[0x0][0x178], !P2 ;  /* 0x00005e00c6007a0c */ /* 0x000fe40005741270 */
[----:B------:R-:W-:Y:S01]  /*479d0*/  ISETP.LT.AND P5, PT, R207, c[0x0][0x178], !P0 ;  /* 0x00005e00cf007a0c */ /* 0x000fe200047a1270 */
[----:B-1----:R-:W-:Y:S01]  /*479e0*/  IMAD.WIDE R4, R13, 0x4, R8 ;  /* 0x000000040d047825 */ /* 0x002fe200078e0208 */
[----:B------:R-:W-:-:S03]  /*479f0*/  ISETP.GE.AND P1, PT, R36, c[0x0][0x17c], PT ;  /* 0x00005f0024007a0c */ /* 0x000fc60003f26270 */
[C---:B------:R-:W-:Y:S01]  /*47a00*/  IMAD.WIDE R6, R13.reuse, 0x4, R10 ;  /* 0x000000040d067825 */ /* 0x040fe200078e020a */
[----:B------:R-:W-:Y:S01]  /*47a10*/  IADD3 R13, R13, c[0x0][0x198], RZ ;  /* 0x000066000d0d7a10 */ /* 0x000fe20007ffe0ff */
[----:B------:R1:W-:Y:S01]  /*47a20*/  @P6 STG.E [R4.64], R130 ;  /* 0x0000008204006986 */ /* 0x0003e2000c101908 */
[C---:B------:R-:W-:Y:S02]  /*47a30*/  ISETP.LT.AND P0, PT, R198.reuse, c[0x0][0x178], !P0 ;  /* 0x00005e00c6007a0c */ /* 0x040fe40004701270 */
[----:B------:R-:W-:Y:S01]  /*47a40*/  ISETP.LT.AND P6, PT, R207, c[0x0][0x178], !P1 ;  /* 0x00005e00cf007a0c */ /* 0x000fe20004fc1270 */
[----:B------:R1:W-:Y:S01]  /*47a50*/  @P2 STG.E [R6.64], R158 ;  /* 0x0000009e06002986 */ /* 0x0003e2000c101908 */
[C---:B------:R-:W-:Y:S02]  /*47a60*/  IADD3 R15, R13.reuse, c[0x0][0x198], RZ ;  /* 0x000066000d0f7a10 */ /* 0x040fe40007ffe0ff */
[----:B------:R-:W-:Y:S01]  /*47a70*/  ISETP.LT.AND P1, PT, R198, c[0x0][0x178], !P1 ;  /* 0x00005e00c6007a0c */ /* 0x000fe20004f21270 */
[----:B-1----:R-:W-:-:S05]  /*47a80*/  IMAD.WIDE R4, R13, 0x4, R8 ;  /* 0x000000040d047825 */ /* 0x002fca00078e0208 */
[----:B------:R1:W-:Y:S01]  /*47a90*/  @P5 STG.E [R4.64], R131 ;  /* 0x0000008304005986 */ /* 0x0003e2000c101908 */
[----:B------:R-:W-:Y:S01]  /*47aa0*/  ISETP.LT.AND P5, PT, R207, c[0x0][0x178], !P3 ;  /* 0x00005e00cf007a0c */ /* 0x000fe20005fa1270 */
[----:B------:R-:W-:Y:S01]  /*47ab0*/  IMAD.WIDE R6, R15, 0x4, R8 ;  /* 0x000000040f067825 */ /* 0x000fe200078e0208 */
[----:B------:R-:W-:-:S03]  /*47ac0*/  ISETP.LT.AND P3, PT, R198, c[0x0][0x178], !P3 ;  /* 0x00005e00c6007a0c */ /* 0x000fc60005f61270 */
[----:B-1----:R-:W-:-:S04]  /*47ad0*/  IMAD.WIDE R4, R13, 0x4, R10 ;  /* 0x000000040d047825 */ /* 0x002fc800078e020a */
[C---:B------:R-:W-:Y:S01]  /*47ae0*/  IMAD.WIDE R12, R15.reuse, 0x4, R10 ;  /* 0x000000040f0c7825 */ /* 0x040fe200078e020a */
[----:B------:R-:W-:Y:S01]  /*47af0*/  IADD3 R15, R15, c[0x0][0x198], RZ ;  /* 0x000066000f0f7a10 */ /* 0x000fe20007ffe0ff */
[----:B------:R1:W-:Y:S01]  /*47b00*/  @P0 STG.E [R4.64], R159 ;  /* 0x0000009f04000986 */ /* 0x0003e2000c101908 */
[----:B------:R-:W-:-:S03]  /*47b10*/  ISETP.GE.AND P0, PT, R16, c[0x0][0x17c], PT ;  /* 0x00005f0010007a0c */ /* 0x000fc60003f06270 */
[----:B------:R1:W-:Y:S04]  /*47b20*/  @P6 STG.E [R6.64], R114 ;  /* 0x0000007206006986 */ /* 0x0003e8000c101908 */
[----:B------:R-:W3:Y:S01]  /*47b30*/  LDL.LU R16, [R1+0x148c] ;  /* 0x00148c0001107983 */ /* 0x000ee20000300800 */
[----:B-1----:R-:W-:-:S03]  /*47b40*/  IMAD.WIDE R4, R15, 0x4, R8 ;  /* 0x000000040f047825 */ /* 0x002fc600078e0208 */
[----:B------:R-:W-:Y:S01]  /*47b50*/  @P1 STG.E [R12.64], R150 ;  /* 0x000000960c001986 */ /* 0x000fe2000c101908 */
[----:B------:R-:W-:-:S03]  /*47b60*/  IMAD.WIDE R6, R15, 0x4, R10 ;  /* 0x000000040f067825 */ /* 0x000fc600078e020a */
[----:B------:R1:W-:Y:S04]  /*47b70*/  @P5 STG.E [R4.64], R115 ;  /* 0x0000007304005986 */ /* 0x0003e8000c101908 */
[----:B------:R1:W-:Y:S01]  /*47b80*/  @P3 STG.E [R6.64], R151 ;  /* 0x0000009706003986 */ /* 0x0003e2000c101908 */
[----:B----4-:R-:W-:-:S03]  /*47b90*/  ISETP.GE.AND P1, PT, R14, c[0x0][0x17c], PT ;  /* 0x00005f000e007a0c */ /* 0x010fc60003f26270 */
[----:B------:R-:W4:Y:S01]  /*47ba0*/  LDL.LU R14, [R1+0x14a0] ;  /* 0x0014a000010e7983 */ /* 0x000f220000300800 */
[----:B--2---:R-:W-:-:S03]  /*47bb0*/  ISETP.GE.AND P3, PT, R2, c[0x0][0x17c], PT ;  /* 0x00005f0002007a0c */ /* 0x004fc60003f66270 */
[----:B------:R-:W2:Y:S01]  /*47bc0*/  LDL.LU R2, [R1+0x14a4] ;  /* 0x0014a40001027983 */ /* 0x000ea20000300800 */
[----:B------:R-:W-:Y:S02]  /*47bd0*/  ISETP.LT.AND P6, PT, R207, c[0x0][0x178], !P4 ;  /* 0x00005e00cf007a0c */ /* 0x000fe400067c1270 */
[----:B------:R-:W-:Y:S02]  /*47be0*/  ISETP.LT.AND P4, PT, R198, c[0x0][0x178], !P4 ;  /* 0x00005e00c6007a0c */ /* 0x000fe40006781270 */
[----:B------:R-:W-:Y:S02]  /*47bf0*/  ISETP.GE.AND P2, PT, R20, c[0x0][0x17c], PT ;  /* 0x00005f0014007a0c */ /* 0x000fe40003f46270 */
[----:B------:R-:W-:Y:S02]  /*47c00*/  IADD3 R15, R15, c[0x0][0x198], RZ ;  /* 0x000066000f0f7a10 */ /* 0x000fe40007ffe0ff */
[----:B------:R-:W-:-:S03]  /*47c10*/  ISETP.LT.AND P5, PT, R207, c[0x0][0x178], !P2 ;  /* 0x00005e00cf007a0c */ /* 0x000fc600057a1270 */
[C---:B-1----:R-:W-:Y:S01]  /*47c20*/  IMAD.WIDE R4, R15.reuse, 0x4, R8 ;  /* 0x000000040f047825 */ /* 0x042fe200078e0208 */
[----:B------:R-:W-:-:S03]  /*47c30*/  IADD3 R13, R15, c[0x0][0x198], RZ ;  /* 0x000066000f0d7a10 */ /* 0x000fc60007ffe0ff */
[----:B------:R-:W-:Y:S01]  /*47c40*/  IMAD.WIDE R6, R15, 0x4, R10 ;  /* 0x000000040f067825 */ /* 0x000fe200078e020a */
[----:B------:R-:W-:Y:S01]  /*47c50*/  ISETP.LT.AND P2, PT, R198, c[0x0][0x178], !P2 ;  /* 0x00005e00c6007a0c */ /* 0x000fe20005741270 */
[----:B------:R1:W-:Y:S01]  /*47c60*/  @P6 STG.E [R4.64], R110 ;  /* 0x0000006e04006986 */ /* 0x0003e2000c101908 */
[----:B------:R-:W-:-:S03]  /*47c70*/  ISETP.LT.AND P6, PT, R207, c[0x0][0x178], !P0 ;  /* 0x00005e00cf007a0c */ /* 0x000fc600047c1270 */
[----:B------:R1:W-:Y:S01]  /*47c80*/  @P4 STG.E [R6.64], R146 ;  /* 0x0000009206004986 */ /* 0x0003e2000c101908 */
[----:B------:R-:W-:Y:S01]  /*47c90*/  ISETP.LT.AND P0, PT, R198, c[0x0][0x178], !P0 ;  /* 0x00005e00c6007a0c */ /* 0x000fe20004701270 */
[----:B-1----:R-:W-:-:S04]  /*47ca0*/  IMAD.WIDE R4, R13, 0x4, R8 ;  /* 0x000000040d047825 */ /* 0x002fc800078e0208 */
[C---:B------:R-:W-:Y:S01]  /*47cb0*/  IMAD.WIDE R6, R13.reuse, 0x4, R10 ;  /* 0x000000040d067825 */ /* 0x040fe200078e020a */
[----:B------:R-:W-:Y:S01]  /*47cc0*/  IADD3 R13, R13, c[0x0][0x198], RZ ;  /* 0x000066000d0d7a10 */ /* 0x000fe20007ffe0ff */
[----:B------:R1:W-:Y:S01]  /*47cd0*/  @P5 STG.E [R4.64], R111 ;  /* 0x0000006f04005986 */ /* 0x0003e2000c101908 */
[----:B------:R-:W-:Y:S02]  /*47ce0*/  ISETP.LT.AND P5, PT, R207, c[0x0][0x178], !P1 ;  /* 0x00005e00cf007a0c */ /* 0x000fe40004fa1270 */
[----:B------:R-:W-:Y:S02]  /*47cf0*/  ISETP.LT.AND P1, PT, R198, c[0x0][0x178], !P1 ;  /* 0x00005e00c6007a0c */ /* 0x000fe40004f21270 */
[----:B---3--:R-:W-:Y:S02]  /*47d00*/  ISETP.GE.AND P4, PT, R17, c[0x0][0x17c], PT ;  /* 0x00005f0011007a0c */ /* 0x008fe40003f86270 */
[----:B------:R-:W3:Y:S01]  /*47d10*/  LDL.LU R17, [R1+0x14ac] ;  /* 0x0014ac0001117983 */ /* 0x000ee20000300800 */
[C---:B------:R-:W-:Y:S01]  /*47d20*/  IADD3 R15, R13.reuse, c[0x0][0x198], RZ ;  /* 0x000066000d0f7a10 */ /* 0x040fe20007ffe0ff */
[----:B-1----:R-:W-:-:S02]  /*47d30*/  IMAD.WIDE R4, R13, 0x4, R8 ;  /* 0x000000040d047825 */ /* 0x002fc400078e0208 */
[----:B------:R1:W-:Y:S04]  /*47d40*/  @P2 STG.E [R6.64], R147 ;  /* 0x0000009306002986 */ /* 0x0003e8000c101908 */
[----:B------:R1:W-:Y:S01]  /*47d50*/  @P6 STG.E [R4.64], R106 ;  /* 0x0000006a04006986 */ /* 0x0003e2000c101908 */
[----:B------:R-:W-:-:S03]  /*47d60*/  ISETP.GE.AND P2, PT, R16, c[0x0][0x17c], PT ;  /* 0x00005f0010007a0c */ /* 0x000fc60003f46270 */
[----:B------:R-:W3:Y:S01]  /*47d70*/  LDL.LU R16, [R1+0x14b4] ;  /* 0x0014b40001107983 */ /* 0x000ee20000300800 */
[----:B-1----:R-:W-:-:S04]  /*47d80*/  IMAD.WIDE R6, R15, 0x4, R8 ;  /* 0x000000040f067825 */ /* 0x002fc800078e0208 */
[----:B------:R-:W-:-:S04]  /*47d90*/  IMAD.WIDE R4, R13, 0x4, R10 ;  /* 0x000000040d047825 */ /* 0x000fc800078e020a */
[----:B------:R-:W-:Y:S01]  /*47da0*/  IMAD.WIDE R12, R15, 0x4, R10 ;  /* 0x000000040f0c7825 */ /* 0x000fe200078e020a */
[----:B------:R1:W-:Y:S04]  /*47db0*/  @P0 STG.E [R4.64], R142 ;  /* 0x0000008e04000986 */ /* 0x0003e8000c101908 */
[----:B------:R1:W-:Y:S04]  /*47dc0*/  @P5 STG.E [R6.64], R107 ;  /* 0x0000006b06005986 */ /* 0x0003e8000c101908 */
[----:B------:R1:W-:Y:S01]  /*47dd0*/  @P1 STG.E [R12.64], R143 ;  /* 0x0000008f0c001986 */ /* 0x0003e2000c101908 */
[----:B----4-:R-:W-:-:S03]  /*47de0*/  ISETP.GE.AND P0, PT, R14, c[0x0][0x17c], PT ;  /* 0x00005f000e007a0c */ /* 0x010fc60003f06270 */
[----:B------:R-:W4:Y:S01]  /*47df0*/  LDL.LU R14, [R1+0x14b0] ;  /* 0x0014b000010e7983 */ /* 0x000f220000300800 */
[----:B--2---:R-:W-:-:S03]  /*47e00*/  ISETP.GE.AND P1, PT, R2, c[0x0][0x17c], PT ;  /* 0x00005f0002007a0c */ /* 0x004fc60003f26270 */
[----:B------:R-:W2:Y:S01]  /*47e10*/  LDL.LU R2, [R1+0x14a8] ;  /* 0x0014a80001027983 */ /* 0x000ea20000300800 */
[----:B------:R-:W-:Y:S02]  /*47e20*/  ISETP.LT.AND P6, PT, R207, c[0x0][0x178], !P3 ;  /* 0x00005e00cf007a0c */ /* 0x000fe40005fc1270 */
[----:B------:R-:W-:Y:S01]  /*47e30*/  IADD3 R15, R15, c[0x0][0x198], RZ ;  /* 0x000066000f0f7a10 */ /* 0x000fe20007ffe0ff */
[----:B------:R-:W4:Y:S01]  /*47e40*/  LDL.LU R37, [R1+0x149c] ;  /* 0x00149c0001257983 */ /* 0x000f220000300800 */
[----:B------:R-:W-:Y:S02]  /*47e50*/  ISETP.LT.AND P3, PT, R198, c[0x0][0x178], !P3 ;  /* 0x00005e00c6007a0c */ /* 0x000fe40005f61270 */
[----:B------:R-:W-:Y:S01]  /*47e60*/  ISETP.LT.AND P5, PT, R207, c[0x0][0x178], !P4 ;  /* 0x00005e00cf007a0c */ /* 0x000fe200067a1270 */
[----:B-1----:R-:W-:-:S04]  /*47e70*/  IMAD.WIDE R4, R15, 0x4, R8 ;  /* 0x000000040f047825 */ /* 0x002fc800078e0208 */
[C---:B------:R-:W-:Y:S01]  /*47e80*/  IMAD.WIDE R6, R15.reuse, 0x4, R10 ;  /* 0x000000040f067825 */ /* 0x040fe200078e020a */
[----:B------:R-:W-:Y:S01]  /*47e90*/  IADD3 R15, R15, c[0x0][0x198], RZ ;  /* 0x000066000f0f7a10 */ /* 0x000fe20007ffe0ff */
[----:B------:R1:W-:Y:S01]  /*47ea0*/  @P6 STG.E [R4.64], R70 ;  /* 0x0000004604006986 */ /* 0x0003e2000c101908 */
[C---:B------:R-:W-:Y:S02]  /*47eb0*/  ISETP.LT.AND P4, PT, R198.reuse, c[0x0][0x178], !P4 ;  /* 0x00005e00c6007a0c */ /* 0x040fe40006781270 */
[----:B------:R-:W-:Y:S01]  /*47ec0*/  ISETP.LT.AND P6, PT, R207, c[0x0][0x178], !P2 ;  /* 0x00005e00cf007a0c */ /* 0x000fe200057c1270 */
[----:B------:R1:W-:Y:S01]  /*47ed0*/  @P3 STG.E [R6.64], R138 ;  /* 0x0000008a06003986 */ /* 0x0003e2000c101908 */
[----:B------:R-:W-:Y:S02]  /*47ee0*/  ISETP.LT.AND P2, PT, R198, c[0x0][0x178], !P2 ;  /* 0x00005e00c6007a0c */ /* 0x000fe40005741270 */
[C---:B------:R-:W-:Y:S01]  /*47ef0*/  IADD3 R13, R15.reuse, c[0x0][0x198], RZ ;  /* 0x000066000f0d7a10 */ /* 0x040fe20007ffe0ff */
[----:B------:R-:W4:Y:S01]  /*47f00*/  LDL.LU R20, [R1+0x1498] ;  /* 0x0014980001147983 */ /* 0x000f220000300800 */
[----:B-1----:R-:W-:-:S03]  /*47f10*/  IMAD.WIDE R4, R15, 0x4, R8 ;  /* 0x000000040f047825 */ /* 0x002fc600078e0208 */
[----:B------:R-:W4:Y:S04]  /*47f20*/  LDL.LU R36, [R1+0x1494] ;  /* 0x0014940001247983 */ /* 0x000f280000300800 */
[----:B------:R1:W-:Y:S01]  /*47f30*/  @P5 STG.E [R4.64], R71 ;  /* 0x0000004704005986 */ /* 0x0003e2000c101908 */
[----:B------:R-:W-:Y:S01]  /*47f40*/  ISETP.LT.AND P5, PT, R207, c[0x0][0x178], !P0 ;  /* 0x00005e00cf007a0c */ /* 0x000fe200047a1270 */
[----:B------:R-:W-:Y:S01]  /*47f50*/  IMAD.WIDE R6, R15, 0x4, R10 ;  /* 0x000000040f067825 */ /* 0x000fe200078e020a */
[----:B------:R-:W-:Y:S02]  /*47f60*/  ISETP.LT.AND P0, PT, R198, c[0x0][0x178], !P0 ;  /* 0x00005e00c6007a0c */ /* 0x000fe40004701270 */
[----:B---3--:R-:W-:Y:S02]  /*47f70*/  ISETP.GE.AND P3, PT, R17, c[0x0][0x17c], PT ;  /* 0x00005f0011007a0c */ /* 0x008fe40003f66270 */
[C---:B------:R-:W-:Y:S01]  /*47f80*/  IADD3 R17, R13.reuse, c[0x0][0x198], RZ ;  /* 0x000066000d117a10 */ /* 0x040fe20007ffe0ff */
[----:B-1----:R-:W-:Y:S01]  /*47f90*/  IMAD.WIDE R4, R13, 0x4, R8 ;  /* 0x000000040d047825 */ /* 0x002fe200078e0208 */
[----:B------:R1:W-:Y:S02]  /*47fa0*/  @P4 STG.E [R6.64], R139 ;  /* 0x0000008b06004986 */ /* 0x0003e4000c101908 */
[----:B------:R-:W-:-:S02]  /*47fb0*/  IADD3 R21, R17, c[0x0][0x198], RZ ;  /* 0x0000660011157a10 */ /* 0x000fc40007ffe0ff */
[----:B------:R3:W-:Y:S01]  /*47fc0*/  @P6 STG.E [R4.64], R22 ;  /* 0x0000001604006986 */ /* 0x0007e2000c101908 */
[----:B-1----:R-:W-:Y:S01]  /*47fd0*/  IMAD.WIDE R6, R13, 0x4, R10 ;  /* 0x000000040d067825 */ /* 0x002fe200078e020a */
[----:B------:R-:W-:-:S03]  /*47fe0*/  ISETP.GE.AND P4, PT, R16, c[0x0][0x17c], PT ;  /* 0x00005f0010007a0c */ /* 0x000fc60003f86270 */
[C---:B------:R-:W-:Y:S01]  /*47ff0*/  IMAD.WIDE R12, R17.reuse, 0x4, R8 ;  /* 0x00000004110c7825 */ /* 0x040fe200078e0208 */
[----:B------:R1:W-:Y:S03]  /*48000*/  @P2 STG.E [R6.64], R90 ;  /* 0x0000005a06002986 */ /* 0x0003e6000c101908 */
[----:B------:R-:W-:Y:S01]  /*48010*/  IMAD.WIDE R16, R17, 0x4, R10 ;  /* 0x0000000411107825 */ /* 0x000fe200078e020a */
[----:B------:R1:W-:Y:S04]  /*48020*/  @P5 STG.E [R12.64], R23 ;  /* 0x000000170c005986 */ /* 0x0003e8000c101908 */
[----:B------:R-:W-:Y:S01]  /*48030*/  @P0 STG.E [R16.64], R91 ;  /* 0x0000005b10000986 */ /* 0x000fe2000c101908 */
[----:B--2---:R-:W-:-:S03]  /*48040*/  ISETP.GE.AND P0, PT, R2, c[0x0][0x17c], PT ;  /* 0x00005f0002007a0c */ /* 0x004fc60003f06270 */
[----:B------:R-:W2:Y:S01]  /*48050*/  LDL.LU R2, [R1+0x1488] ;  /* 0x0014880001027983 */ /* 0x000ea20000300800 */
[----:B------:R-:W-:Y:S02]  /*48060*/  ISETP.LT.AND P6, PT, R207, c[0x0][0x178], !P1 ;  /* 0x00005e00cf007a0c */ /* 0x000fe40004fc1270 */
[----:B------:R-:W-:Y:S01]  /*48070*/  ISETP.LT.AND P1, PT, R198, c[0x0][0x178], !P1 ;  /* 0x00005e00c6007a0c */ /* 0x000fe20004f21270 */
[----:B---3--:R-:W-:Y:S01]  /*48080*/  IMAD.WIDE R4, R21, 0x4, R10 ;  /* 0x0000000415047825 */ /* 0x008fe200078e020a */
[----:B------:R-:W-:Y:S01]  /*48090*/  ISETP.LT.AND P5, PT, R207, c[0x0][0x178], !P3 ;  /* 0x00005e00cf007a0c */ /* 0x000fe20005fa1270 */
[----:B------:R-:W3:Y:S01]  /*480a0*/  LDL.LU R22, [R1+0x147c] ;  /* 0x00147c0001167983 */ /* 0x000ee20000300800 */
[----:B----4-:R-:W-:Y:S01]  /*480b0*/  ISETP.GE.AND P2, PT, R14, c[0x0][0x17c], PT ;  /* 0x00005f000e007a0c */ /* 0x010fe20003f46270 */
[C---:B------:R-:W-:Y:S01]  /*480c0*/  IMAD.WIDE R14, R21.reuse, 0x4, R8 ;  /* 0x00000004150e7825 */ /* 0x040fe200078e0208 */
[----:B------:R-:W-:Y:S02]  /*480d0*/  IADD3 R21, R21, c[0x0][0x198], RZ ;  /* 0x0000660015157a10 */ /* 0x000fe40007ffe0ff */
[----:B------:R-:W-:-:S03]  /*480e0*/  ISETP.LT.AND P3, PT, R198, c[0x0][0x178], !P3 ;  /* 0x00005e00c6007a0c */ /* 0x000fc60005f61270 */
[----:B-1----:R-:W-:Y:S01]  /*480f0*/  IMAD.WIDE R6, R21, 0x4, R8 ;  /* 0x0000000415067825 */ /* 0x002fe200078e0208 */
[----:B------:R1:W-:Y:S01]  /*48100*/  @P6 STG.E [R14.64], R18 ;  /* 0x000000120e006986 */ /* 0x0003e2000c101908 */
[----:B------:R-:W-:Y:S02]  /*48110*/  ISETP.LT.AND P6, PT, R207, c[0x0][0x178], !P4 ;  /* 0x00005e00cf007a0c */ /* 0x000fe400067c1270 */
[C---:B------:R-:W-:Y:S01]  /*48120*/  IMAD.WIDE R12, R21.reuse, 0x4, R10 ;  /* 0x00000004150c7825 */ /* 0x040fe200078e020a */
[----:B------:R4:W-:Y:S01]  /*48130*/  @P1 STG.E [R4.64], R86 ;  /* 0x0000005604001986 */ /* 0x0009e2000c101908 */
[----:B------:R-:W-:Y:S02]  /*48140*/  ISETP.LT.AND P4, PT, R198, c[0x0][0x178], !P4 ;  /* 0x00005e00c6007a0c */ /* 0x000fe40006781270 */
[----:B------:R-:W-:Y:S01]  /*48150*/  IADD3 R21, R21, c[0x0][0x198], RZ ;  /* 0x0000660015157a10 */ /* 0x000fe20007ffe0ff */
[----:B------:R4:W-:Y:S01]  /*48160*/  @P5 STG.E [R6.64], R19 ;  /* 0x0000001306005986 */ /* 0x0009e2000c101908 */
[----:B------:R-:W-:-:S02]  /*48170*/  ISETP.LT.AND P5, PT, R207, c[0x0][0x178], !P2 ;  /* 0x00005e00cf007a0c */ /* 0x000fc400057a1270 */
[----:B------:R-:W-:Y:S02]  /*48180*/  ISETP.LT.AND P2, PT, R198, c[0x0][0x178], !P2 ;  /* 0x00005e00c6007a0c */ /* 0x000fe40005741270 */
[C---:B------:R-:W-:Y:S01]  /*48190*/  IADD3 R23, R21.reuse, c[0x0][0x198], RZ ;  /* 0x0000660015177a10 */ /* 0x040fe20007ffe0ff */
[C---:B-1----:R-:W-:Y:S01]  /*481a0*/  IMAD.WIDE R14, R21.reuse, 0x4, R8 ;  /* 0x00000004150e7825 */ /* 0x042fe200078e0208 */
[----:B------:R1:W-:Y:S03]  /*481b0*/  @P3 STG.E [R12.64], R87 ;  /* 0x000000570c003986 */ /* 0x0003e6000c101908 */
[----:B----4-:R-:W-:Y:S01]  /*481c0*/  IMAD.WIDE R4, R21, 0x4, R10 ;  /* 0x0000000415047825 */ /* 0x010fe200078e020a */
[----:B------:R-:W-:-:S03]  /*481d0*/  ISETP.GE.AND P1, PT, R37, c[0x0][0x17c], PT ;  /* 0x00005f0025007a0c */ /* 0x000fc60003f26270 */
[C---:B------:R-:W-:Y:S01]  /*481e0*/  IMAD.WIDE R16, R23.reuse, 0x4, R8 ;  /* 0x0000000417107825 */ /* 0x040fe200078e0208 */
[----:B------:R-:W-:Y:S03]  /*481f0*/  @P6 STG.E [R14.64], R176 ;  /* 0x000000b00e006986 */ /* 0x000fe6000c101908 */
[----:B------:R-:W-:Y:S01]  /*48200*/  IMAD.WIDE R6, R23, 0x4, R10 ;  /* 0x0000000417067825 */ /* 0x000fe200078e020a */
[----:B------:R4:W-:Y:S01]  /*48210*/  @P4 STG.E [R4.64], R212 ;  /* 0x000000d404004986 */ /* 0x0009e2000c101908 */
[----:B------:R-:W-:-:S03]  /*48220*/  ISETP.GE.AND P3, PT, R20, c[0x0][0x17c], PT ;  /* 0x00005f0014007a0c */ /* 0x000fc60003f66270 */
[----:B------:R-:W-:Y:S01]  /*48230*/  @P5 STG.E [R16.64], R177 ;  /* 0x000000b110005986 */ /* 0x000fe2000c101908 */
[----:B------:R-:W-:-:S03]  /*48240*/  ISETP.LT.AND P5, PT, R198, c[0x0][0x178], !P1 ;  /* 0x00005e00c6007a0c */ /* 0x000fc60004fa1270 */
[----:B------:R1:W-:Y:S01]  /*48250*/  @P2 STG.E [R6.64], R213 ;  /* 0x000000d506002986 */ /* 0x0003e2000c101908 */
[----:B------:R-:W-:-:S03]  /*48260*/  ISETP.LT.AND P2, PT, R207, c[0x0][0x178], !P1 ;  /* 0x00005e00cf007a0c */ /* 0x000fc60004f41270 */
[----:B------:R-:W3:Y:S04]  /*48270*/  LDL.LU R20, [R1+0x1478] ;  /* 0x0014780001147983 */ /* 0x000ee80000300800 */
[----:B------:R-:W3:Y:S01]  /*48280*/  LDL.LU R18, [R1+0x1470] ;  /* 0x0014700001127983 */ /* 0x000ee20000300800 */
[----:B--2---:R-:W-:-:S03]  /*48290*/  ISETP.GE.AND P1, PT, R2, c[0x0][0x17c], PT ;  /* 0x00005f0002007a0c */ /* 0x004fc60003f26270 */
[----:B------:R-:W2:Y:S01]  /*482a0*/  LDL.LU R2, [R1+0x146c] ;  /* 0x00146c0001027983 */ /* 0x000ea20000300800 */
[----:B------:R-:W-:Y:S02]  /*482b0*/  ISETP.LT.AND P6, PT, R207, c[0x0][0x178], !P0 ;  /* 0x00005e00cf007a0c */ /* 0x000fe400047c1270 */
[----:B------:R-:W-:Y:S02]  /*482c0*/  IADD3 R23, R23, c[0x0][0x198], RZ ;  /* 0x0000660017177a10 */ /* 0x000fe40007ffe0ff */
[----:B------:R-:W-:Y:S02]  /*482d0*/  ISETP.LT.AND P0, PT, R198, c[0x0][0x178], !P0 ;  /* 0x00005e00c6007a0c */ /* 0x000fe40004701270 */
[C---:B------:R-:W-:Y:S01]  /*482e0*/  IADD3 R19, R23.reuse, c[0x0][0x198], RZ ;  /* 0x0000660017137a10 */ /* 0x040fe20007ffe0ff */
[----:B-1----:R-:W-:-:S04]  /*482f0*/  IMAD.WIDE R12, R23, 0x4, R8 ;  /* 0x00000004170c7825 */ /* 0x002fc800078e0208 */
[----:B----4-:R-:W-:Y:S01]  /*48300*/  IMAD.WIDE R4, R23, 0x4, R10 ;  /* 0x0000000417047825 */ /* 0x010fe200078e020a */
[----:B------:R-:W-:-:S03]  /*48310*/  ISETP.GE.AND P4, PT, R36, c[0x0][0x17c], PT ;  /* 0x00005f0024007a0c */ /* 0x000fc60003f86270 */
[C---:B------:R-:W-:Y:S01]  /*48320*/  IMAD.WIDE R14, R19.reuse, 0x4, R8 ;  /* 0x00000004130e7825 */ /* 0x040fe200078e0208 */
[----:B------:R1:W-:Y:S03]  /*48330*/  @P6 STG.E [R12.64], R172 ;  /* 0x000000ac0c006986 */ /* 0x0003e6000c101908 */
[C---:B------:R-:W-:Y:S01]  /*48340*/  IMAD.WIDE R6, R19.reuse, 0x4, R10 ;  /* 0x0000000413067825 */ /* 0x040fe200078e020a */
[----:B------:R4:W-:Y:S01]  /*48350*/  @P0 STG.E [R4.64], R208 ;  /* 0x000000d004000986 */ /* 0x0009e2000c101908 */
[----:B------:R-:W-:Y:S02]  /*48360*/  IADD3 R19, R19, c[0x0][0x198], RZ ;  /* 0x0000660013137a10 */ /* 0x000fe40007ffe0ff */
[----:B------:R-:W-:Y:S01]  /*48370*/  ISETP.LT.AND P6, PT, R207, c[0x0][0x178], !P3 ;  /* 0x00005e00cf007a0c */ /* 0x000fe20005fc1270 */
[----:B------:R-:W-:Y:S01]  /*48380*/  @P2 STG.E [R14.64], R173 ;  /* 0x000000ad0e002986 */ /* 0x000fe2000c101908 */
[----:B------:R-:W-:-:S03]  /*48390*/  ISETP.LT.AND P3, PT, R198, c[0x0][0x178], !P3 ;  /* 0x00005e00c6007a0c */ /* 0x000fc60005f61270 */
[----:B------:R3:W-:Y:S01]  /*483a0*/  @P5 STG.E [R6.64], R209 ;  /* 0x000000d106005986 */ /* 0x0007e2000c101908 */
[----:B------:R-:W-:Y:S01]  /*483b0*/  ISETP.LT.AND P5, PT, R207, c[0x0][0x178], !P4 ;  /* 0x00005e00cf007a0c */ /* 0x000fe200067a1270 */
[C---:B-1----:R-:W-:Y:S01]  /*483c0*/  IMAD.WIDE R12, R19.reuse, 0x4, R8 ;  /* 0x00000004130c7825 */ /* 0x042fe200078e0208 */
[----:B------:R-:W-:Y:S02]  /*483d0*/  ISETP.LT.AND P4, PT, R198, c[0x0][0x178], !P4 ;  /* 0x00005e00c6007a0c */ /* 0x000fe40006781270 */
[----:B---3--:R-:W-:Y:S01]  /*483e0*/  ISETP.GE.AND P0, PT, R22, c[0x0][0x17c], PT ;  /* 0x00005f0016007a0c */ /* 0x008fe20003f06270 */
[C---:B------:R-:W-:Y:S01]  /*483f0*/  IMAD.WIDE R16, R19.reuse, 0x4, R10 ;  /* 0x0000000413107825 */ /* 0x040fe200078e020a */
[----:B------:R-:W3:Y:S01]  /*48400*/  LDL.LU R22, [R1+0x1460] ;  /* 0x0014600001167983 */ /* 0x000ee20000300800 */
[----:B------:R-:W-:-:S05]  /*48410*/  IADD3 R19, R19, c[0x0][0x198], RZ ;  /* 0x0000660013137a10 */ /* 0x000fca0007ffe0ff */
[C---:B----4-:R-:W-:Y:S01]  /*48420*/  IMAD.WIDE R4, R19.reuse, 0x4, R8 ;  /* 0x0000000413047825 */ /* 0x050fe200078e0208 */
[----:B------:R1:W-:Y:S03]  /*48430*/  @P6 STG.E [R12.64], R168 ;  /* 0x000000a80c006986 */ /* 0x0003e6000c101908 */
[----:B------:R-:W-:Y:S01]  /*48440*/  IMAD.WIDE R6, R19, 0x4, R10 ;  /* 0x0000000413067825 */ /* 0x000fe200078e020a */
[----:B------:R4:W-:Y:S01]  /*48450*/  @P3 STG.E [R16.64], R200 ;  /* 0x000000c810003986 */ /* 0x0009e2000c101908 */
[----:B------:R-:W-:Y:S02]  /*48460*/  ISETP.LT.AND P3, PT, R207, c[0x0][0x178], !P1 ;  /* 0x00005e00cf007a0c */ /* 0x000fe40004f61270 */
[----:B------:R-:W-:Y:S01]  /*48470*/  ISETP.LT.AND P6, PT, R198, c[0x0][0x178], !P1 ;  /* 0x00005e00c6007a0c */ /* 0x000fe20004fc1270 */
[----:B------:R-:W-:Y:S01]  /*48480*/  @P5 STG.E [R4.64], R169 ;  /* 0x000000a904005986 */ /* 0x000fe2000c101908 */
[----:B------:R-:W-:-:S03]  /*48490*/  ISETP.GE.AND P2, PT, R20, c[0x0][0x17c], PT ;  /* 0x00005f0014007a0c */ /* 0x000fc60003f46270 */
[----:B------:R-:W3:Y:S01]  /*484a0*/  LDL.LU R20, [R1+0x1458] ;  /* 0x0014580001147983 */ /* 0x000ee20000300800 */
[----:B------:R-:W-:-:S03]  /*484b0*/  ISETP.GE.AND P1, PT, R18, c[0x0][0x17c], PT ;  /* 0x00005f0012007a0c */ /* 0x000fc60003f26270 */
[----:B------:R1:W-:Y:S04]  /*484c0*/  @P4 STG.E [R6.64], R201 ;  /* 0x000000c906004986 */ /* 0x0003e8000c101908 */
[----:B------:R-:W3:Y:S01]  /*484d0*/  LDL.LU R18, [R1+0x144c] ;  /* 0x00144c0001127983 */ /* 0x000ee20000300800 */
[----:B--2---:R-:W-:-:S03]  /*484e0*/  ISETP.GE.AND P4, PT, R2, c[0x0][0x17c], PT ;  /* 0x00005f0002007a0c */ /* 0x004fc60003f86270 */
[----:B------:R-:W2:Y:S01]  /*484f0*/  LDL.LU R2, [R1+0x1448] ;  /* 0x0014480001027983 */ /* 0x000ea20000300800 */
[----:B------:R-:W-:Y:S02]  /*48500*/  IADD3 R21, R19, c[0x0][0x198], RZ ;  /* 0x0000660013157a10 */ /* 0x000fe40007ffe0ff */
[----:B------:R-:W-:-:S03]  /*48510*/  ISETP.LT.AND P5, PT, R207, c[0x0][0x178], !P0 ;  /* 0x00005e00cf007a0c */ /* 0x000fc600047a1270 */
[----:B------:R-:W-:-:S04]  /*48520*/  IMAD.WIDE R14, R21, 0x4, R8 ;  /* 0x00000004150e7825 */ /* 0x000fc800078e0208 */
[C---:B-1----:R-:W-:Y:S01]  /*48530*/  IMAD.WIDE R12, R21.reuse, 0x4, R10 ;  /* 0x00000004150c7825 */ /* 0x042fe200078e020a */
[----:B------:R-:W-:Y:S01]  /*48540*/  IADD3 R21, R21, c[0x0][0x198], RZ ;  /* 0x0000660015157a10 */ /* 0x000fe20007ffe0ff */
[----:B------:R-:W-:Y:S01]  /*48550*/  @P3 STG.E [R14.64], R120 ;  /* 0x000000780e003986 */ /* 0x000fe2000c101908 */
[----:B------:R-:W-:-:S03]  /*48560*/  ISETP.LT.AND P0, PT, R198, c[0x0][0x178], !P0 ;  /* 0x00005e00c6007a0c */ /* 0x000fc60004701270 */
[C-C-:B----4-:R-:W-:Y:S01]  /*48570*/  IMAD.WIDE R16, R21.reuse, 0x4, R8.reuse ;  /* 0x0000000415107825 */ /* 0x150fe200078e0208 */
[----:B------:R-:W-:Y:S01]  /*48580*/  IADD3 R19, R21, c[0x0][0x198], RZ ;  /* 0x0000660015137a10 */ /* 0x000fe20007ffe0ff */
[----:B------:R1:W-:Y:S01]  /*48590*/  @P6 STG.E [R12.64], R184 ;  /* 0x000000b80c006986 */ /* 0x0003e2000c101908 */
[C---:B------:R-:W-:Y:S02]  /*485a0*/  ISETP.LT.AND P3, PT, R207.reuse, c[0x0][0x178], !P2 ;  /* 0x00005e00cf007a0c */ /* 0x040fe40005761270 */
[----:B------:R-:W-:Y:S01]  /*485b0*/  ISETP.LT.AND P6, PT, R198, c[0x0][0x178], !P2 ;  /* 0x00005e00c6007a0c */ /* 0x000fe200057c1270 */
[----:B------:R4:W-:Y:S01]  /*485c0*/  @P5 STG.E [R16.64], R121 ;  /* 0x0000007910005986 */ /* 0x0009e2000c101908 */
[----:B------:R-:W-:Y:S01]  /*485d0*/  ISETP.LT.AND P5, PT, R207, c[0x0][0x178], !P1 ;  /* 0x00005e00cf007a0c */ /* 0x000fe20004fa1270 */
[----:B------:R-:W-:-:S04]  /*485e0*/  IMAD.WIDE R6, R19, 0x4, R8 ;  /* 0x0000000413067825 */ /* 0x000fc800078e0208 */
[C-C-:B-1----:R-:W-:Y:S01]  /*485f0*/  IMAD.WIDE R12, R19.reuse, 0x4, R10.reuse ;  /* 0x00000004130c7825 */ /* 0x142fe200078e020a */
[----:B------:R-:W-:Y:S02]  /*48600*/  IADD3 R19, R19, c[0x0][0x198], RZ ;  /* 0x0000660013137a10 */ /* 0x000fe40007ffe0ff */
[----:B---3--:R-:W-:Y:S02]  /*48610*/  ISETP.GE.AND P2, PT, R22, c[0x0][0x17c], PT ;  /* 0x00005f0016007a0c */ /* 0x008fe40003f46270 */
[----:B------:R-:W3:Y:S01]  /*48620*/  LDL.LU R22, [R1+0x1444] ;  /* 0x0014440001167983 */ /* 0x000ee20000300800 */
[----:B------:R-:W-:-:S04]  /*48630*/  IMAD.WIDE R4, R21, 0x4, R10 ;  /* 0x0000000415047825 */ /* 0x000fc800078e020a */
[----:B------:R-:W-:Y:S01]  /*48640*/  IMAD.WIDE R14, R19, 0x4, R8 ;  /* 0x00000004130e7825 */ /* 0x000fe200078e0208 */
[----:B------:R1:W-:Y:S04]  /*48650*/  @P0 STG.E [R4.64], R185 ;  /* 0x000000b904000986 */ /* 0x0003e8000c101908 */
[----:B------:R1:W-:Y:S04]  /*48660*/  @P3 STG.E [R6.64], R116 ;  /* 0x0000007406003986 */ /* 0x0003e8000c101908 */
[----:B------:R1:W-:Y:S01]  /*48670*/  @P6 STG.E [R12.64], R180 ;  /* 0x000000b40c006986 */ /* 0x0003e2000c101908 */
[----:B------:R-:W-:-:S03]  /*48680*/  ISETP.GE.AND P0, PT, R20, c[0x0][0x17c], PT ;  /* 0x00005f0014007a0c */ /* 0x000fc60003f06270 */
[----:B------:R1:W-:Y:S04]  /*48690*/  @P5 STG.E [R14.64], R117 ;  /* 0x000000750e005986 */ /* 0x0003e8000c101908 */
[----:B------:R-:W3:Y:S01]  /*486a0*/  LDL.LU R20, [R1+0x1438] ;  /* 0x0014380001147983 */ /* 0x000ee20000300800 */
[----:B------:R-:W-:-:S03]  /*486b0*/  ISETP.GE.AND P3, PT, R18, c[0x0][0x17c], PT ;  /* 0x00005f0012007a0c */ /* 0x000fc60003f66270 */
[----:B------:R-:W3:Y:S01]  /*486c0*/  LDL.LU R18, [R1+0x142c] ;  /* 0x00142c0001127983 */ /* 0x000ee20000300800 */
[----:B--2---:R-:W-:-:S03]  /*486d0*/  ISETP.GE.AND P5, PT, R2, c[0x0][0x17c], PT ;  /* 0x00005f0002007a0c */ /* 0x004fc60003fa6270 */
[----:B------:R-:W2:Y:S01]  /*486e0*/  LDL.LU R2, [R1+0x1428] ;  /* 0x0014280001027983 */ /* 0x000ea20000300800 */
[C---:B------:R-:W-:Y:S01]  /*486f0*/  ISETP.LT.AND P1, PT, R198.reuse, c[0x0][0x178], !P1 ;  /* 0x00005e00c6007a0c */ /* 0x040fe20004f21270 */
[----:B----4-:R-:W-:Y:S01]  /*48700*/  IMAD.WIDE R16, R19, 0x4, R10 ;  /* 0x0000000413107825 */ /* 0x010fe200078e020a */
[----:B------:R-:W-:Y:S02]  /*48710*/  ISETP.LT.AND P6, PT, R207, c[0x0][0x178], !P4 ;  /* 0x00005e00cf007a0c */ /* 0x000fe400067c1270 */
[----:B------:R-:W-:Y:S02]  /*48720*/  ISETP.LT.AND P4, PT, R198, c[0x0][0x178], !P4 ;  /* 0x00005e00c6007a0c */ /* 0x000fe40006781270 */
[----:B------:R-:W-:-:S07]  /*48730*/  IADD3 R19, R19, c[0x0][0x198], RZ ;  /* 0x0000660013137a10 */ /* 0x000fce0007ffe0ff */
[----:B------:R4:W-:Y:S01]  /*48740*/  @P1 STG.E [R16.64], R181 ;  /* 0x000000b510001986 */ /* 0x0009e2000c101908 */
[----:B------:R-:W-:Y:S02]  /*48750*/  ISETP.LT.AND P1, PT, R207, c[0x0][0x178], !P2 ;  /* 0x00005e00cf007a0c */ /* 0x000fe40005721270 */
[----:B------:R-:W-:Y:S02]  /*48760*/  ISETP.LT.AND P2, PT, R198, c[0x0][0x178], !P2 ;  /* 0x00005e00c6007a0c */ /* 0x000fe40005741270 */
[C---:B------:R-:W-:Y:S01]  /*48770*/  IADD3 R21, R19.reuse, c[0x0][0x198], RZ ;  /* 0x0000660013157a10 */ /* 0x040fe20007ffe0ff */
[----:B-1----:R-:W-:-:S04]  /*48780*/  IMAD.WIDE R4, R19, 0x4, R8 ;  /* 0x0000000413047825 */ /* 0x002fc800078e0208 */
[----:B------:R-:W-:Y:S01]  /*48790*/  IMAD.WIDE R6, R19, 0x4, R10 ;  /* 0x0000000413067825 */ /* 0x000fe200078e020a */
[----:B------:R1:W-:Y:S03]  /*487a0*/  @P6 STG.E [R4.64], R72 ;  /* 0x0000004804006986 */ /* 0x0003e6000c101908 */
[C---:B------:R-:W-:Y:S01]  /*487b0*/  IMAD.WIDE R12, R21.reuse, 0x4, R8 ;  /* 0x00000004150c7825 */ /* 0x040fe200078e0208 */
[----:B------:R1:W-:Y:S03]  /*487c0*/  @P4 STG.E [R6.64], R152 ;  /* 0x0000009806004986 */ /* 0x0003e6000c101908 */
[----:B------:R-:W-:Y:S01]  /*487d0*/  IMAD.WIDE R14, R21, 0x4, R10 ;  /* 0x00000004150e7825 */ /* 0x000fe200078e020a */
[----:B------:R-:W-:Y:S01]  /*487e0*/  ISETP.LT.AND P6, PT, R207, c[0x0][0x178], !P0 ;  /* 0x00005e00cf007a0c */ /* 0x000fe200047c1270 */
[----:B------:R1:W-:Y:S01]  /*487f0*/  @P1 STG.E [R12.64], R73 ;  /* 0x000000490c001986 */ /* 0x0003e2000c101908 */
[----:B------:R-:W-:-:S02]  /*48800*/  IADD3 R21, R21, c[0x0][0x198], RZ ;  /* 0x0000660015157a10 */ /* 0x000fc40007ffe0ff */
[C---:B------:R-:W-:Y:S01]  /*48810*/  ISETP.LT.AND P0, PT, R198.reuse, c[0x0][0x178], !P0 ;  /* 0x00005e00c6007a0c */ /* 0x040fe20004701270 */
[----:B------:R1:W-:Y:S01]  /*48820*/  @P2 STG.E [R14.64], R153 ;  /* 0x000000990e002986 */ /* 0x0003e2000c101908 */
[----:B------:R-:W-:Y:S02]  /*48830*/  ISETP.LT.AND P2, PT, R207, c[0x0][0x178], !P3 ;  /* 0x00005e00cf007a0c */ /* 0x000fe40005f41270 */
[----:B------:R-:W-:Y:S02]  /*48840*/  ISETP.LT.AND P3, PT, R198, c[0x0][0x178], !P3 ;  /* 0x00005e00c6007a0c */ /* 0x000fe40005f61270 */
[----:B---3--:R-:W-:Y:S02]  /*48850*/  ISETP.GE.AND P4, PT, R22, c[0x0][0x17c], PT ;  /* 0x00005f0016007a0c */ /* 0x008fe40003f86270 */
[----:B------:R-:W3:Y:S01]  /*48860*/  LDL.LU R22, [R1+0x1420] ;  /* 0x0014200001167983 */ /* 0x000ee20000300800 */
[C---:B------:R-:W-:Y:S01]  /*48870*/  IADD3 R19, R21.reuse, c[0x0][0x198], RZ ;  /* 0x0000660015137a10 */ /* 0x040fe20007ffe0ff */
[----:B----4-:R-:W-:-:S04]  /*48880*/  IMAD.WIDE R16, R21, 0x4, R8 ;  /* 0x0000000415107825 */ /* 0x010fc800078e0208 */
[----:B-1----:R-:W-:Y:S01]  /*48890*/  IMAD.WIDE R4, R21, 0x4, R10 ;  /* 0x0000000415047825 */ /* 0x002fe200078e020a */
[----:B------:R1:W-:Y:S03]  /*488a0*/  @P6 STG.E [R16.64], R28 ;  /* 0x0000001c10006986 */ /* 0x0003e6000c101908 */
[C---:B------:R-:W-:Y:S01]  /*488b0*/  IMAD.WIDE R6, R19.reuse, 0x4, R8 ;  /* 0x0000000413067825 */ /* 0x040fe200078e0208 */
[----:B------:R4:W-:Y:S03]  /*488c0*/  @P0 STG.E [R4.64], R96 ;  /* 0x0000006004000986 */ /* 0x0009e6000c101908 */
[----:B------:R-:W-:Y:S01]  /*488d0*/  IMAD.WIDE R12, R19, 0x4, R10 ;  /* 0x00000004130c7825 */ /* 0x000fe200078e020a */
[----:B------:R-:W-:Y:S01]  /*488e0*/  ISETP.GE.AND P1, PT, R20, c[0x0][0x17c], PT ;  /* 0x00005f0014007a0c */ /* 0x000fe20003f26270 */
[----:B------:R-:W-:Y:S01]  /*488f0*/  @P2 STG.E [R6.64], R29 ;  /* 0x0000001d06002986 */ /* 0x000fe2000c101908 */
[----:B------:R-:W-:-:S03]  /*48900*/  ISETP.GE.AND P0, PT, R18, c[0x0][0x17c], PT ;  /* 0x00005f0012007a0c */ /* 0x000fc60003f06270 */
[----:B------:R-:W3:Y:S04]  /*48910*/  LDL.LU R20, [R1+0x141c] ;  /* 0x00141c0001147983 */ /* 0x000ee80000300800 */
[----:B------:R1:W-:Y:S04]  /*48920*/  @P3 STG.E [R12.64], R97 ;  /* 0x000000610c003986 */ /* 0x0003e8000c101908 */
[----:B------:R-:W3:Y:S01]  /*48930*/  LDL.LU R18, [R1+0x1410] ;  /* 0x0014100001127983 */ /* 0x000ee20000300800 */
[----:B--2---:R-:W-:-:S03]  /*48940*/  ISETP.GE.AND P3, PT, R2, c[0x0][0x17c], PT ;  /* 0x00005f0002007a0c */ /* 0x004fc60003f66270 */
[----:B------:R-:W2:Y:S01]  /*48950*/  LDL.LU R2, [R1+0x1408] ;  /* 0x0014080001027983 */ /* 0x000ea20000300800 */
[----:B------:R-:W-:Y:S02]  /*48960*/  ISETP.LT.AND P6, PT, R207, c[0x0][0x178], !P5 ;  /* 0x00005e00cf007a0c */ /* 0x000fe40006fc1270 */
[----:B------:R-:W-:Y:S02]  /*48970*/  IADD3 R19, R19, c[0x0][0x198], RZ ;  /* 0x0000660013137a10 */ /* 0x000fe40007ffe0ff */
[----:B------:R-:W-:Y:S02]  /*48980*/  ISETP.LT.AND P5, PT, R198, c[0x0][0x178], !P5 ;  /* 0x00005e00c6007a0c */ /* 0x000fe40006fa1270 */
[----:B------:R-:W-:Y:S01]  /*48990*/  ISETP.LT.AND P2, PT, R207, c[0x0][0x178], !P4 ;  /* 0x00005e00cf007a0c */ /* 0x000fe20006741270 */
[----:B------:R-:W-:-:S04]  /*489a0*/  IMAD.WIDE R14, R19, 0x4, R8 ;  /* 0x00000004130e7825 */ /* 0x000fc800078e0208 */
[C---:B-1----:R-:W-:Y:S01]  /*489b0*/  IMAD.WIDE R16, R19.reuse, 0x4, R10 ;  /* 0x0000000413107825 */ /* 0x042fe200078e020a */
[----:B------:R-:W-:Y:S01]  /*489c0*/  IADD3 R19, R19, c[0x0][0x198], RZ ;  /* 0x0000660013137a10 */ /* 0x000fe20007ffe0ff */
[----:B------:R1:W-:Y:S01]  /*489d0*/  @P6 STG.E [R14.64], R24 ;  /* 0x000000180e006986 */ /* 0x0003e2000c101908 */
[----:B------:R-:W-:-:S03]  /*489e0*/  ISETP.LT.AND P4, PT, R198, c[0x0][0x178], !P4 ;  /* 0x00005e00c6007a0c */ /* 0x000fc60006781270 */
[C-C-:B----4-:R-:W-:Y:S01]  /*489f0*/  IMAD.WIDE R4, R19.reuse, 0x4, R8.reuse ;  /* 0x0000000413047825 */ /* 0x150fe200078e0208 */
[----:B------:R4:W-:Y:S01]  /*48a00*/  @P5 STG.E [R16.64], R92 ;  /* 0x0000005c10005986 */ /* 0x0009e2000c101908 */
[----:B------:R-:W-:Y:S02]  /*48a10*/  IADD3 R21, R19, c[0x0][0x198], RZ ;  /* 0x0000660013157a10 */ /* 0x000fe40007ffe0ff */
[C---:B------:R-:W-:Y:S01]  /*48a20*/  ISETP.LT.AND P5, PT, R207.reuse, c[0x0][0x178], !P1 ;  /* 0x00005e00cf007a0c */ /* 0x040fe20004fa1270 */
[----:B------:R3:W-:Y:S01]  /*48a30*/  @P2 STG.E [R4.64], R25 ;  /* 0x0000001904002986 */ /* 0x0007e2000c101908 */
[C---:B------:R-:W-:Y:S02]  /*48a40*/  ISETP.LT.AND P1, PT, R198.reuse, c[0x0][0x178], !P1 ;  /* 0x00005e00c6007a0c */ /* 0x040fe40004f21270 */
[----:B------:R-:W-:Y:S01]  /*48a50*/  ISETP.LT.AND P2, PT, R207, c[0x0][0x178], !P0 ;  /* 0x00005e00cf007a0c */ /* 0x000fe20004741270 */
[----:B------:R-:W-:Y:S01]  /*48a60*/  IMAD.WIDE R12, R21, 0x4, R8 ;  /* 0x00000004150c7825 */ /* 0x000fe200078e0208 */
[----:B------:R-:W-:-:S03]  /*48a70*/  ISETP.LT.AND P0, PT, R198, c[0x0][0x178], !P0 ;  /* 0x00005e00c6007a0c */ /* 0x000fc60004701270 */
[C---:B-1----:R-:W-:Y:S01]  /*48a80*/  IMAD.WIDE R14, R21.reuse, 0x4, R10 ;  /* 0x00000004150e7825 */ /* 0x042fe200078e020a */
[----:B------:R-:W-:-:S03]  /*48a90*/  IADD3 R21, R21, c[0x0][0x198], RZ ;  /* 0x0000660015157a10 */ /* 0x000fc60007ffe0ff */
[----:B------:R-:W-:Y:S01]  /*48aa0*/  IMAD.WIDE R6, R19, 0x4, R10 ;  /* 0x0000000413067825 */ /* 0x000fe200078e020a */
[----:B---3--:R-:W-:Y:S02]  /*48ab0*/  ISETP.GE.AND P6, PT, R22, c[0x0][0x17c], PT ;  /* 0x00005f0016007a0c */ /* 0x008fe40003fc6270 */
[----:B------:R-:W3:Y:S01]  /*48ac0*/  LDL.LU R22, [R1+0x13fc] ;  /* 0x0013fc0001167983 */ /* 0x000ee20000300800 */
[----:B----4-:R-:W-:-:S03]  /*48ad0*/  IMAD.WIDE R16, R21, 0x4, R8 ;  /* 0x0000000415107825 */ /* 0x010fc600078e0208 */
[----:B------:R1:W-:Y:S01]  /*48ae0*/  @P4 STG.E [R6.64], R93 ;  /* 0x0000005d06004986 */ /* 0x0003e2000c101908 */
[----:B------:R-:W-:-:S03]  /*48af0*/  IMAD.WIDE R4, R21, 0x4, R10 ;  /* 0x0000000415047825 */ /* 0x000fc600078e020a */
[----:B------:R4:W-:Y:S04]  /*48b00*/  @P5 STG.E [R12.64], R178 ;  /* 0x000000b20c005986 */ /* 0x0009e8000c101908 */
[----:B------:R1:W-:Y:S04]  /*48b10*/  @P1 STG.E [R14.64], R214 ;  /* 0x000000d60e001986 */ /* 0x0003e8000c101908 */
[----:B------:R1:W-:Y:S01]  /*48b20*/  @P2 STG.E [R16.64], R179 ;  /* 0x000000b310002986 */ /* 0x0003e2000c101908 */
[----:B------:R-:W-:-:S03]  /*48b30*/  ISETP.GE.AND P4, PT, R20, c[0x0][0x17c], PT ;  /* 0x00005f0014007a0c */ /* 0x000fc60003f86270 */
[----:B------:R-:W3:Y:S04]  /*48b40*/  LDL.LU R20, [R1+0x13f8] ;  /* 0x0013f80001147983 */ /* 0x000ee80000300800 */
[----:B------:R1:W-:Y:S01]  /*48b50*/  @P0 STG.E [R4.64], R215 ;  /* 0x000000d704000986 */ /* 0x0003e2000c101908 */
[----:B------:R-:W-:-:S03]  /*48b60*/  ISETP.GE.AND P1, PT, R18, c[0x0][0x17c], PT ;  /* 0x00005f0012007a0c */ /* 0x000fc60003f26270 */
[----:B------:R-:W3:Y:S01]  /*48b70*/  LDL.LU R18, [R1+0x13f4] ;  /* 0x0013f40001127983 */ /* 0x000ee20000300800 */
[----:B--2---:R-:W-:-:S03]  /*48b80*/  ISETP.GE.AND P0, PT, R2, c[0x0][0x17c], PT ;  /* 0x00005f0002007a0c */ /* 0x004fc60003f06270 */
[----:B------:R-:W2:Y:S01]  /*48b90*/  LDL.LU R2, [R1+0x13e8] ;  /* 0x0013e80001027983 */ /* 0x000ea20000300800 */
[----:B------:R-:W-:Y:S02]  /*48ba0*/  ISETP.LT.AND P5, PT, R207, c[0x0][0x178], !P3 ;  /* 0x00005e00cf007a0c */ /* 0x000fe40005fa1270 */
[----:B------:R-:W-:Y:S01]  /*48bb0*/  IADD3 R19, R21, c[0x0][0x198], RZ ;  /* 0x0000660015137a10 */ /* 0x000fe20007ffe0ff */
[----:B------:R-:W2:Y:S01]  /*48bc0*/  LDL.LU R23, [R1+0x13dc] ;  /* 0x0013dc0001177983 */ /* 0x000ea20000300800 */
[----:B------:R-:W-:Y:S02]  /*48bd0*/  ISETP.LT.AND P3, PT, R198, c[0x0][0x178], !P3 ;  /* 0x00005e00c6007a0c */ /* 0x000fe40005f61270 */
[----:B------:R-:W-:Y:S01]  /*48be0*/  ISETP.LT.AND P2, PT, R207, c[0x0][0x178], !P6 ;  /* 0x00005e00cf007a0c */ /* 0x000fe20007741270 */
[----:B-1----:R-:W-:-:S04]  /*48bf0*/  IMAD.WIDE R6, R19, 0x4, R8 ;  /* 0x0000000413067825 */ /* 0x002fc800078e0208 */
[C---:B----4-:R-:W-:Y:S01]  /*48c00*/  IMAD.WIDE R12, R19.reuse, 0x4, R10 ;  /* 0x00000004130c7825 */ /* 0x050fe200078e020a */
[----:B------:R-:W-:Y:S01]  /*48c10*/  IADD3 R19, R19, c[0x0][0x198], RZ ;  /* 0x0000660013137a10 */ /* 0x000fe20007ffe0ff */
[----:B------:R1:W-:Y:S01]  /*48c20*/  @P5 STG.E [R6.64], R174 ;  /* 0x000000ae06005986 */ /* 0x0003e2000c101908 */
[----:B------:R-:W-:-:S03]  /*48c30*/  ISETP.LT.AND P6, PT, R198, c[0x0][0x178], !P6 ;  /* 0x00005e00c6007a0c */ /* 0x000fc600077c1270 */
[----:B------:R-:W-:Y:S01]  /*48c40*/  IMAD.WIDE R14, R19, 0x4, R8 ;  /* 0x00000004130e7825 */ /* 0x000fe200078e0208 */
[----:B------:R4:W-:Y:S01]  /*48c50*/  @P3 STG.E [R12.64], R210 ;  /* 0x000000d20c003986 */ /* 0x0009e2000c101908 */
[----:B------:R-:W-:Y:S02]  /*48c60*/  ISETP.LT.AND P3, PT, R207, c[0x0][0x178], !P4 ;  /* 0x00005e00cf007a0c */ /* 0x000fe40006761270 */
[C---:B------:R-:W-:Y:S01]  /*48c70*/  IMAD.WIDE R16, R19.reuse, 0x4, R10 ;  /* 0x0000000413107825 */ /* 0x040fe200078e020a */
[----:B------:R-:W-:Y:S01]  /*48c80*/  ISETP.LT.AND P4, PT, R198, c[0x0][0x178], !P4 ;  /* 0x00005e00c6007a0c */ /* 0x000fe20006781270 */
[----:B------:R2:W-:Y:S01]  /*48c90*/  @P2 STG.E [R14.64], R175 ;  /* 0x000000af0e002986 */ /* 0x0005e2000c101908 */
[----:B------:R-:W-:Y:S02]  /*48ca0*/  IADD3 R19, R19, c[0x0][0x198], RZ ;  /* 0x0000660013137a10 */ /* 0x000fe40007ffe0ff */
[----:B------:R-:W-:Y:S02]  /*48cb0*/  ISETP.LT.AND P2, PT, R207, c[0x0][0x178], !P1 ;  /* 0x00005e00cf007a0c */ /* 0x000fe40004f41270 */
[C---:B------:R-:W-:Y:S01]  /*48cc0*/  IADD3 R21, R19.reuse, c[0x0][0x198], RZ ;  /* 0x0000660013157a10 */ /* 0x040fe20007ffe0ff */
[C---:B------:R-:W-:Y:S01]  /*48cd0*/  IMAD.WIDE R4, R19.reuse, 0x4, R8 ;  /* 0x0000000413047825 */ /* 0x040fe200078e0208 */
[----:B------:R2:W-:Y:S03]  /*48ce0*/  @P6 STG.E [R16.64], R211 ;  /* 0x000000d310006986 */ /* 0x0005e6000c101908 */
[----:B-1----:R-:W-:Y:S01]  /*48cf0*/  IMAD.WIDE R6, R19, 0x4, R10 ;  /* 0x0000000413067825 */ /* 0x002fe200078e020a */
[----:B---3--:R-:W-:-:S02]  /*48d00*/  ISETP.GE.AND P5, PT, R22, c[0x0][0x17c], PT ;  /* 0x00005f0016007a0c */ /* 0x008fc40003fa6270 */
[----:B------:R-:W3:Y:S01]  /*48d10*/  LDL.LU R22, [R1+0x13d8] ;  /* 0x0013d80001167983 */ /* 0x000ee20000300800 */
[----:B----4-:R-:W-:Y:S01]  /*48d20*/  IMAD.WIDE R12, R21, 0x4, R8 ;  /* 0x00000004150c7825 */ /* 0x010fe200078e0208 */
[----:B------:R-:W-:Y:S02]  /*48d30*/  ISETP.LT.AND P6, PT, R198, c[0x0][0x178], !P1 ;  /* 0x00005e00c6007a0c */ /* 0x000fe40004fc1270 */
[----:B------:R-:W-:Y:S04]  /*48d40*/  @P3 STG.E [R4.64], R170 ;  /* 0x000000aa04003986 */ /* 0x000fe8000c101908 */
[----:B------:R1:W-:Y:S04]  /*48d50*/  @P4 STG.E [R6.64], R202 ;  /* 0x000000ca06004986 */ /* 0x0003e8000c101908 */
[----:B------:R4:W-:Y:S01]  /*48d60*/  @P2 STG.E [R12.64], R171 ;  /* 0x000000ab0c002986 */ /* 0x0009e2000c101908 */
[----:B------:R-:W-:-:S03]  /*48d70*/  ISETP.GE.AND P1, PT, R20, c[0x0][0x17c], PT ;  /* 0x00005f0014007a0c */ /* 0x000fc60003f26270 */
[----:B------:R-:W3:Y:S01]  /*48d80*/  LDL.LU R20, [R1+0x13d0] ;  /* 0x0013d00001147983 */ /* 0x000ee20000300800 */
[----:B------:R-:W-:-:S03]  /*48d90*/  ISETP.GE.AND P4, PT, R18, c[0x0][0x17c], PT ;  /* 0x00005f0012007a0c */ /* 0x000fc60003f86270 */
[----:B------:R-:W3:Y:S01]  /*48da0*/  LDL.LU R18, [R1+0x13cc] ;  /* 0x0013cc0001127983 */ /* 0x000ee20000300800 */
[----:B--2---:R-:W-:-:S03]  /*48db0*/  ISETP.GE.AND P2, PT, R2, c[0x0][0x17c], PT ;  /* 0x00005f0002007a0c */ /* 0x004fc60003f46270 */
[----:B------:R-:W2:Y:S01]  /*48dc0*/  LDL.LU R2, [R1+0x13c0] ;  /* 0x0013c00001027983 */ /* 0x000ea20000300800 */
[----:B------:R-:W-:Y:S01]  /*48dd0*/  ISETP.LT.AND P3, PT, R207, c[0x0][0x178], !P0 ;  /* 0x00005e00cf007a0c */ /* 0x000fe20004761270 */
[C---:B------:R-:W-:Y:S01]  /*48de0*/  IMAD.WIDE R14, R21.reuse, 0x4, R10 ;  /* 0x00000004150e7825 */ /* 0x040fe200078e020a */
[----:B------:R-:W-:Y:S02]  /*48df0*/  IADD3 R21, R21, c[0x0][0x198], RZ ;  /* 0x0000660015157a10 */ /* 0x000fe40007ffe0ff */
[----:B------:R-:W-:-:S03]  /*48e00*/  ISETP.LT.AND P0, PT, R198, c[0x0][0x178], !P0 ;  /* 0x00005e00c6007a0c */ /* 0x000fc60004701270 */
[--C-:B------:R-:W-:Y:S01]  /*48e10*/  IMAD.WIDE R16, R21, 0x4, R8.reuse ;  /* 0x0000000415107825 */ /* 0x100fe200078e0208 */
[----:B------:R4:W-:Y:S01]  /*48e20*/  @P6 STG.E [R14.64], R203 ;  /* 0x000000cb0e006986 */ /* 0x0009e2000c101908 */
[----:B------:R-:W-:Y:S02]  /*48e30*/  ISETP.LT.AND P6, PT, R207, c[0x0][0x178], !P5 ;  /* 0x00005e00cf007a0c */ /* 0x000fe40006fc1270 */
[----:B------:R-:W-:Y:S02]  /*48e40*/  IADD3 R19, R21, c[0x0][0x198], RZ ;  /* 0x0000660015137a10 */ /* 0x000fe40007ffe0ff */
[----:B------:R-:W-:Y:S01]  /*48e50*/  ISETP.LT.AND P5, PT, R198, c[0x0][0x178], !P5 ;  /* 0x00005e00c6007a0c */ /* 0x000fe20006fa1270 */
[----:B------:R4:W-:Y:S01]  /*48e60*/  @P3 STG.E [R16.64], R122 ;  /* 0x0000007a10003986 */ /* 0x0009e2000c101908 */
[----:B------:R-:W-:Y:S01]  /*48e70*/  ISETP.LT.AND P3, PT, R207, c[0x0][0x178], !P1 ;  /* 0x00005e00cf007a0c */ /* 0x000fe20004f61270 */
[----:B-1----:R-:W-:-:S04]  /*48e80*/  IMAD.WIDE R6, R19, 0x4, R8 ;  /* 0x0000000413067825 */ /* 0x002fc800078e0208 */
[C---:B----4-:R-:W-:Y:S01]  /*48e90*/  IMAD.WIDE R12, R19.reuse, 0x4, R10 ;  /* 0x00000004130c7825 */ /* 0x050fe200078e020a */
[----:B------:R-:W-:-:S03]  /*48ea0*/  IADD3 R19, R19, c[0x0][0x198], RZ ;  /* 0x0000660013137a10 */ /* 0x000fc60007ffe0ff */
[----:B------:R-:W-:Y:S01]  /*48eb0*/  IMAD.WIDE R4, R21, 0x4, R10 ;  /* 0x0000000415047825 */ /* 0x000fe200078e020a */
[----:B------:R-:W-:-:S03]  /*48ec0*/  ISETP.LT.AND P1, PT, R198, c[0x0][0x178], !P1 ;  /* 0x00005e00c6007a0c */ /* 0x000fc60004f21270 */
[C---:B------:R-:W-:Y:S01]  /*48ed0*/  IMAD.WIDE R14, R19.reuse, 0x4, R8 ;  /* 0x00000004130e7825 */ /* 0x040fe200078e0208 */
[----:B------:R1:W-:Y:S04]  /*48ee0*/  @P0 STG.E [R4.64], R186 ;  /* 0x000000ba04000986 */ /* 0x0003e8000c101908 */
[----:B------:R4:W-:Y:S01]  /*48ef0*/  @P6 STG.E [R6.64], R123 ;  /* 0x0000007b06006986 */ /* 0x0009e2000c101908 */
[----:B------:R-:W-:Y:S01]  /*48f00*/  IMAD.WIDE R16, R19, 0x4, R10 ;  /* 0x0000000413107825 */ /* 0x000fe200078e020a */
[----:B------:R-:W-:Y:S02]  /*48f10*/  ISETP.LT.AND P6, PT, R198, c[0x0][0x178], !P4 ;  /* 0x00005e00c6007a0c */ /* 0x000fe400067c1270 */
[----:B------:R1:W-:Y:S01]  /*48f20*/  @P5 STG.E [R12.64], R187 ;  /* 0x000000bb0c005986 */ /* 0x0003e2000c101908 */
[----:B------:R-:W-:-:S02]  /*48f30*/  ISETP.LT.AND P5, PT, R207, c[0x0][0x178], !P4 ;  /* 0x00005e00cf007a0c */ /* 0x000fc400067a1270 */
[----:B------:R-:W-:Y:S01]  /*48f40*/  IADD3 R19, R19, c[0x0][0x198], RZ ;  /* 0x0000660013137a10 */ /* 0x000fe20007ffe0ff */
[----:B------:R3:W-:Y:S01]  /*48f50*/  @P3 STG.E [R14.64], R118 ;  /* 0x000000760e003986 */ /* 0x0007e2000c101908 */
[----:B------:R-:W-:Y:S02]  /*48f60*/  ISETP.LT.AND P3, PT, R207, c[0x0][0x178], !P2 ;  /* 0x00005e00cf007a0c */ /* 0x000fe40005761270 */
[----:B---3--:R-:W-:Y:S02]  /*48f70*/  ISETP.GE.AND P4, PT, R22, c[0x0][0x17c], PT ;  /* 0x00005f0016007a0c */ /* 0x008fe40003f86270 */
[----:B------:R-:W3:Y:S01]  /*48f80*/  LDL.LU R22, [R1+0x13b8] ;  /* 0x0013b80001167983 */ /* 0x000ee20000300800 */
[----:B------:R-:W-:-:S03]  /*48f90*/  IADD3 R21, R19, c[0x0][0x198], RZ ;  /* 0x0000660013157a10 */ /* 0x000fc60007ffe0ff */
[----:B------:R-:W3:Y:S01]  /*48fa0*/  LDL.LU R25, [R1+0x13ac] ;  /* 0x0013ac0001197983 */ /* 0x000ee20000300800 */
[----:B-1----:R-:W-:-:S04]  /*48fb0*/  IMAD.WIDE R4, R19, 0x4, R8 ;  /* 0x0000000413047825 */ /* 0x002fc800078e0208 */
[----:B----4-:R-:W-:Y:S01]  /*48fc0*/  IMAD.WIDE R6, R19, 0x4, R10 ;  /* 0x0000000413067825 */ /* 0x010fe200078e020a */
[----:B------:R1:W-:Y:S03]  /*48fd0*/  @P1 STG.E [R16.64], R182 ;  /* 0x000000b610001986 */ /* 0x0003e6000c101908 */
[C---:B------:R-:W-:Y:S01]  /*48fe0*/  IMAD.WIDE R12, R21.reuse, 0x4, R8 ;  /* 0x00000004150c7825 */ /* 0x040fe200078e0208 */
[----:B------:R-:W-:Y:S04]  /*48ff0*/  @P5 STG.E [R4.64], R119 ;  /* 0x0000007704005986 */ /* 0x000fe8000c101908 */
[----:B------:R-:W-:Y:S04]  /*49000*/  @P6 STG.E [R6.64], R183 ;  /* 0x000000b706006986 */ /* 0x000fe8000c101908 */
[----:B------:R4:W-:Y:S04]  /*49010*/  @P3 STG.E [R12.64], R74 ;  /* 0x0000004a0c003986 */ /* 0x0009e8000c101908 */
[----:B------:R-:W3:Y:S01]  /*49020*/  LDL.LU R24, [R1+0x13a8] ;  /* 0x0013a80001187983 */ /* 0x000ee20000300800 */
[----:B------:R-:W-:Y:S01]  /*49030*/  ISETP.LT.AND P2, PT, R198, c[0x0][0x178], !P2 ;  /* 0x00005e00c6007a0c */ /* 0x000fe20005741270 */
[----:B------:R-:W-:Y:S01]  /*49040*/  IMAD.WIDE R14, R21, 0x4, R10 ;  /* 0x00000004150e7825 */ /* 0x000fe200078e020a */
[----:B------:R-:W-:Y:S01]  /*49050*/  ISETP.GE.AND P0, PT, R23, c[0x0][0x17c], PT ;  /* 0x00005f0017007a0c */ /* 0x000fe20003f06270 */
[----:B------:R-:W1:Y:S01]  /*49060*/  LDS.128 R4, [R0] ;  /* 0x0000000000047984 */ /* 0x000e620000000c00 */
[----:B--2---:R-:W-:-:S03]  /*49070*/  ISETP.GE.AND P3, PT, R2, c[0x0][0x17c], PT ;  /* 0x00005f0002007a0c */ /* 0x004fc60003f66270 */
[----:B------:R-:W2:Y:S01]  /*49080*/  LDL.LU R2, [R1+0x13a4] ;  /* 0x0013a40001027983 */ /* 0x000ea20000300800 */
[----:B------:R-:W-:Y:S02]  /*49090*/  ISETP.LT.AND P5, PT, R207, c[0x0][0x178], !P0 ;  /* 0x00005e00cf007a0c */ /* 0x000fe400047a1270 */
[----:B------:R-:W-:-:S03]  /*490a0*/  IADD3 R19, R21, c[0x0][0x198], RZ ;  /* 0x0000660015137a10 */ /* 0x000fc60007ffe0ff */
[----:B------:R4:W-:Y:S01]  /*490b0*/  @P2 STG.E [R14.64], R154 ;  /* 0x0000009a0e002986 */ /* 0x0009e2000c101908 */
[C---:B------:R-:W-:Y:S02]  /*490c0*/  ISETP.LT.AND P0, PT, R198.reuse, c[0x0][0x178], !P0 ;  /* 0x00005e00c6007a0c */ /* 0x040fe40004701270 */
[----:B------:R-:W-:Y:S01]  /*490d0*/  ISETP.LT.AND P2, PT, R207, c[0x0][0x178], !P4 ;  /* 0x00005e00cf007a0c */ /* 0x000fe20006741270 */
[----:B------:R-:W2:Y:S01]  /*490e0*/  LDL.LU R39, [R1+0x1398] ;  /* 0x0013980001277983 */ /* 0x000ea20000300800 */
[----:B------:R-:W-:Y:S02]  /*490f0*/  ISETP.LT.AND P4, PT, R198, c[0x0][0x178], !P4 ;  /* 0x00005e00c6007a0c */ /* 0x000fe40006781270 */
[C---:B------:R-:W-:Y:S01]  /*49100*/  IADD3 R23, R19.reuse, c[0x0][0x198], RZ ;  /* 0x0000660013177a10 */ /* 0x040fe20007ffe0ff */
[C---:B-1----:R-:W-:Y:S01]  /*49110*/  IMAD.WIDE R16, R19.reuse, 0x4, R8 ;  /* 0x0000000413107825 */ /* 0x042fe200078e0208 */
[----:B------:R-:W-:Y:S01]  /*49120*/  ISETP.GE.AND P6, PT, R18, c[0x0][0x17c], PT ;  /* 0x00005f0012007a0c */ /* 0x000fe20003fc6270 */
[----:B------:R-:W2:Y:S01]  /*49130*/  LDL.LU R38, [R1+0x138c] ;  /* 0x00138c0001267983 */ /* 0x000ea20000300800 */
[----:B------:R-:W-:Y:S01]  /*49140*/  ISETP.GE.AND P1, PT, R20, c[0x0][0x17c], PT ;  /* 0x00005f0014007a0c */ /* 0x000fe20003f26270 */
[----:B------:R-:W-:-:S04]  /*49150*/  IMAD.WIDE R18, R19, 0x4, R10 ;  /* 0x0000000413127825 */ /* 0x000fc800078e020a */
[C---:B----4-:R-:W-:Y:S01]  /*49160*/  IMAD.WIDE R12, R23.reuse, 0x4, R8 ;  /* 0x00000004170c7825 */ /* 0x050fe200078e0208 */
[----:B------:R1:W-:Y:S03]  /*49170*/  @P5 STG.E [R16.64], R75 ;  /* 0x0000004b10005986 */ /* 0x0003e6000c101908 */
[----:B------:R-:W-:Y:S01]  /*49180*/  IMAD.WIDE R20, R23, 0x4, R10 ;  /* 0x0000000417147825 */ /* 0x000fe200078e020a */
[----:B------:R4:W-:Y:S01]  /*49190*/  @P0 STG.E [R18.64], R155 ;  /* 0x0000009b12000986 */ /* 0x0009e2000c101908 */
[----:B------:R-:W-:Y:S02]  /*491a0*/  ISETP.LT.AND P5, PT, R207, c[0x0][0x178], !P1 ;  /* 0x00005e00cf007a0c */ /* 0x000fe40004fa1270 */
[----:B------:R-:W-:Y:S01]  /*491b0*/  ISETP.LT.AND P1, PT, R198, c[0x0][0x178], !P1 ;  /* 0x00005e00c6007a0c */ /* 0x000fe20004f21270 */
[----:B------:R-:W-:Y:S01]  /*491c0*/  @P2 STG.E [R12.64], R30 ;  /* 0x0000001e0c002986 */ /* 0x000fe2000c101908 */
[----:B------:R-:W-:-:S03]  /*491d0*/  IADD3 R15, R23, c[0x0][0x198], RZ ;  /* 0x00006600170f7a10 */ /* 0x000fc60007ffe0ff */
[----:B------:R3:W-:Y:S01]  /*491e0*/  @P4 STG.E [R20.64], R98 ;  /* 0x0000006214004986 */ /* 0x0007e2000c101908 */
[----:B------:R-:W-:Y:S01]  /*491f0*/  ISETP.LT.AND P4, PT, R207, c[0x0][0x178], !P6 ;  /* 0x00005e00cf007a0c */ /* 0x000fe20007781270 */
[----:B-1----:R-:W-:Y:S02]  /*49200*/  IMAD.WIDE R16, R15, 0x4, R8 ;  /* 0x000000040f107825 */ /* 0x002fe400078e0208 */
[----:B------:R-:W2:Y:S01]  /*49210*/  LDL.LU R36, [R1+0x1388] ;  /* 0x0013880001247983 */ /* 0x000ea20000300800 */
[----:B---3--:R-:W-:Y:S02]  /*49220*/  ISETP.GE.AND P0, PT, R22, c[0x0][0x17c], PT ;  /* 0x00005f0016007a0c */ /* 0x008fe40003f06270 */
[----:B------:R-:W-:Y:S02]  /*49230*/  ISETP.GE.AND P2, PT, R25, c[0x0][0x17c], PT ;  /* 0x00005f0019007a0c */ /* 0x000fe40003f46270 */
[C---:B------:R-:W-:Y:S01]  /*49240*/  IADD3 R25, R15.reuse, c[0x0][0x198], RZ ;  /* 0x000066000f197a10 */ /* 0x040fe20007ffe0ff */
[----:B------:R-:W-:Y:S01]  /*49250*/  IMAD.WIDE R22, R15, 0x4, R10 ;  /* 0x000000040f167825 */ /* 0x000fe200078e020a */
[----:B------:R-:W-:Y:S03]  /*49260*/  @P5 STG.E [R16.64], R31 ;  /* 0x0000001f10005986 */ /* 0x000fe6000c101908 */
[C---:B----4-:R-:W-:Y:S01]  /*49270*/  IMAD.WIDE R18, R25.reuse, 0x4, R8 ;  /* 0x0000000419127825 */ /* 0x050fe200078e0208 */
[----:B------:R1:W-:Y:S04]  /*49280*/  @P1 STG.E [R22.64], R99 ;  /* 0x0000006316001986 */ /* 0x0003e8000c101908 */
[----:B------:R-:W-:Y:S01]  /*49290*/  @P4 STG.E [R18.64], R26 ;  /* 0x0000001a12004986 */ /* 0x000fe2000c101908 */
[----:B------:R-:W-:Y:S01]  /*492a0*/  ISETP.LT.AND P6, PT, R198, c[0x0][0x178], !P6 ;  /* 0x00005e00c6007a0c */ /* 0x000fe200077c1270 */
[----:B------:R-:W-:Y:S01]  /*492b0*/  IMAD.WIDE R20, R25, 0x4, R10 ;  /* 0x0000000419147825 */ /* 0x000fe200078e020a */
[----:B------:R-:W-:Y:S01]  /*492c0*/  ISETP.LT.AND P5, PT, R207, c[0x0][0x178], !P3 ;  /* 0x00005e00cf007a0c */ /* 0x000fe20005fa1270 */
[----:B------:R-:W-:Y:S01]  /*492d0*/  LDS.128 R16, [R252] ;  /* 0x00000000fc107984 */ /* 0x000fe20000000c00 */
[----:B--2---:R-:W-:-:S03]  /*492e0*/  ISETP.GE.AND P4, PT, R2, c[0x0][0x17c], PT ;  /* 0x00005f0002007a0c */ /* 0x004fc60003f86270 */
[----:B------:R-:W2:Y:S01]  /*492f0*/  LDL.LU R2, [R1+0x1380] ;  /* 0x0013800001027983 */ /* 0x000ea20000300800 */
[----:B------:R-:W-:Y:S02]  /*49300*/  IADD3 R29, R25, c[0x0][0x198], RZ ;  /* 0x00006600191d7a10 */ /* 0x000fe40007ffe0ff */
[----:B------:R-:W-:-:S03]  /*49310*/  ISETP.LT.AND P3, PT, R198, c[0x0][0x178], !P3 ;  /* 0x00005e00c6007a0c */ /* 0x000fc60005f61270 */
[----:B------:R-:W-:Y:S01]  /*49320*/  @P6 STG.E [R20.64], R94 ;  /* 0x0000005e14006986 */ /* 0x000fe2000c101908 */
[----:B------:R-:W-:Y:S02]  /*49330*/  ISETP.LT.AND P6, PT, R207, c[0x0][0x178], !P0 ;  /* 0x00005e00cf007a0c */ /* 0x000fe400047c1270 */
[C---:B------:R-:W-:Y:S02]  /*49340*/  IADD3 R37, R29.reuse, c[0x0][0x198], RZ ;  /* 0x000066001d257a10 */ /* 0x040fe40007ffe0ff */
[----:B------:R-:W-:Y:S01]  /*49350*/  ISETP.GE.AND P1, PT, R24, c[0x0][0x17c], PT ;  /* 0x00005f0018007a0c */ /* 0x000fe20003f26270 */
[----:B------:R-:W-:Y:S01]  /*49360*/  IMAD.WIDE R24, R29, 0x4, R8 ;  /* 0x000000041d187825 */ /* 0x000fe200078e0208 */
[----:B------:R-:W-:-:S03]  /*49370*/  ISETP.LT.AND P0, PT, R198, c[0x0][0x178], !P0 ;  /* 0x00005e00c6007a0c */ /* 0x000fc60004701270 */
[----:B-1----:R-:W-:Y:S01]  /*49380*/  IMAD.WIDE R22, R29, 0x4, R10 ;  /* 0x000000041d167825 */ /* 0x002fe200078e020a */
[----:B------:R1:W-:Y:S03]  /*49390*/  @P5 STG.E [R24.64], R27 ;  /* 0x0000001b18005986 */ /* 0x0003e6000c101908 */
[----:B------:R-:W-:Y:S01]  /*493a0*/  IMAD.WIDE R28, R37, 0x4, R8 ;  /* 0x00000004251c7825 */ /* 0x000fe200078e0208 */
[----:B------:R-:W-:Y:S01]  /*493b0*/  ISETP.LT.AND P5, PT, R207, c[0x0][0x178], !P2 ;  /* 0x00005e00cf007a0c */ /* 0x000fe200057a1270 */
[----:B------:R-:W-:Y:S02]  /*493c0*/  @P3 STG.E [R22.64], R95 ;  /* 0x0000005f16003986 */ /* 0x000fe4000c101908 */
[C---:B------:R-:W-:Y:S01]  /*493d0*/  IMAD.WIDE R30, R37.reuse, 0x4, R10 ;  /* 0x00000004251e7825 */ /* 0x040fe200078e020a */
[----:B------:R-:W-:Y:S01]  /*493e0*/  IADD3 R37, R37, c[0x0][0x198], RZ ;  /* 0x0000660025257a10 */ /* 0x000fe20007ffe0ff */
[----:B------:R3:W-:Y:S01]  /*493f0*/  @P6 STG.E [R28.64], R32 ;  /* 0x000000201c006986 */ /* 0x0007e2000c101908 */
[----:B------:R-:W-:-:S02]  /*49400*/  ISETP.LT.AND P2, PT, R198, c[0x0][0x178], !P2 ;  /* 0x00005e00c6007a0c */ /* 0x000fc40005741270 */
[----:B------:R-:W-:Y:S01]  /*49410*/  ISETP.LT.AND P6, PT, R207, c[0x0][0x178], !P1 ;  /* 0x00005e00cf007a0c */ /* 0x000fe20004fc1270 */
[C---:B-1----:R-:W-:Y:S01]  /*49420*/  IMAD.WIDE R24, R37.reuse, 0x4, R8 ;  /* 0x0000000425187825 */ /* 0x042fe200078e0208 */
[----:B------:R-:W-:Y:S01]  /*49430*/  LOP3.LUT R206, R0, 0x20, RZ, 0x3c, !PT ;  /* 0x0000002000ce7812 */ /* 0x000fe200078e3cff */
[----:B------:R-:W-:Y:S02]  /*49440*/  LDS.128 R20, [R3] ;  /* 0x0000000003147984 */ /* 0x000fe40000000c00 */
[C---:B------:R-:W-:Y:S01]  /*49450*/  IMAD.WIDE R26, R37.reuse, 0x4, R10 ;  /* 0x00000004251a7825 */ /* 0x040fe200078e020a */
[----:B------:R-:W-:Y:S01]  /*49460*/  IADD3 R37, R37, c[0x0][0x198], RZ ;  /* 0x0000660025257a10 */ /* 0x000fe20007ffe0ff */
[----:B------:R1:W-:Y:S01]  /*49470*/  @P0 STG.E [R30.64], R4 ;  /* 0x000000041e000986 */ /* 0x0003e2000c101908 */
[----:B------:R-:W-:-:S03]  /*49480*/  ISETP.GE.AND P0, PT, R38, c[0x0][0x17c], PT ;  /* 0x00005f0026007a0c */ /* 0x000fc60003f06270 */
[----:B------:R-:W4:Y:S01]  /*49490*/  LDL.LU R38, [R1+0x137c] ;  /* 0x00137c0001267983 */ /* 0x000f220000300800 */
[----:B---3--:R-:W-:-:S03]  /*494a0*/  IMAD.WIDE R28, R37, 0x4, R8 ;  /* 0x00000004251c7825 */ /* 0x008fc600078e0208 */
[----:B------:R-:W-:Y:S04]  /*494b0*/  @P5 STG.E [R24.64], R33 ;  /* 0x0000002118005986 */ /* 0x000fe8000c101908 */
[----:B------:R-:W-:Y:S04]  /*494c0*/  @P2 STG.E [R26.64], R5 ;  /* 0x000000051a002986 */ /* 0x000fe8000c101908 */
[----:B------:R-:W-:Y:S04]  /*494d0*/  @P6 STG.E [R28.64], R124 ;  /* 0x0000007c1c006986 */ /* 0x000fe8000c101908 */
[----:B------:R-:W3:Y:S04]  /*494e0*/  LDL.LU R40, [R1+0x1370] ;  /* 0x0013700001287983 */ /* 0x000ee80000300800 */
[----:B------:R-:W2:Y:S01]  /*494f0*/  LDS.128 R12, [R206] ;  /* 0x00000000ce0c7984 */ /* 0x000ea20000000c00 */
[----:B------:R-:W-:-:S02]  /*49500*/  ISETP.LT.AND P1, PT, R198, c[0x0][0x178], !P1 ;  /* 0x00005e00c6007a0c */ /* 0x000fc40004f21270 */
[----:B------:R-:W-:Y:S02]  /*49510*/  ISETP.LT.AND P5, PT, R207, c[0x0][0x178], !P4 ;  /* 0x00005e00cf007a0c */ /* 0x000fe400067a1270 */
[----:B------:R-:W-:Y:S01]  /*49520*/  ISETP.GE.AND P3, PT, R39, c[0x0][0x17c], PT ;  /* 0x00005f0027007a0c */ /* 0x000fe20003f66270 */
[----:B-1----:R-:W-:Y:S01]  /*49530*/  IMAD.WIDE R30, R37, 0x4, R10 ;  /* 0x00000004251e7825 */ /* 0x002fe200078e020a */
[----:B------:R-:W1:Y:S01]  /*49540*/  LDS.128 R24, [R0+0x800] ;  /* 0x0008000000187984 */ /* 0x000e620000000c00 */
[----:B--2---:R-:W-:-:S03]  /*49550*/  ISETP.GE.AND P6, PT, R2, c[0x0][0x17c], PT ;  /* 0x00005f0002007a0c */ /* 0x004fc60003fc6270 */
[----:B------:R-:W2:Y:S01]  /*49560*/  LDL.LU R2, [R1+0x1368] ;  /* 0x0013680001027983 */ /* 0x000ea20000300800 */
[----:B------:R-:W-:Y:S02]  /*49570*/  IADD3 R39, R37, c[0x0][0x198], RZ ;  /* 0x0000660025277a10 */ /* 0x000fe40007ffe0ff */
[C---:B------:R-:W-:Y:S01]  /*49580*/  ISETP.LT.AND P4, PT, R198.reuse, c[0x0][0x178], !P4 ;  /* 0x00005e00c6007a0c */ /* 0x040fe20006781270 */
[----:B------:R-:W-:Y:S02]  /*49590*/  @P1 STG.E [R30.64], R12 ;  /* 0x0000000c1e001986 */ /* 0x000fe4000c101908 */
[C---:B------:R-:W-:Y:S01]  /*495a0*/  IMAD.WIDE R32, R39.reuse, 0x4, R8 ;  /* 0x0000000427207825 */ /* 0x040fe200078e0208 */
[----:B------:R-:W-:Y:S01]  /*495b0*/  IADD3 R41, R39, c[0x0][0x198], RZ ;  /* 0x0000660027297a10 */ /* 0x000fe20007ffe0ff */
[----:B------:R-:W2:Y:S01]  /*495c0*/  LDL.LU R43, [R1+0x135c] ;  /* 0x00135c00012b7983 */ /* 0x000ea20000300800 */
[C---:B------:R-:W-:Y:S02]  /*495d0*/  ISETP.LT.AND P1, PT, R207.reuse, c[0x0][0x178], !P3 ;  /* 0x00005e00cf007a0c */ /* 0x040fe40005f21270 */
[----:B------:R-:W-:Y:S01]  /*495e0*/  ISETP.LT.AND P3, PT, R198, c[0x0][0x178], !P3 ;  /* 0x00005e00c6007a0c */ /* 0x000fe20005f61270 */
[----:B------:R1:W-:Y:S01]  /*495f0*/  @P5 STG.E [R32.64], R125 ;  /* 0x0000007d20005986 */ /* 0x0003e2000c101908 */
[----:B------:R-:W-:Y:S01]  /*49600*/  ISETP.LT.AND P5, PT, R207, c[0x0][0x178], !P0 ;  /* 0x00005e00cf007a0c */ /* 0x000fe200047a1270 */
[----:B------:R-:W-:Y:S01]  /*49610*/  IMAD.WIDE R4, R39, 0x4, R10 ;  /* 0x0000000427047825 */ /* 0x000fe200078e020a */
[----:B------:R-:W-:Y:S01]  /*49620*/  ISETP.GE.AND P2, PT, R36, c[0x0][0x17c], PT ;  /* 0x00005f0024007a0c */ /* 0x000fe20003f46270 */
[----:B------:R-:W2:Y:S01]  /*49630*/  LDL.LU R42, [R1+0x1358] ;  /* 0x00135800012a7983 */ /* 0x000ea20000300800 */
[----:B------:R-:W-:Y:S01]  /*49640*/  ISETP.LT.AND P0, PT, R198, c[0x0][0x178], !P0 ;  /* 0x00005e00c6007a0c */ /* 0x000fe20004701270 */
[----:B------:R-:W-:-:S04]  /*49650*/  IMAD.WIDE R28, R41, 0x4, R8 ;  /* 0x00000004291c7825 */ /* 0x000fc800078e0208 */
[C---:B------:R-:W-:Y:S01]  /*49660*/  IMAD.WIDE R36, R41.reuse, 0x4, R10 ;  /* 0x0000000429247825 */ /* 0x040fe200078e020a */
[----:B------:R-:W-:Y:S01]  /*49670*/  IADD3 R41, R41, c[0x0][0x198], RZ ;  /* 0x0000660029297a10 */ /* 0x000fe20007ffe0ff */
[----:B------:R2:W-:Y:S04]  /*49680*/  @P4 STG.E [R4.64], R13 ;  /* 0x0000000d04004986 */ /* 0x0005e8000c101908 */
[C---:B-1----:R-:W-:Y:S01]  /*49690*/  IMAD.WIDE R32, R41.reuse, 0x4, R8 ;  /* 0x0000000429207825 */ /* 0x042fe200078e0208 */
[----:B------:R-:W-:Y:S01]  /*496a0*/  @P1 STG.E [R28.64], R188 ;  /* 0x000000bc1c001986 */ /* 0x000fe2000c101908 */
[----:B----4-:R-:W-:Y:S02]  /*496b0*/  ISETP.GE.AND P4, PT, R38, c[0x0][0x17c], PT ;  /* 0x00005f0026007a0c */ /* 0x010fe40003f86270 */
[----:B------:R-:W-:Y:S01]  /*496c0*/  IMAD.WIDE R38, R41, 0x4, R10 ;  /* 0x0000000429267825 */ /* 0x000fe200078e020a */
[----:B------:R-:W-:Y:S04]  /*496d0*/  @P3 STG.E [R36.64], R16 ;  /* 0x0000001024003986 */ /* 0x000fe8000c101908 */
[----:B------:R-:W-:Y:S04]  /*496e0*/  @P5 STG.E [R32.64], R189 ;  /* 0x000000bd20005986 */ /* 0x000fe8000c101908 */
[----:B------:R1:W-:Y:S04]  /*496f0*/  @P0 STG.E [R38.64], R17 ;  /* 0x0000001126000986 */ /* 0x0003e8000c101908 */
[----:B------:R-:W4:Y:S01]  /*49700*/  LDS.128 R28, [R206+0x800] ;  /* 0x00080000ce1c7984 */ /* 0x000f220000000c00 */
[----:B---3--:R-:W-:-:S03]  /*49710*/  ISETP.GE.AND P1, PT, R40, c[0x0][0x17c], PT ;  /* 0x00005f0028007a0c */ /* 0x008fc60003f26270 */
[----:B------:R-:W3:Y:S01]  /*49720*/  LDL.LU R40, [R1+0x1354] ;  /* 0x0013540001287983 */ /* 0x000ee20000300800 */
[----:B------:R-:W-:Y:S02]  /*49730*/  ISETP.LT.AND P3, PT, R207, c[0x0][0x178], !P2 ;  /* 0x00005e00cf007a0c */ /* 0x000fe40005761270 */
[----:B------:R-:W-:Y:S01]  /*49740*/  IADD3 R41, R41, c[0x0][0x198], RZ ;  /* 0x0000660029297a10 */ /* 0x000fe20007ffe0ff */
[----:B------:R-:W1:Y:S01]  /*49750*/  LDS.128 R36, [R252+0x800] ;  /* 0x00080000fc247984 */ /* 0x000e620000000c00 */
[----:B--2---:R-:W-:-:S03]  /*49760*/  ISETP.GE.AND P0, PT, R2, c[0x0][0x17c], PT ;  /* 0x00005f0002007a0c */ /* 0x004fc60003f06270 */
[----:B------:R-:W2:Y:S04]  /*49770*/  LDL.LU R2, [R1+0x1348] ;  /* 0x0013480001027983 */ /* 0x000ea80000300800 */
[----:B------:R-:W2:Y:S01]  /*49780*/  LDL.LU R0, [R1+0x133c] ;  /* 0x00133c0001007983 */ /* 0x000ea20000300800 */
[----:B------:R-:W-:Y:S01]  /*49790*/  IMAD.WIDE R4, R41, 0x4, R8 ;  /* 0x0000000429047825 */ /* 0x000fe200078e0208 */
[----:B------:R-:W-:-:S03]  /*497a0*/  ISETP.LT.AND P2, PT, R198, c[0x0][0x178], !P2 ;  /* 0x00005e00c6007a0c */ /* 0x000fc60005741270 */
[C---:B------:R-:W-:Y:S01]  /*497b0*/  IMAD.WIDE R12, R41.reuse, 0x4, R10 ;  /* 0x00000004290c7825 */ /* 0x040fe200078e020a */
[----:B------:R-:W-:Y:S01]  /*497c0*/  IADD3 R41, R41, c[0x0][0x198], RZ ;  /* 0x0000660029297a10 */ /* 0x000fe20007ffe0ff */
[----:B------:R4:W-:Y:S01]  /*497d0*/  @P3 STG.E [R4.64], R216 ;  /* 0x000000d804003986 */ /* 0x0009e2000c101908 */
[C---:B------:R-:W-:Y:S02]  /*497e0*/  ISETP.LT.AND P5, PT, R207.reuse, c[0x0][0x178], !P6 ;  /* 0x00005e00cf007a0c */ /* 0x040fe400077a1270 */
[C---:B------:R-:W-:Y:S02]  /*497f0*/  ISETP.LT.AND P6, PT, R198.reuse, c[0x0][0x178], !P6 ;  /* 0x00005e00c6007a0c */ /* 0x040fe400077c1270 */
[----:B------:R-:W-:Y:S01]  /*49800*/  ISETP.LT.AND P3, PT, R207, c[0x0][0x178], !P4 ;  /* 0x00005e00cf007a0c */ /* 0x000fe20006761270 */
[----:B-1----:R-:W-:Y:S01]  /*49810*/  IMAD.WIDE R16, R41, 0x4, R8 ;  /* 0x0000000429107825 */ /* 0x002fe200078e0208 */
[----:B------:R-:W-:-:S03]  /*49820*/  ISETP.LT.AND P4, PT, R198, c[0x0][0x178], !P4 ;  /* 0x00005e00c6007a0c */ /* 0x000fc60006781270 */
[C---:B------:R-:W-:Y:S01]  /*49830*/  IMAD.WIDE R32, R41.reuse, 0x4, R10 ;  /* 0x0000000429207825 */ /* 0x040fe200078e020a */
[----:B------:R-:W-:Y:S01]  /*49840*/  IADD3 R41, R41, c[0x0][0x198], RZ ;  /* 0x0000660029297a10 */ /* 0x000fe20007ffe0ff */
[----:B------:R1:W-:Y:S04]  /*49850*/  @P2 STG.E [R12.64], R20 ;  /* 0x000000140c002986 */ /* 0x0003e8000c101908 */
[----:B----4-:R-:W-:Y:S01]  /*49860*/  IMAD.WIDE R4, R41, 0x4, R8 ;  /* 0x0000000429047825 */ /* 0x010fe200078e0208 */
[----:B------:R-:W-:Y:S01]  /*49870*/  @P5 STG.E [R16.64], R217 ;  /* 0x000000d910005986 */ /* 0x000fe2000c101908 */
[----:B------:R-:W-:-:S03]  /*49880*/  ISETP.LT.AND P5, PT, R207, c[0x0][0x178], !P1 ;  /* 0x00005e00cf007a0c */ /* 0x000fc60004fa1270 */
[----:B------:R4:W-:Y:S01]  /*49890*/  @P6 STG.E [R32.64], R21 ;  /* 0x0000001520006986 */ /* 0x0009e2000c101908 */
[----:B-1----:R-:W-:-:S03]  /*498a0*/  IMAD.WIDE R12, R41, 0x4, R10 ;  /* 0x00000004290c7825 */ /* 0x002fc600078e020a */
[----:B------:R1:W-:Y:S01]  /*498b0*/  @P3 STG.E [R4.64], R76 ;  /* 0x0000004c04003986 */ /* 0x0003e2000c101908 */
[C---:B------:R-:W-:Y:S02]  /*498c0*/  ISETP.LT.AND P6, PT, R198.reuse, c[0x0][0x178], !P1 ;  /* 0x00005e00c6007a0c */ /* 0x040fe40004fc1270 */
[----:B------:R-:W-:Y:S01]  /*498d0*/  IADD3 R41, R41, c[0x0][0x198], RZ ;  /* 0x0000660029297a10 */ /* 0x000fe20007ffe0ff */
[----:B------:R1:W-:Y:S01]  /*498e0*/  @P4 STG.E [R12.64], R24 ;  /* 0x000000180c004986 */ /* 0x0003e2000c101908 */
[----:B------:R-:W-:Y:S02]  /*498f0*/  ISETP.LT.AND P4, PT, R207, c[0x0][0x178], !P0 ;  /* 0x00005e00cf007a0c */ /* 0x000fe40004781270 */
[----:B------:R-:W-:Y:S01]  /*49900*/  ISETP.LT.AND P0, PT, R198, c[0x0][0x178], !P0 ;  /* 0x00005e00c6007a0c */ /* 0x000fe20004701270 */
[----:B----4-:R-:W4:Y:S01]  /*49910*/  LDL.LU R32, [R1+0x1338] ;  /* 0x0013380001207983 */ /* 0x010f220000300800 */
[C---:B------:R-:W-:Y:S01]  /*49920*/  IADD3 R33, R41.reuse, c[0x0][0x198], RZ ;  /* 0x0000660029217a10 */ /* 0x040fe20007ffe0ff */
[----:B------:R-:W-:-:S02]  /*49930*/  IMAD.WIDE R16, R41, 0x4, R8 ;  /* 0x0000000429107825 */ /* 0x000fc400078e0208 */
[----:B------:R-:W4:Y:S02]  /*49940*/  LDL.LU R44, [R1+0x1330] ;  /* 0x00133000012c7983 */ /* 0x000f240000300800 */
[----:B------:R-:W-:-:S04]  /*49950*/  IMAD.WIDE R20, R41, 0x4, R10 ;  /* 0x0000000429147825 */ /* 0x000fc800078e020a */
[C---:B-1----:R-:W-:Y:S01]  /*49960*/  IMAD.WIDE R4, R33.reuse, 0x4, R8 ;  /* 0x0000000421047825 */ /* 0x042fe200078e0208 */
[----:B------:R1:W-:Y:S03]  /*49970*/  @P5 STG.E [R16.64], R77 ;  /* 0x0000004d10005986 */ /* 0x0003e6000c101908 */
[----:B------:R-:W-:Y:S01]  /*49980*/  IMAD.WIDE R12, R33, 0x4, R10 ;  /* 0x00000004210c7825 */ /* 0x000fe200078e020a */
[----:B------:R-:W-:Y:S04]  /*49990*/  @P6 STG.E [R20.64], R25 ;  /* 0x0000001914006986 */ /* 0x000fe8000c101908 */
[----:B------:R-:W-:Y:S04]  /*499a0*/  @P4 STG.E [R4.64], R160 ;  /* 0x000000a004004986 */ /* 0x000fe8000c101908 */
[----:B------:R-:W-:Y:S04]  /*499b0*/  @P0 STG.E [R12.64], R28 ;  /* 0x0000001c0c000986 */ /* 0x000fe8000c101908 */
[----:B------:R-:W4:Y:S01]  /*499c0*/  LDL.LU R24, [R1+0x132c] ;  /* 0x00132c0001187983 */ /* 0x000f220000300800 */
[----:B--2---:R-:W-:-:S03]  /*499d0*/  ISETP.GE.AND P0, PT, R0, c[0x0][0x17c], PT ;  /* 0x00005f0000007a0c */ /* 0x004fc60003f06270 */
[----:B------:R-:W2:Y:S01]  /*499e0*/  LDL.LU R0, [R1+0x1320] ;  /* 0x0013200001007983 */ /* 0x000ea20000300800 */
[----:B------:R-:W-:Y:S02]  /*499f0*/  ISETP.GE.AND P2, PT, R43, c[0x0][0x17c], PT ;  /* 0x00005f002b007a0c */ /* 0x000fe40003f46270 */
[----:B------:R-:W-:Y:S02]  /*49a00*/  ISETP.GE.AND P1, PT, R42, c[0x0][0x17c], PT ;  /* 0x00005f002a007a0c */ /* 0x000fe40003f26270 */
[----:B---3--:R-:W-:Y:S02]  /*49a10*/  ISETP.GE.AND P3, PT, R40, c[0x0][0x17c], PT ;  /* 0x00005f0028007a0c */ /* 0x008fe40003f66270 */
[----:B------:R3:W4:Y:S01]  /*49a20*/  LDS.128 R40, [R3+0x800] ;  /* 0x0008000003287984 */ /* 0x0007220000000c00 */
[----:B------:R-:W-:Y:S02]  /*49a30*/  IADD3 R45, R33, c[0x0][0x198], RZ ;  /* 0x00006600212d7a10 */ /* 0x000fe40007ffe0ff */
[----:B------:R-:W-:-:S02]  /*49a40*/  ISETP.LT.AND P5, PT, R207, c[0x0][0x178], !P2 ;  /* 0x00005e00cf007a0c */ /* 0x000fc400057a1270 */
[----:B------:R-:W-:Y:S02]  /*49a50*/  ISETP.LT.AND P6, PT, R198, c[0x0][0x178], !P2 ;  /* 0x00005e00c6007a0c */ /* 0x000fe400057c1270 */
[----:B------:R-:W-:Y:S01]  /*49a60*/  ISETP.LT.AND P4, PT, R207, c[0x0][0x178], !P1 ;  /* 0x00005e00cf007a0c */ /* 0x000fe20004f81270 */
[----:B-1----:R-:W-:Y:S01]  /*49a70*/  IMAD.WIDE R16, R45, 0x4, R8 ;  /* 0x000000042d107825 */ /* 0x002fe200078e0208 */
[----:B------:R-:W-:-:S03]  /*49a80*/  ISETP.GE.AND P2, PT, R2, c[0x0][0x17c], PT ;  /* 0x00005f0002007a0c */ /* 0x000fc60003f46270 */
[C---:B---3--:R-:W-:Y:S01]  /*49a90*/  IMAD.WIDE R2, R45.reuse, 0x4, R10 ;  /* 0x000000042d027825 */ /* 0x048fe200078e020a */
[----:B------:R-:W-:Y:S02]  /*49aa0*/  IADD3 R45, R45, c[0x0][0x198], RZ ;  /* 0x000066002d2d7a10 */ /* 0x000fe40007ffe0ff */
[----:B------:R-:W-:-:S03]  /*49ab0*/  ISETP.LT.AND P1, PT, R198, c[0x0][0x178], !P1 ;  /* 0x00005e00c6007a0c */ /* 0x000fc60004f21270 */
[C---:B------:R-:W-:Y:S01]  /*49ac0*/  IMAD.WIDE R20, R45.reuse, 0x4, R8 ;  /* 0x000000042d147825 */ /* 0x040fe200078e0208 */
[----:B------:R-:W-:Y:S01]  /*49ad0*/  @P5 STG.E [R16.64], R161 ;  /* 0x000000a110005986 */ /* 0x000fe2000c101908 */
[----:B------:R-:W-:Y:S02]  /*49ae0*/  IADD3 R25, R45, c[0x0][0x198], RZ ;  /* 0x000066002d197a10 */ /* 0x000fe40007ffe0ff */
[----:B------:R-:W-:Y:S01]  /*49af0*/  ISETP.LT.AND P5, PT, R207, c[0x0][0x178], !P3 ;  /* 0x00005e00cf007a0c */ /* 0x000fe20005fa1270 */
[----:B------:R1:W-:Y:S01]  /*49b00*/  @P6 STG.E [R2.64], R29 ;  /* 0x0000001d02006986 */ /* 0x0003e2000c101908 */
[----:B------:R-:W-:-:S03]  /*49b10*/  ISETP.LT.AND P6, PT, R198, c[0x0][0x178], !P3 ;  /* 0x00005e00c6007a0c */ /* 0x000fc60005fc1270 */
[----:B------:R3:W-:Y:S01]  /*49b20*/  @P4 STG.E [R20.64], R192 ;  /* 0x000000c014004986 */ /* 0x0007e2000c101908 */
[----:B------:R-:W-:Y:S01]  /*49b30*/  ISETP.LT.AND P4, PT, R207, c[0x0][0x178], !P2 ;  /* 0x00005e00cf007a0c */ /* 0x000fe20005781270 */
[----:B------:R-:W-:Y:S01]  /*49b40*/  IMAD.WIDE R12, R25, 0x4, R8 ;  /* 0x00000004190c7825 */ /* 0x000fe200078e0208 */
[----:B------:R-:W-:-:S03]  /*49b50*/  ISETP.LT.AND P2, PT, R198, c[0x0][0x178], !P2 ;  /* 0x00005e00c6007a0c */ /* 0x000fc60005741270 */
[C---:B-1----:R-:W-:Y:S01]  /*49b60*/  IMAD.WIDE R2, R25.reuse, 0x4, R10 ;  /* 0x0000000419027825 */ /* 0x042fe200078e020a */
[----:B------:R-:W-:-:S03]  /*49b70*/  IADD3 R25, R25, c[0x0][0x198], RZ ;  /* 0x0000660019197a10 */ /* 0x000fc60007ffe0ff */
[----:B------:R-:W-:-:S04]  /*49b80*/  IMAD.WIDE R4, R45, 0x4, R10 ;  /* 0x000000042d047825 */ /* 0x000fc800078e020a */
[C---:B------:R-:W-:Y:S01]  /*49b90*/  IMAD.WIDE R16, R25.reuse, 0x4, R8 ;  /* 0x0000000419107825 */ /* 0x040fe200078e0208 */
[----:B------:R1:W-:Y:S03]  /*49ba0*/  @P1 STG.E [R4.64], R36 ;  /* 0x0000002404001986 */ /* 0x0003e6000c101908 */
[----:B---3--:R-:W-:Y:S01]  /*49bb0*/  IMAD.WIDE R20, R25, 0x4, R10 ;  /* 0x0000000419147825 */ /* 0x008fe200078e020a */
[----:B------:R-:W-:Y:S01]  /*49bc0*/  @P5 STG.E [R12.64], R193 ;  /* 0x000000c10c005986 */ /* 0x000fe2000c101908 */
[----:B----4-:R-:W-:-:S03]  /*49bd0*/  ISETP.GE.AND P3, PT, R32, c[0x0][0x17c], PT ;  /* 0x00005f0020007a0c */ /* 0x010fc60003f66270 */
[----:B------:R3:W-:Y:S04]  /*49be0*/  @P6 STG.E [R2.64], R37 ;  /* 0x0000002502006986 */ /* 0x0007e8000c101908 */
[----:B------:R-:W-:Y:S04]  /*49bf0*/  @P4 STG.E [R16.64], R220 ;  /* 0x000000dc10004986 */ /* 0x000fe8000c101908 */
[----:B------:R-:W4:Y:S04]  /*49c00*/  LDL.LU R32, [R1+0x1318] ;  /* 0x0013180001207983 */ /* 0x000f280000300800 */
[----:B------:R1:W-:Y:S04]  /*49c10*/  @P2 STG.E [R20.64], R40 ;  /* 0x0000002814002986 */ /* 0x0003e8000c101908 */
[----:B------:R-:W4:Y:S01]  /*49c20*/  LDL.LU R28, [R1+0x130c] ;  /* 0x00130c00011c7983 */ /* 0x000f220000300800 */
[----:B--2---:R-:W-:-:S03]  /*49c30*/  ISETP.GE.AND P2, PT, R0, c[0x0][0x17c], PT ;  /* 0x00005f0000007a0c */ /* 0x004fc60003f46270 */
[----:B------:R-:W2:Y:S01]  /*49c40*/  LDL.LU R0, [R1+0x1308] ;  /* 0x0013080001007983 */ /* 0x000ea20000300800 */
[----:B------:R-:W-:Y:S02]  /*49c50*/  ISETP.LT.AND P6, PT, R207, c[0x0][0x178], !P0 ;  /* 0x00005e00cf007a0c */ /* 0x000fe400047c1270 */
[----:B------:R-:W-:Y:S02]  /*49c60*/  IADD3 R25, R25, c[0x0][0x198], RZ ;  /* 0x0000660019197a10 */ /* 0x000fe40007ffe0ff */
[----:B------:R-:W-:Y:S02]  /*49c70*/  ISETP.LT.AND P0, PT, R198, c[0x0][0x178], !P0 ;  /* 0x00005e00c6007a0c */ /* 0x000fe40004701270 */
[----:B------:R-:W-:Y:S02]  /*49c80*/  ISETP.LT.AND P4, PT, R207, c[0x0][0x178], !P3 ;  /* 0x00005e00cf007a0c */ /* 0x000fe40005f81270 */
[C---:B------:R-:W-:Y:S01]  /*49c90*/  IADD3 R29, R25.reuse, c[0x0][0x198], RZ ;  /* 0x00006600191d7a10 */ /* 0x040fe20007ffe0ff */
[----:B-1----:R-:W-:Y:S01]  /*49ca0*/  IMAD.WIDE R4, R25, 0x4, R8 ;  /* 0x0000000419047825 */ /* 0x002fe200078e0208 */
[----:B------:R-:W-:-:S02]  /*49cb0*/  ISETP.GE.AND P1, PT, R44, c[0x0][0x17c], PT ;  /* 0x00005f002c007a0c */ /* 0x000fc40003f26270 */
[----:B------:R-:W-:Y:S01]  /*49cc0*/  ISETP.GE.AND P5, PT, R24, c[0x0][0x17c], PT ;  /* 0x00005f0018007a0c */ /* 0x000fe20003fa6270 */
[----:B---3--:R-:W-:Y:S01]  /*49cd0*/  IMAD.WIDE R2, R25, 0x4, R10 ;  /* 0x0000000419027825 */ /* 0x008fe200078e020a */
[----:B------:R-:W3:Y:S03]  /*49ce0*/  LDL.LU R24, [R1+0x1304] ;  /* 0x0013040001187983 */ /* 0x000ee60000300800 */
[C---:B------:R-:W-:Y:S01]  /*49cf0*/  IMAD.WIDE R12, R29.reuse, 0x4, R8 ;  /* 0x000000041d0c7825 */ /* 0x040fe200078e0208 */
[C---:B------:R-:W-:Y:S01]  /*49d00*/  ISETP.LT.AND P3, PT, R198.reuse, c[0x0][0x178], !P3 ;  /* 0x00005e00c6007a0c */ /* 0x040fe20005f61270 */
[----:B------:R1:W-:Y:S01]  /*49d10*/  @P6 STG.E [R4.64], R221 ;  /* 0x000000dd04006986 */ /* 0x0003e2000c101908 */
[----:B------:R-:W-:Y:S02]  /*49d20*/  IADD3 R25, R29, c[0x0][0x198], RZ ;  /* 0x000066001d197a10 */ /* 0x000fe40007ffe0ff */
[----:B------:R-:W-:Y:S01]  /*49d30*/  ISETP.LT.AND P6, PT, R207, c[0x0][0x178], !P1 ;  /* 0x00005e00cf007a0c */ /* 0x000fe20004fc1270 */
[----:B------:R1:W-:Y:S01]  /*49d40*/  @P0 STG.E [R2.64], R41 ;  /* 0x0000002902000986 */ /* 0x0003e2000c101908 */
[----:B------:R-:W-:-:S03]  /*49d50*/  ISETP.LT.AND P1, PT, R198, c[0x0][0x178], !P1 ;  /* 0x00005e00c6007a0c */ /* 0x000fc60004f21270 */
[----:B------:R2:W-:Y:S01]  /*49d60*/  @P4 STG.E [R12.64], R34 ;  /* 0x000000220c004986 */ /* 0x0005e2000c101908 */
[----:B------:R-:W-:Y:S01]  /*49d70*/  ISETP.LT.AND P4, PT, R207, c[0x0][0x178], !P5 ;  /* 0x00005e00cf007a0c */ /* 0x000fe20006f81270 */
[----:B------:R-:W-:-:S04]  /*49d80*/  IMAD.WIDE R20, R25, 0x4, R8 ;  /* 0x0000000419147825 */ /* 0x000fc800078e0208 */
[C---:B-1----:R-:W-:Y:S01]  /*49d90*/  IMAD.WIDE R4, R25.reuse, 0x4, R10 ;  /* 0x0000000419047825 */ /* 0x042fe200078e020a */
[----:B------:R-:W-:-:S03]  /*49da0*/  IADD3 R25, R25, c[0x0][0x198], RZ ;  /* 0x0000660019197a10 */ /* 0x000fc60007ffe0ff */
[----:B------:R-:W-:-:S04]  /*49db0*/  IMAD.WIDE R16, R29, 0x4, R10 ;  /* 0x000000041d107825 */ /* 0x000fc800078e020a */
[----:B------:R-:W-:Y:S01]  /*49dc0*/  IMAD.WIDE R2, R25, 0x4, R8 ;  /* 0x0000000419027825 */ /* 0x000fe200078e0208 */
[----:B------:R-:W-:Y:S04]  /*49dd0*/  @P3 STG.E [R16.64], R6 ;  /* 0x0000000610003986 */ /* 0x000fe8000c101908 */
[----:B------:R-:W-:Y:S04]  /*49de0*/  @P6 STG.E [R20.64], R35 ;  /* 0x0000002314006986 */ /* 0x000fe8000c101908 */
[----:B------:R1:W-:Y:S04]  /*49df0*/  @P1 STG.E [R4.64], R7 ;  /* 0x0000000704001986 */ /* 0x0003e8000c101908 */
[----:B------:R1:W-:Y:S01]  /*49e00*/  @P4 STG.E [R2.64], R126 ;  /* 0x0000007e02004986 */ /* 0x0003e2000c101908 */
[----:B----4-:R-:W-:-:S03]  /*49e10*/  ISETP.GE.AND P0, PT, R32, c[0x0][0x17c], PT ;  /* 0x00005f0020007a0c */ /* 0x010fc60003f06270 */
[----:B------:R-:W4:Y:S01]  /*49e20*/  LDL.LU R32, [R1+0x12f8] ;  /* 0x0012f80001207983 */ /* 0x000f220000300800 */
[----:B------:R-:W-:-:S03]  /*49e30*/  ISETP.GE.AND P3, PT, R28, c[0x0][0x17c], PT ;  /* 0x00005f001c007a0c */ /* 0x000fc60003f66270 */
[----:B------:R-:W4:Y:S01]  /*49e40*/  LDL.LU R28, [R1+0x12ec] ;  /* 0x0012ec00011c7983 */ /* 0x000f220000300800 */
[----:B--2---:R-:W-:-:S03]  /*49e50*/  ISETP.GE.AND P4, PT, R0, c[0x0][0x17c], PT ;  /* 0x00005f0000007a0c */ /* 0x004fc60003f86270 */
[----:B------:R-:W2:Y:S01]  /*49e60*/  LDL.LU R0, [R1+0x12e8] ;  /* 0x0012e80001007983 */ /* 0x000ea20000300800 */
[C---:B------:R-:W-:Y:S02]  /*49e70*/  ISETP.LT.AND P5, PT, R198.reuse, c[0x0][0x178], !P5 ;  /* 0x00005e00c6007a0c */ /* 0x040fe40006fa1270 */
[----:B------:R-:W-:Y:S02]  /*49e80*/  ISETP.LT.AND P1, PT, R207, c[0x0][0x178], !P2 ;  /* 0x00005e00cf007a0c */ /* 0x000fe40005721270 */
[----:B------:R-:W-:Y:S01]  /*49e90*/  ISETP.LT.AND P2, PT, R198, c[0x0][0x178], !P2 ;  /* 0x00005e00c6007a0c */ /* 0x000fe20005741270 */
[C---:B------:R-:W-:Y:S01]  /*49ea0*/  IMAD.WIDE R12, R25.reuse, 0x4, R10 ;  /* 0x00000004190c7825 */ /* 0x040fe200078e020a */
[----:B------:R-:W-:-:S05]  /*49eb0*/  IADD3 R29, R25, c[0x0][0x198], RZ ;  /* 0x00006600191d7a10 */ /* 0x000fca0007ffe0ff */
[C---:B-1----:R-:W-:Y:S02]  /*49ec0*/  IMAD.WIDE R4, R29.reuse, 0x4, R8 ;  /* 0x000000041d047825 */ /* 0x042fe400078e0208 */
[----:B------:R-:W-:Y:S01]  /*49ed0*/  @P5 STG.E [R12.64], R14 ;  /* 0x0000000e0c005986 */ /* 0x000fe2000c101908 */
[----:B---3--:R-:W-:Y:S01]  /*49ee0*/  ISETP.GE.AND P5, PT, R24, c[0x0][0x17c], PT ;  /* 0x00005f0018007a0c */ /* 0x008fe20003fa6270 */
[----:B------:R-:W-:Y:S01]  /*49ef0*/  IMAD.WIDE R6, R29, 0x4, R10 ;  /* 0x000000041d067825 */ /* 0x000fe200078e020a */
[----:B------:R-:W-:Y:S01]  /*49f00*/  ISETP.LT.AND P6, PT, R207, c[0x0][0x178], !P0 ;  /* 0x00005e00cf007a0c */ /* 0x000fe200047c1270 */
[----:B------:R-:W3:Y:S01]  /*49f10*/  LDL.LU R24, [R1+0x12e0] ;  /* 0x0012e00001187983 */ /* 0x000ee20000300800 */
[----:B------:R-:W-:Y:S02]  /*49f20*/  IADD3 R33, R29, c[0x0][0x198], RZ ;  /* 0x000066001d217a10 */ /* 0x000fe40007ffe0ff */
[----:B------:R-:W-:Y:S01]  /*49f30*/  ISETP.LT.AND P0, PT, R198, c[0x0][0x178], !P0 ;  /* 0x00005e00c6007a0c */ /* 0x000fe20004701270 */
[----:B------:R1:W-:Y:S04]  /*49f40*/  @P1 STG.E [R4.64], R127 ;  /* 0x0000007f04001986 */ /* 0x0003e8000c101908 */
[----:B------:R-:W3:Y:S01]  /*49f50*/  LDL.LU R20, [R1+0x12dc] ;  /* 0x0012dc0001147983 */ /* 0x000ee20000300800 */
[----:B------:R-:W-:-:S03]  /*49f60*/  IMAD.WIDE R16, R33, 0x4, R8 ;  /* 0x0000000421107825 */ /* 0x000fc600078e0208 */
[----:B------:R1:W-:Y:S01]  /*49f70*/  @P2 STG.E [R6.64], R15 ;  /* 0x0000000f06002986 */ /* 0x0003e2000c101908 */
[----:B------:R-:W-:Y:S01]  /*49f80*/  ISETP.LT.AND P2, PT, R207, c[0x0][0x178], !P3 ;  /* 0x00005e00cf007a0c */ /* 0x000fe20005f41270 */
[C---:B------:R-:W-:Y:S01]  /*49f90*/  IMAD.WIDE R2, R33.reuse, 0x4, R10 ;  /* 0x0000000421027825 */ /* 0x040fe200078e020a */
[----:B------:R-:W-:Y:S02]  /*49fa0*/  ISETP.LT.AND P3, PT, R198, c[0x0][0x178], !P3 ;  /* 0x00005e00c6007a0c */ /* 0x000fe40005f61270 */
[----:B------:R-:W-:Y:S01]  /*49fb0*/  IADD3 R33, R33, c[0x0][0x198], RZ ;  /* 0x0000660021217a10 */ /* 0x000fe20007ffe0ff */
[----:B------:R-:W-:Y:S04]  /*49fc0*/  @P6 STG.E [R16.64], R190 ;  /* 0x000000be10006986 */ /* 0x000fe8000c101908 */
[C---:B-1----:R-:W-:Y:S01]  /*49fd0*/  IMAD.WIDE R4, R33.reuse, 0x4, R8 ;  /* 0x0000000421047825 */ /* 0x042fe200078e0208 */
[----:B------:R1:W-:Y:S03]  /*49fe0*/  @P0 STG.E [R2.64], R18 ;  /* 0x0000001202000986 */ /* 0x0003e6000c101908 */
[----:B------:R-:W-:Y:S01]  /*49ff0*/  IMAD.WIDE R6, R33, 0x4, R10 ;  /* 0x0000000421067825 */ /* 0x000fe200078e020a */
[----:B------:R2:W-:Y:S04]  /*4a000*/  @P2 STG.E [R4.64], R191 ;  /* 0x000000bf04002986 */ /* 0x0005e8000c101908 */
[----:B------:R2:W-:Y:S04]  /*4a010*/  @P3 STG.E [R6.64], R19 ;  /* 0x0000001306003986 */ /* 0x0005e8000c101908 */
[----:B-1----:R-:W3:Y:S04]  /*4a020*/  LDL.LU R18, [R1+0x12d4] ;  /* 0x0012d40001127983 */ /* 0x002ee80000300800 */
[----:B------:R-:W3:Y:S01]  /*4a030*/  LDL.LU R16, [R1+0x12d0] ;  /* 0x0012d00001107983 */ /* 0x000ee20000300800 */
[----:B--2---:R-:W-:-:S03]  /*4a040*/  ISETP.GE.AND P3, PT, R0, c[0x0][0x17c], PT ;  /* 0x00005f0000007a0c */ /* 0x004fc60003f66270 */
[----:B------:R-:W2:Y:S01]  /*4a050*/  LDL.LU R0, [R1+0x12cc] ;  /* 0x0012cc0001007983 */ /* 0x000ea20000300800 */
[----:B------:R-:W-:Y:S02]  /*4a060*/  ISETP.LT.AND P6, PT, R207, c[0x0][0x178], !P4 ;  /* 0x00005e00cf007a0c */ /* 0x000fe400067c1270 */
[----:B------:R-:W-:Y:S02]  /*4a070*/  IADD3 R21, R33, c[0x0][0x198], RZ ;  /* 0x0000660021157a10 */ /* 0x000fe40007ffe0ff */
[----:B------:R-:W-:Y:S02]  /*4a080*/  ISETP.LT.AND P4, PT, R198, c[0x0][0x178], !P4 ;  /* 0x00005e00c6007a0c */ /* 0x000fe40006781270 */
[----:B------:R-:W-:Y:S02]  /*4a090*/  ISETP.LT.AND P0, PT, R207, c[0x0][0x178], !P5 ;  /* 0x00005e00cf007a0c */ /* 0x000fe40006f01270 */
[C---:B------:R-:W-:Y:S01]  /*4a0a0*/  IADD3 R17, R21.reuse, c[0x0][0x198], RZ ;  /* 0x0000660015117a10 */ /* 0x040fe20007ffe0ff */
[----:B------:R-:W-:Y:S01]  /*4a0b0*/  IMAD.WIDE R12, R21, 0x4, R8 ;  /* 0x00000004150c7825 */ /* 0x000fe200078e0208 */
[----:B----4-:R-:W-:-:S03]  /*4a0c0*/  ISETP.GE.AND P1, PT, R32, c[0x0][0x17c], PT ;  /* 0x00005f0020007a0c */ /* 0x010fc60003f26270 */
[----:B------:R-:W-:Y:S01]  /*4a0d0*/  IMAD.WIDE R2, R21, 0x4, R10 ;  /* 0x0000000415027825 */ /* 0x000fe200078e020a */
[----:B------:R-:W-:Y:S01]  /*4a0e0*/  ISETP.GE.AND P2, PT, R28, c[0x0][0x17c], PT ;  /* 0x00005f001c007a0c */ /* 0x000fe20003f46270 */
[----:B------:R-:W-:Y:S02]  /*4a0f0*/  @P6 STG.E [R12.64], R218 ;  /* 0x000000da0c006986 */ /* 0x000fe4000c101908 */
[----:B------:R-:W-:Y:S01]  /*4a100*/  IMAD.WIDE R14, R17, 0x4, R8 ;  /* 0x00000004110e7825 */ /* 0x000fe200078e0208 */
[C---:B------:R-:W-:Y:S01]  /*4a110*/  ISETP.LT.AND P5, PT, R198.reuse, c[0x0][0x178], !P5 ;  /* 0x00005e00c6007a0c */ /* 0x040fe20006fa1270 */
[----:B------:R1:W-:Y:S01]  /*4a120*/  @P4 STG.E [R2.64], R22 ;  /* 0x0000001602004986 */ /* 0x0003e2000c101908 */
[----:B------:R-:W-:Y:S02]  /*4a130*/  ISETP.LT.AND P6, PT, R207, c[0x0][0x178], !P1 ;  /* 0x00005e00cf007a0c */ /* 0x000fe40004fc1270 */
[----:B------:R-:W-:Y:S01]  /*4a140*/  IADD3 R21, R17, c[0x0][0x198], RZ ;  /* 0x0000660011157a10 */ /* 0x000fe20007ffe0ff */
[----:B------:R4:W-:Y:S01]  /*4a150*/  @P0 STG.E [R14.64], R219 ;  /* 0x000000db0e000986 */ /* 0x0009e2000c101908 */
[----:B------:R-:W-:-:S02]  /*4a160*/  ISETP.LT.AND P1, PT, R198, c[0x0][0x178], !P1 ;  /* 0x00005e00c6007a0c */ /* 0x000fc40004f21270 */
[----:B------:R-:W-:Y:S01]  /*4a170*/  ISETP.LT.AND P0, PT, R207, c[0x0][0x178], !P2 ;  /* 0x00005e00cf007a0c */ /* 0x000fe20005701270 */
[----:B------:R-:W-:Y:S01]  /*4a180*/  IMAD.WIDE R4, R17, 0x4, R10 ;  /* 0x0000000411047825 */ /* 0x000fe200078e020a */
[----:B------:R-:W-:Y:S02]  /*4a190*/  ISETP.LT.AND P4, PT, R198, c[0x0][0x178], !P2 ;  /* 0x00005e00c6007a0c */ /* 0x000fe40005781270 */
[C---:B------:R-:W-:Y:S01]  /*4a1a0*/  IADD3 R17, R21.reuse, c[0x0][0x198], RZ ;  /* 0x0000660015117a10 */ /* 0x040fe20007ffe0ff */
[C---:B------:R-:W-:Y:S01]  /*4a1b0*/  IMAD.WIDE R6, R21.reuse, 0x4, R8 ;  /* 0x0000000415067825 */ /* 0x040fe200078e0208 */
[----:B---3--:R-:W-:Y:S01]  /*4a1c0*/  ISETP.GE.AND P2, PT, R24, c[0x0][0x17c], PT ;  /* 0x00005f0018007a0c */ /* 0x008fe20003f46270 */
[----:B------:R3:W-:Y:S02]  /*4a1d0*/  @P5 STG.E [R4.64], R23 ;  /* 0x0000001704005986 */ /* 0x0007e4000c101908 */
[----:B-1----:R-:W-:Y:S01]  /*4a1e0*/  IMAD.WIDE R2, R21, 0x4, R10 ;  /* 0x0000000415027825 */ /* 0x002fe200078e020a */
[----:B------:R-:W-:Y:S01]  /*4a1f0*/  ISETP.GE.AND P5, PT, R20, c[0x0][0x17c], PT ;  /* 0x00005f0014007a0c */ /* 0x000fe20003fa6270 */
[----:B------:R-:W-:Y:S02]  /*4a200*/  @P6 STG.E [R6.64], R78 ;  /* 0x0000004e06006986 */ /* 0x000fe4000c101908 */
[----:B------:R-:W-:Y:S01]  /*4a210*/  IMAD.WIDE R12, R17, 0x4, R8 ;  /* 0x00000004110c7825 */ /* 0x000fe200078e0208 */
[----:B------:R-:W-:-:S03]  /*4a220*/  ISETP.LT.AND P6, PT, R207, c[0x0][0x178], !P3 ;  /* 0x00005e00cf007a0c */ /* 0x000fc60005fc1270 */
[C---:B----4-:R-:W-:Y:S01]  /*4a230*/  IMAD.WIDE R14, R17.reuse, 0x4, R10 ;  /* 0x00000004110e7825 */ /* 0x050fe200078e020a */
[----:B------:R-:W-:Y:S01]  /*4a240*/  IADD3 R17, R17, c[0x0][0x198], RZ ;  /* 0x0000660011117a10 */ /* 0x000fe20007ffe0ff */
[----:B------:R1:W-:Y:S01]  /*4a250*/  @P1 STG.E [R2.64], R26 ;  /* 0x0000001a02001986 */ /* 0x0003e2000c101908 */
[C---:B------:R-:W-:Y:S02]  /*4a260*/  ISETP.LT.AND P3, PT, R198.reuse, c[0x0][0x178], !P3 ;  /* 0x00005e00c6007a0c */ /* 0x040fe40005f61270 */
[----:B------:R-:W-:Y:S01]  /*4a270*/  ISETP.LT.AND P1, PT, R207, c[0x0][0x178], !P2 ;  /* 0x00005e00cf007a0c */ /* 0x000fe20005721270 */
[----:B------:R4:W-:Y:S01]  /*4a280*/  @P0 STG.E [R12.64], R79 ;  /* 0x0000004f0c000986 */ /* 0x0009e2000c101908 */
[----:B------:R-:W-:Y:S02]  /*4a290*/  ISETP.LT.AND P2, PT, R198, c[0x0][0x178], !P2 ;  /* 0x00005e00c6007a0c */ /* 0x000fe40005741270 */
[----:B------:R-:W-:Y:S01]  /*4a2a0*/  IADD3 R19, R17, c[0x0][0x198], RZ ;  /* 0x0000660011137a10 */ /* 0x000fe20007ffe0ff */
[----:B------:R4:W-:Y:S01]  /*4a2b0*/  @P4 STG.E [R14.64], R27 ;  /* 0x0000001b0e004986 */ /* 0x0009e2000c101908 */
[----:B------:R-:W-:Y:S01]  /*4a2c0*/  ISETP.LT.AND P4, PT, R207, c[0x0][0x178], !P5 ;  /* 0x00005e00cf007a0c */ /* 0x000fe20006f81270 */
[----:B---3--:R-:W-:Y:S01]  /*4a2d0*/  IMAD.WIDE R4, R17, 0x4, R8 ;  /* 0x0000000411047825 */ /* 0x008fe200078e0208 */
[----:B------:R-:W-:-:S03]  /*4a2e0*/  IADD3 R21, R19, c[0x0][0x198], RZ ;  /* 0x0000660013157a10 */ /* 0x000fc60007ffe0ff */
[----:B-1----:R-:W-:Y:S01]  /*4a2f0*/  IMAD.WIDE R2, R17, 0x4, R10 ;  /* 0x0000000411027825 */ /* 0x002fe200078e020a */
[----:B------:R-:W-:Y:S03]  /*4a300*/  @P6 STG.E [R4.64], R162 ;  /* 0x000000a204006986 */ /* 0x000fe6000c101908 */
[----:B------:R-:W-:Y:S01]  /*4a310*/  IMAD.WIDE R6, R19, 0x4, R8 ;  /* 0x0000000413067825 */ /* 0x000fe200078e0208 */
[----:B------:R-:W-:-:S03]  /*4a320*/  ISETP.GE.AND P0, PT, R18, c[0x0][0x17c], PT ;  /* 0x00005f0012007a0c */ /* 0x000fc60003f06270 */
[----:B----4-:R-:W-:Y:S01]  /*4a330*/  IMAD.WIDE R12, R19, 0x4, R10 ;  /* 0x00000004130c7825 */ /* 0x010fe200078e020a */
[----:B------:R1:W-:Y:S03]  /*4a340*/  @P3 STG.E [R2.64], R30 ;  /* 0x0000001e02003986 */ /* 0x0003e6000c101908 */
[C---:B------:R-:W-:Y:S01]  /*4a350*/  IMAD.WIDE R14, R21.reuse, 0x4, R8 ;  /* 0x00000004150e7825 */ /* 0x040fe200078e0208 */
[----:B------:R3:W-:Y:S01]  /*4a360*/  @P1 STG.E [R6.64], R163 ;  /* 0x000000a306001986 */ /* 0x0007e2000c101908 */
[----:B------:R-:W-:Y:S02]  /*4a370*/  ISETP.GE.AND P6, PT, R16, c[0x0][0x17c], PT ;  /* 0x00005f0010007a0c */ /* 0x000fe40003fc6270 */
[----:B------:R-:W-:Y:S01]  /*4a380*/  IADD3 R17, R21, c[0x0][0x198], RZ ;  /* 0x0000660015117a10 */ /* 0x000fe20007ffe0ff */
[----:B------:R4:W-:Y:S01]  /*4a390*/  @P2 STG.E [R12.64], R31 ;  /* 0x0000001f0c002986 */ /* 0x0009e2000c101908 */
[----:B------:R-:W-:-:S03]  /*4a3a0*/  ISETP.LT.AND P5, PT, R198, c[0x0][0x178], !P5 ;  /* 0x00005e00c6007a0c */ /* 0x000fc60006fa1270 */
[----:B------:R3:W-:Y:S01]  /*4a3b0*/  @P4 STG.E [R14.64], R194 ;  /* 0x000000c20e004986 */ /* 0x0007e2000c101908 */
[C---:B------:R-:W-:Y:S02]  /*4a3c0*/  ISETP.LT.AND P4, PT, R207.reuse, c[0x0][0x178], !P0 ;  /* 0x00005e00cf007a0c */ /* 0x040fe40004781270 */
[C---:B------:R-:W-:Y:S02]  /*4a3d0*/  ISETP.LT.AND P0, PT, R198.reuse, c[0x0][0x178], !P0 ;  /* 0x00005e00c6007a0c */ /* 0x040fe40004701270 */
[----:B------:R-:W-:Y:S02]  /*4a3e0*/  ISETP.LT.AND P2, PT, R207, c[0x0][0x178], !P6 ;  /* 0x00005e00cf007a0c */ /* 0x000fe40007741270 */
[----:B------:R-:W-:Y:S02]  /*4a3f0*/  IADD3 R19, R17, c[0x0][0x198], RZ ;  /* 0x0000660011137a10 */ /* 0x000fe40007ffe0ff */
[----:B------:R-:W-:Y:S01]  /*4a400*/  ISETP.LT.AND P6, PT, R198, c[0x0][0x178], !P6 ;  /* 0x00005e00c6007a0c */ /* 0x000fe200077c1270 */
[----:B-1----:R-:W-:Y:S01]  /*4a410*/  IMAD.WIDE R2, R21, 0x4, R10 ;  /* 0x0000000415027825 */ /* 0x002fe200078e020a */
[----:B------:R-:W-:-:S03]  /*4a420*/  IADD3 R21, R19, c[0x0][0x198], RZ ;  /* 0x0000660013157a10 */ /* 0x000fc60007ffe0ff */
[C---:B------:R-:W-:Y:S01]  /*4a430*/  IMAD.WIDE R4, R17.reuse, 0x4, R8 ;  /* 0x0000000411047825 */ /* 0x040fe200078e0208 */
[----:B------:R1:W-:Y:S03]  /*4a440*/  @P5 STG.E [R2.64], R38 ;  /* 0x0000002602005986 */ /* 0x0003e6000c101908 */
[----:B---3--:R-:W-:Y:S01]  /*4a450*/  IMAD.WIDE R6, R17, 0x4, R10 ;  /* 0x0000000411067825 */ /* 0x008fe200078e020a */
[----:B------:R1:W-:Y:S03]  /*4a460*/  @P4 STG.E [R4.64], R195 ;  /* 0x000000c304004986 */ /* 0x0003e6000c101908 */
[C---:B----4-:R-:W-:Y:S01]  /*4a470*/  IMAD.WIDE R12, R19.reuse, 0x4, R8 ;  /* 0x00000004130c7825 */ /* 0x050fe200078e0208 */
[----:B------:R1:W-:Y:S03]  /*4a480*/  @P0 STG.E [R6.64], R39 ;  /* 0x0000002706000986 */ /* 0x0003e6000c101908 */
[----:B------:R-:W-:Y:S01]  /*4a490*/  IMAD.WIDE R14, R19, 0x4, R10 ;  /* 0x00000004130e7825 */ /* 0x000fe200078e020a */
[----:B------:R1:W-:Y:S03]  /*4a4a0*/  @P2 STG.E [R12.64], R222 ;  /* 0x000000de0c002986 */ /* 0x0003e6000c101908 */
[C---:B------:R-:W-:Y:S01]  /*4a4b0*/  IMAD.WIDE R8, R21.reuse, 0x4, R8 ;  /* 0x0000000415087825 */ /* 0x040fe200078e0208 */
[----:B------:R1:W-:Y:S03]  /*4a4c0*/  @P6 STG.E [R14.64], R42 ;  /* 0x0000002a0e006986 */ /* 0x0003e6000c101908 */
[----:B------:R-:W-:Y:S01]  /*4a4d0*/  IMAD.WIDE R10, R21, 0x4, R10 ;  /* 0x00000004150a7825 */ /* 0x000fe200078e020a */
[----:B--2---:R-:W-:-:S04]  /*4a4e0*/  ISETP.GE.AND P3, PT, R0, c[0x0][0x17c], PT ;  /* 0x00005f0000007a0c */ /* 0x004fc80003f66270 */
[----:B------:R-:W-:Y:S02]  /*4a4f0*/  ISETP.LT.AND P1, PT, R207, c[0x0][0x178], !P3 ;  /* 0x00005e00cf007a0c */ /* 0x000fe40005f21270 */
[----:B------:R-:W-:-:S11]  /*4a500*/  ISETP.LT.AND P3, PT, R198, c[0x0][0x178], !P3 ;  /* 0x00005e00c6007a0c */ /* 0x000fd60005f61270 */
[----:B------:R1:W-:Y:S02]  /*4a510*/  @P1 STG.E [R8.64], R223 ;  /* 0x000000df08001986 */ /* 0x0003e4000c101908 */
[----:B------:R-:W-:Y:S05]  /*4a520*/  @!P3 EXIT ;  /* 0x000000000000b94d */ /* 0x000fea0003800000 */
[----:B------:R-:W-:Y:S01]  /*4a530*/  STG.E [R10.64], R43 ;  /* 0x0000002b0a007986 */ /* 0x000fe2000c101908 */
[----:B------:R-:W-:Y:S05]  /*4a540*/  EXIT ;  /* 0x000000000000794d */ /* 0x000fea0003800000 */
.L_x_2:
[----:B------:R-:W-:-:S00]  /*4a550*/  BRA `(.L_x_2) ;  /* 0xfffffff000007947 */ /* 0x000fc0000383ffff */
[----:B------:R-:W-:-:S00]  /*4a560*/  NOP ;  /* 0x0000000000007918 */ /* 0x000fc00000000000 */
        /* <DEDUP_REMOVED lines=9> */
.L_x_3:


//--------------------- .nv.shared.matmul_kernel  --------------------------
	.section	.nv.shared.matmul_kernel,"aw",@nobits
	.sectionflags	@""
	.align	16
